//
// Generated by NVIDIA NVVM Compiler
//
// Compiler Build ID: CL-36424714
// Cuda compilation tools, release 13.0, V13.0.88
// Based on NVVM 20.0.0
//

.version 9.0
.target sm_100
.address_size 64

	// .globl	_Z13jacobi_kernelILi1EEvPdPKdS2_S2_S2_S2_S2_i

.visible .entry _Z13jacobi_kernelILi1EEvPdPKdS2_S2_S2_S2_S2_i(
	.param .u64 .ptr .align 1 _Z13jacobi_kernelILi1EEvPdPKdS2_S2_S2_S2_S2_i_param_0,
	.param .u64 .ptr .align 1 _Z13jacobi_kernelILi1EEvPdPKdS2_S2_S2_S2_S2_i_param_1,
	.param .u64 .ptr .align 1 _Z13jacobi_kernelILi1EEvPdPKdS2_S2_S2_S2_S2_i_param_2,
	.param .u64 .ptr .align 1 _Z13jacobi_kernelILi1EEvPdPKdS2_S2_S2_S2_S2_i_param_3,
	.param .u64 .ptr .align 1 _Z13jacobi_kernelILi1EEvPdPKdS2_S2_S2_S2_S2_i_param_4,
	.param .u64 .ptr .align 1 _Z13jacobi_kernelILi1EEvPdPKdS2_S2_S2_S2_S2_i_param_5,
	.param .u64 .ptr .align 1 _Z13jacobi_kernelILi1EEvPdPKdS2_S2_S2_S2_S2_i_param_6,
	.param .u32 _Z13jacobi_kernelILi1EEvPdPKdS2_S2_S2_S2_S2_i_param_7
)
{
	.reg .pred 	%p<2>;
	.reg .b32 	%r<6>;
	.reg .b64 	%rd<20>;
	.reg .b64 	%fd<13>;

	ld.param.u64 	%rd1, [_Z13jacobi_kernelILi1EEvPdPKdS2_S2_S2_S2_S2_i_param_0];
	ld.param.u64 	%rd2, [_Z13jacobi_kernelILi1EEvPdPKdS2_S2_S2_S2_S2_i_param_1];
	ld.param.u64 	%rd3, [_Z13jacobi_kernelILi1EEvPdPKdS2_S2_S2_S2_S2_i_param_2];
	ld.param.u64 	%rd4, [_Z13jacobi_kernelILi1EEvPdPKdS2_S2_S2_S2_S2_i_param_3];
	ld.param.u64 	%rd5, [_Z13jacobi_kernelILi1EEvPdPKdS2_S2_S2_S2_S2_i_param_4];
	ld.param.u64 	%rd6, [_Z13jacobi_kernelILi1EEvPdPKdS2_S2_S2_S2_S2_i_param_5];
	ld.param.u64 	%rd7, [_Z13jacobi_kernelILi1EEvPdPKdS2_S2_S2_S2_S2_i_param_6];
	ld.param.u32 	%r2, [_Z13jacobi_kernelILi1EEvPdPKdS2_S2_S2_S2_S2_i_param_7];
	mov.u32 	%r3, %tid.x;
	mov.u32 	%r4, %ctaid.x;
	mov.u32 	%r5, %ntid.x;
	mad.lo.s32 	%r1, %r4, %r5, %r3;
	setp.ge.s32 	%p1, %r1, %r2;
	@%p1 bra 	$L__BB0_2;
	cvta.to.global.u64 	%rd8, %rd1;
	cvta.to.global.u64 	%rd9, %rd7;
	cvta.to.global.u64 	%rd10, %rd4;
	cvta.to.global.u64 	%rd11, %rd6;
	cvta.to.global.u64 	%rd12, %rd3;
	cvta.to.global.u64 	%rd13, %rd5;
	cvta.to.global.u64 	%rd14, %rd2;
	mul.wide.s32 	%rd15, %r1, 8;
	add.s64 	%rd16, %rd13, %rd15;
	ld.global.nc.f64 	%fd1, [%rd16];
	ld.global.nc.f64 	%fd2, [%rd14];
	mul.f64 	%fd3, %fd1, %fd2;
	fma.rn.f64 	%fd4, %fd2, %fd3, 0d0000000000000000;
	add.s64 	%rd17, %rd11, %rd15;
	ld.global.nc.f64 	%fd5, [%rd17];
	ld.global.nc.f64 	%fd6, [%rd12];
	mul.f64 	%fd7, %fd5, %fd6;
	fma.rn.f64 	%fd8, %fd6, %fd7, %fd4;
	add.s64 	%rd18, %rd9, %rd15;
	ld.global.nc.f64 	%fd9, [%rd18];
	ld.global.nc.f64 	%fd10, [%rd10];
	mul.f64 	%fd11, %fd9, %fd10;
	fma.rn.f64 	%fd12, %fd10, %fd11, %fd8;
	add.s64 	%rd19, %rd8, %rd15;
	st.global.f64 	[%rd19], %fd12;
$L__BB0_2:
	ret;

}
	// .globl	_Z13jacobi_kernelILi2EEvPdPKdS2_S2_S2_S2_S2_i
.visible .entry _Z13jacobi_kernelILi2EEvPdPKdS2_S2_S2_S2_S2_i(
	.param .u64 .ptr .align 1 _Z13jacobi_kernelILi2EEvPdPKdS2_S2_S2_S2_S2_i_param_0,
	.param .u64 .ptr .align 1 _Z13jacobi_kernelILi2EEvPdPKdS2_S2_S2_S2_S2_i_param_1,
	.param .u64 .ptr .align 1 _Z13jacobi_kernelILi2EEvPdPKdS2_S2_S2_S2_S2_i_param_2,
	.param .u64 .ptr .align 1 _Z13jacobi_kernelILi2EEvPdPKdS2_S2_S2_S2_S2_i_param_3,
	.param .u64 .ptr .align 1 _Z13jacobi_kernelILi2EEvPdPKdS2_S2_S2_S2_S2_i_param_4,
	.param .u64 .ptr .align 1 _Z13jacobi_kernelILi2EEvPdPKdS2_S2_S2_S2_S2_i_param_5,
	.param .u64 .ptr .align 1 _Z13jacobi_kernelILi2EEvPdPKdS2_S2_S2_S2_S2_i_param_6,
	.param .u32 _Z13jacobi_kernelILi2EEvPdPKdS2_S2_S2_S2_S2_i_param_7
)
{
	.reg .pred 	%p<2>;
	.reg .b32 	%r<40>;
	.reg .b64 	%rd<39>;
	.reg .b64 	%fd<25>;

	ld.param.u64 	%rd2, [_Z13jacobi_kernelILi2EEvPdPKdS2_S2_S2_S2_S2_i_param_1];
	ld.param.u64 	%rd4, [_Z13jacobi_kernelILi2EEvPdPKdS2_S2_S2_S2_S2_i_param_3];
	ld.param.u64 	%rd5, [_Z13jacobi_kernelILi2EEvPdPKdS2_S2_S2_S2_S2_i_param_4];
	ld.param.u32 	%r3, [_Z13jacobi_kernelILi2EEvPdPKdS2_S2_S2_S2_S2_i_param_7];
	mov.u32 	%r4, %tid.x;
	mov.u32 	%r5, %ctaid.x;
	mov.u32 	%r6, %ntid.x;
	mad.lo.s32 	%r1, %r5, %r6, %r4;
	shr.s32 	%r7, %r1, 31;
	shr.u32 	%r8, %r7, 29;
	add.s32 	%r9, %r1, %r8;
	shr.s32 	%r2, %r9, 3;
	setp.ge.s32 	%p1, %r2, %r3;
	@%p1 bra 	$L__BB1_2;
	ld.param.u64 	%rd38, [_Z13jacobi_kernelILi2EEvPdPKdS2_S2_S2_S2_S2_i_param_6];
	ld.param.u64 	%rd37, [_Z13jacobi_kernelILi2EEvPdPKdS2_S2_S2_S2_S2_i_param_5];
	ld.param.u64 	%rd36, [_Z13jacobi_kernelILi2EEvPdPKdS2_S2_S2_S2_S2_i_param_2];
	ld.param.u64 	%rd35, [_Z13jacobi_kernelILi2EEvPdPKdS2_S2_S2_S2_S2_i_param_0];
	shr.u32 	%r10, %r1, 31;
	add.s32 	%r11, %r1, %r10;
	and.b32  	%r12, %r11, -2;
	sub.s32 	%r13, %r1, %r12;
	shr.s32 	%r14, %r11, 1;
	shr.u32 	%r15, %r11, 31;
	add.s32 	%r16, %r14, %r15;
	and.b32  	%r17, %r16, -2;
	sub.s32 	%r18, %r14, %r17;
	shr.u32 	%r20, %r7, 30;
	add.s32 	%r21, %r1, %r20;
	shr.u32 	%r22, %r21, 31;
	shr.s32 	%r23, %r21, 2;
	add.s32 	%r24, %r23, %r22;
	and.b32  	%r25, %r24, -2;
	sub.s32 	%r26, %r23, %r25;
	cvta.to.global.u64 	%rd8, %rd35;
	cvta.to.global.u64 	%rd9, %rd38;
	cvta.to.global.u64 	%rd10, %rd4;
	cvta.to.global.u64 	%rd11, %rd37;
	cvta.to.global.u64 	%rd12, %rd36;
	cvta.to.global.u64 	%rd13, %rd5;
	cvta.to.global.u64 	%rd14, %rd2;
	shl.b32 	%r27, %r18, 1;
	shl.b32 	%r28, %r26, 2;
	shl.b32 	%r29, %r2, 3;
	add.s32 	%r30, %r27, %r29;
	add.s32 	%r31, %r30, %r28;
	mul.wide.s32 	%rd15, %r31, 8;
	add.s64 	%rd16, %rd13, %rd15;
	ld.global.nc.f64 	%fd1, [%rd16];
	mul.wide.s32 	%rd17, %r13, 8;
	add.s64 	%rd18, %rd14, %rd17;
	ld.global.nc.f64 	%fd2, [%rd18];
	mul.f64 	%fd3, %fd1, %fd2;
	fma.rn.f64 	%fd4, %fd2, %fd3, 0d0000000000000000;
	ld.global.nc.f64 	%fd5, [%rd16+8];
	add.s32 	%r32, %r13, 2;
	mul.wide.u32 	%rd19, %r32, 8;
	add.s64 	%rd20, %rd14, %rd19;
	ld.global.nc.f64 	%fd6, [%rd20];
	mul.f64 	%fd7, %fd5, %fd6;
	fma.rn.f64 	%fd8, %fd6, %fd7, %fd4;
	add.s32 	%r33, %r29, %r13;
	add.s32 	%r34, %r33, %r28;
	mul.wide.s32 	%rd21, %r34, 8;
	add.s64 	%rd22, %rd11, %rd21;
	ld.global.nc.f64 	%fd9, [%rd22];
	mul.wide.s32 	%rd23, %r18, 8;
	add.s64 	%rd24, %rd12, %rd23;
	ld.global.nc.f64 	%fd10, [%rd24];
	mul.f64 	%fd11, %fd9, %fd10;
	fma.rn.f64 	%fd12, %fd10, %fd11, %fd8;
	ld.global.nc.f64 	%fd13, [%rd22+16];
	add.s32 	%r35, %r18, 2;
	mul.wide.u32 	%rd25, %r35, 8;
	add.s64 	%rd26, %rd12, %rd25;
	ld.global.nc.f64 	%fd14, [%rd26];
	mul.f64 	%fd15, %fd13, %fd14;
	fma.rn.f64 	%fd16, %fd14, %fd15, %fd12;
	and.b32  	%r36, %r21, -4;
	sub.s32 	%r37, %r1, %r36;
	add.s32 	%r38, %r29, %r37;
	mul.wide.s32 	%rd27, %r38, 8;
	add.s64 	%rd28, %rd9, %rd27;
	ld.global.nc.f64 	%fd17, [%rd28];
	mul.wide.s32 	%rd29, %r26, 8;
	add.s64 	%rd30, %rd10, %rd29;
	ld.global.nc.f64 	%fd18, [%rd30];
	mul.f64 	%fd19, %fd17, %fd18;
	fma.rn.f64 	%fd20, %fd18, %fd19, %fd16;
	ld.global.nc.f64 	%fd21, [%rd28+32];
	add.s32 	%r39, %r26, 2;
	mul.wide.u32 	%rd31, %r39, 8;
	add.s64 	%rd32, %rd10, %rd31;
	ld.global.nc.f64 	%fd22, [%rd32];
	mul.f64 	%fd23, %fd21, %fd22;
	fma.rn.f64 	%fd24, %fd22, %fd23, %fd20;
	mul.wide.s32 	%rd33, %r1, 8;
	add.s64 	%rd34, %rd8, %rd33;
	st.global.f64 	[%rd34], %fd24;
$L__BB1_2:
	ret;

}
	// .globl	_Z13jacobi_kernelILi3EEvPdPKdS2_S2_S2_S2_S2_i
.visible .entry _Z13jacobi_kernelILi3EEvPdPKdS2_S2_S2_S2_S2_i(
	.param .u64 .ptr .align 1 _Z13jacobi_kernelILi3EEvPdPKdS2_S2_S2_S2_S2_i_param_0,
	.param .u64 .ptr .align 1 _Z13jacobi_kernelILi3EEvPdPKdS2_S2_S2_S2_S2_i_param_1,
	.param .u64 .ptr .align 1 _Z13jacobi_kernelILi3EEvPdPKdS2_S2_S2_S2_S2_i_param_2,
	.param .u64 .ptr .align 1 _Z13jacobi_kernelILi3EEvPdPKdS2_S2_S2_S2_S2_i_param_3,
	.param .u64 .ptr .align 1 _Z13jacobi_kernelILi3EEvPdPKdS2_S2_S2_S2_S2_i_param_4,
	.param .u64 .ptr .align 1 _Z13jacobi_kernelILi3EEvPdPKdS2_S2_S2_S2_S2_i_param_5,
	.param .u64 .ptr .align 1 _Z13jacobi_kernelILi3EEvPdPKdS2_S2_S2_S2_S2_i_param_6,
	.param .u32 _Z13jacobi_kernelILi3EEvPdPKdS2_S2_S2_S2_S2_i_param_7
)
{
	.reg .pred 	%p<2>;
	.reg .b32 	%r<44>;
	.reg .b64 	%rd<42>;
	.reg .b64 	%fd<37>;

	ld.param.u64 	%rd2, [_Z13jacobi_kernelILi3EEvPdPKdS2_S2_S2_S2_S2_i_param_1];
	ld.param.u64 	%rd3, [_Z13jacobi_kernelILi3EEvPdPKdS2_S2_S2_S2_S2_i_param_2];
	ld.param.u64 	%rd4, [_Z13jacobi_kernelILi3EEvPdPKdS2_S2_S2_S2_S2_i_param_3];
	ld.param.u64 	%rd5, [_Z13jacobi_kernelILi3EEvPdPKdS2_S2_S2_S2_S2_i_param_4];
	ld.param.u64 	%rd6, [_Z13jacobi_kernelILi3EEvPdPKdS2_S2_S2_S2_S2_i_param_5];
	ld.param.u64 	%rd7, [_Z13jacobi_kernelILi3EEvPdPKdS2_S2_S2_S2_S2_i_param_6];
	ld.param.u32 	%r3, [_Z13jacobi_kernelILi3EEvPdPKdS2_S2_S2_S2_S2_i_param_7];
	mov.u32 	%r4, %tid.x;
	mov.u32 	%r5, %ctaid.x;
	mov.u32 	%r6, %ntid.x;
	mad.lo.s32 	%r1, %r5, %r6, %r4;
	mul.hi.s32 	%r7, %r1, 1272582903;
	shr.u32 	%r8, %r7, 31;
	shr.s32 	%r9, %r7, 3;
	add.s32 	%r2, %r9, %r8;
	setp.ge.s32 	%p1, %r2, %r3;
	@%p1 bra 	$L__BB2_2;
	ld.param.u64 	%rd41, [_Z13jacobi_kernelILi3EEvPdPKdS2_S2_S2_S2_S2_i_param_0];
	mul.hi.s32 	%r10, %r1, 1431655766;
	shr.u32 	%r11, %r10, 31;
	add.s32 	%r12, %r10, %r11;
	mul.lo.s32 	%r13, %r12, 3;
	sub.s32 	%r14, %r1, %r13;
	mul.hi.s32 	%r15, %r12, 1431655766;
	shr.u32 	%r16, %r15, 31;
	add.s32 	%r17, %r15, %r16;
	mul.lo.s32 	%r18, %r17, 3;
	sub.s32 	%r19, %r12, %r18;
	mul.hi.s32 	%r20, %r1, 954437177;
	shr.u32 	%r21, %r20, 31;
	shr.s32 	%r22, %r20, 1;
	add.s32 	%r23, %r22, %r21;
	mul.hi.s32 	%r24, %r23, 1431655766;
	shr.u32 	%r25, %r24, 31;
	add.s32 	%r26, %r24, %r25;
	mul.lo.s32 	%r27, %r26, 3;
	sub.s32 	%r28, %r23, %r27;
	cvta.to.global.u64 	%rd8, %rd41;
	cvta.to.global.u64 	%rd9, %rd7;
	cvta.to.global.u64 	%rd10, %rd4;
	cvta.to.global.u64 	%rd11, %rd6;
	cvta.to.global.u64 	%rd12, %rd3;
	cvta.to.global.u64 	%rd13, %rd5;
	cvta.to.global.u64 	%rd14, %rd2;
	mul.lo.s32 	%r29, %r28, 9;
	mul.lo.s32 	%r30, %r2, 27;
	mad.lo.s32 	%r31, %r19, 3, %r30;
	add.s32 	%r32, %r31, %r29;
	mul.wide.s32 	%rd15, %r32, 8;
	add.s64 	%rd16, %rd13, %rd15;
	ld.global.nc.f64 	%fd1, [%rd16];
	mul.wide.s32 	%rd17, %r14, 8;
	add.s64 	%rd18, %rd14, %rd17;
	ld.global.nc.f64 	%fd2, [%rd18];
	mul.f64 	%fd3, %fd1, %fd2;
	fma.rn.f64 	%fd4, %fd2, %fd3, 0d0000000000000000;
	ld.global.nc.f64 	%fd5, [%rd16+8];
	add.s32 	%r33, %r14, 3;
	mul.wide.u32 	%rd19, %r33, 8;
	add.s64 	%rd20, %rd14, %rd19;
	ld.global.nc.f64 	%fd6, [%rd20];
	mul.f64 	%fd7, %fd5, %fd6;
	fma.rn.f64 	%fd8, %fd6, %fd7, %fd4;
	ld.global.nc.f64 	%fd9, [%rd16+16];
	add.s32 	%r34, %r14, 6;
	mul.wide.u32 	%rd21, %r34, 8;
	add.s64 	%rd22, %rd14, %rd21;
	ld.global.nc.f64 	%fd10, [%rd22];
	mul.f64 	%fd11, %fd9, %fd10;
	fma.rn.f64 	%fd12, %fd10, %fd11, %fd8;
	add.s32 	%r35, %r30, %r14;
	add.s32 	%r36, %r35, %r29;
	mul.wide.s32 	%rd23, %r36, 8;
	add.s64 	%rd24, %rd11, %rd23;
	ld.global.nc.f64 	%fd13, [%rd24];
	mul.wide.s32 	%rd25, %r19, 8;
	add.s64 	%rd26, %rd12, %rd25;
	ld.global.nc.f64 	%fd14, [%rd26];
	mul.f64 	%fd15, %fd13, %fd14;
	fma.rn.f64 	%fd16, %fd14, %fd15, %fd12;
	ld.global.nc.f64 	%fd17, [%rd24+24];
	add.s32 	%r37, %r19, 3;
	mul.wide.u32 	%rd27, %r37, 8;
	add.s64 	%rd28, %rd12, %rd27;
	ld.global.nc.f64 	%fd18, [%rd28];
	mul.f64 	%fd19, %fd17, %fd18;
	fma.rn.f64 	%fd20, %fd18, %fd19, %fd16;
	ld.global.nc.f64 	%fd21, [%rd24+48];
	add.s32 	%r38, %r19, 6;
	mul.wide.u32 	%rd29, %r38, 8;
	add.s64 	%rd30, %rd12, %rd29;
	ld.global.nc.f64 	%fd22, [%rd30];
	mul.f64 	%fd23, %fd21, %fd22;
	fma.rn.f64 	%fd24, %fd22, %fd23, %fd20;
	mul.lo.s32 	%r39, %r23, 9;
	sub.s32 	%r40, %r1, %r39;
	add.s32 	%r41, %r30, %r40;
	mul.wide.s32 	%rd31, %r41, 8;
	add.s64 	%rd32, %rd9, %rd31;
	ld.global.nc.f64 	%fd25, [%rd32];
	mul.wide.s32 	%rd33, %r28, 8;
	add.s64 	%rd34, %rd10, %rd33;
	ld.global.nc.f64 	%fd26, [%rd34];
	mul.f64 	%fd27, %fd25, %fd26;
	fma.rn.f64 	%fd28, %fd26, %fd27, %fd24;
	ld.global.nc.f64 	%fd29, [%rd32+72];
	add.s32 	%r42, %r28, 3;
	mul.wide.u32 	%rd35, %r42, 8;
	add.s64 	%rd36, %rd10, %rd35;
	ld.global.nc.f64 	%fd30, [%rd36];
	mul.f64 	%fd31, %fd29, %fd30;
	fma.rn.f64 	%fd32, %fd30, %fd31, %fd28;
	ld.global.nc.f64 	%fd33, [%rd32+144];
	add.s32 	%r43, %r28, 6;
	mul.wide.u32 	%rd37, %r43, 8;
	add.s64 	%rd38, %rd10, %rd37;
	ld.global.nc.f64 	%fd34, [%rd38];
	mul.f64 	%fd35, %fd33, %fd34;
	fma.rn.f64 	%fd36, %fd34, %fd35, %fd32;
	mul.wide.s32 	%rd39, %r1, 8;
	add.s64 	%rd40, %rd8, %rd39;
	st.global.f64 	[%rd40], %fd36;
$L__BB2_2:
	ret;

}
	// .globl	_Z13jacobi_kernelILi4EEvPdPKdS2_S2_S2_S2_S2_i
.visible .entry _Z13jacobi_kernelILi4EEvPdPKdS2_S2_S2_S2_S2_i(
	.param .u64 .ptr .align 1 _Z13jacobi_kernelILi4EEvPdPKdS2_S2_S2_S2_S2_i_param_0,
	.param .u64 .ptr .align 1 _Z13jacobi_kernelILi4EEvPdPKdS2_S2_S2_S2_S2_i_param_1,
	.param .u64 .ptr .align 1 _Z13jacobi_kernelILi4EEvPdPKdS2_S2_S2_S2_S2_i_param_2,
	.param .u64 .ptr .align 1 _Z13jacobi_kernelILi4EEvPdPKdS2_S2_S2_S2_S2_i_param_3,
	.param .u64 .ptr .align 1 _Z13jacobi_kernelILi4EEvPdPKdS2_S2_S2_S2_S2_i_param_4,
	.param .u64 .ptr .align 1 _Z13jacobi_kernelILi4EEvPdPKdS2_S2_S2_S2_S2_i_param_5,
	.param .u64 .ptr .align 1 _Z13jacobi_kernelILi4EEvPdPKdS2_S2_S2_S2_S2_i_param_6,
	.param .u32 _Z13jacobi_kernelILi4EEvPdPKdS2_S2_S2_S2_S2_i_param_7
)
{
	.reg .pred 	%p<2>;
	.reg .b32 	%r<46>;
	.reg .b64 	%rd<48>;
	.reg .b64 	%fd<49>;

	ld.param.u64 	%rd2, [_Z13jacobi_kernelILi4EEvPdPKdS2_S2_S2_S2_S2_i_param_1];
	ld.param.u64 	%rd3, [_Z13jacobi_kernelILi4EEvPdPKdS2_S2_S2_S2_S2_i_param_2];
	ld.param.u64 	%rd4, [_Z13jacobi_kernelILi4EEvPdPKdS2_S2_S2_S2_S2_i_param_3];
	ld.param.u64 	%rd5, [_Z13jacobi_kernelILi4EEvPdPKdS2_S2_S2_S2_S2_i_param_4];
	ld.param.u64 	%rd6, [_Z13jacobi_kernelILi4EEvPdPKdS2_S2_S2_S2_S2_i_param_5];
	ld.param.u64 	%rd7, [_Z13jacobi_kernelILi4EEvPdPKdS2_S2_S2_S2_S2_i_param_6];
	ld.param.u32 	%r3, [_Z13jacobi_kernelILi4EEvPdPKdS2_S2_S2_S2_S2_i_param_7];
	mov.u32 	%r4, %tid.x;
	mov.u32 	%r5, %ctaid.x;
	mov.u32 	%r6, %ntid.x;
	mad.lo.s32 	%r1, %r5, %r6, %r4;
	shr.s32 	%r7, %r1, 31;
	shr.u32 	%r8, %r7, 26;
	add.s32 	%r9, %r1, %r8;
	shr.s32 	%r2, %r9, 6;
	setp.ge.s32 	%p1, %r2, %r3;
	@%p1 bra 	$L__BB3_2;
	ld.param.u64 	%rd47, [_Z13jacobi_kernelILi4EEvPdPKdS2_S2_S2_S2_S2_i_param_0];
	shr.u32 	%r11, %r7, 30;
	add.s32 	%r12, %r1, %r11;
	and.b32  	%r13, %r12, -4;
	sub.s32 	%r14, %r1, %r13;
	shr.s32 	%r15, %r12, 2;
	shr.u32 	%r16, %r15, 30;
	add.s32 	%r17, %r15, %r16;
	and.b32  	%r18, %r17, -4;
	sub.s32 	%r19, %r15, %r18;
	shr.u32 	%r20, %r7, 28;
	add.s32 	%r21, %r1, %r20;
	shr.s32 	%r22, %r21, 4;
	shr.u32 	%r23, %r22, 30;
	add.s32 	%r24, %r22, %r23;
	and.b32  	%r25, %r24, -4;
	sub.s32 	%r26, %r22, %r25;
	cvta.to.global.u64 	%rd8, %rd47;
	cvta.to.global.u64 	%rd9, %rd7;
	cvta.to.global.u64 	%rd10, %rd4;
	cvta.to.global.u64 	%rd11, %rd6;
	cvta.to.global.u64 	%rd12, %rd3;
	cvta.to.global.u64 	%rd13, %rd5;
	cvta.to.global.u64 	%rd14, %rd2;
	shl.b32 	%r27, %r19, 2;
	shl.b32 	%r28, %r26, 4;
	shl.b32 	%r29, %r2, 6;
	add.s32 	%r30, %r27, %r29;
	add.s32 	%r31, %r30, %r28;
	mul.wide.s32 	%rd15, %r31, 8;
	add.s64 	%rd16, %rd13, %rd15;
	ld.global.nc.f64 	%fd1, [%rd16];
	mul.wide.s32 	%rd17, %r14, 8;
	add.s64 	%rd18, %rd14, %rd17;
	ld.global.nc.f64 	%fd2, [%rd18];
	mul.f64 	%fd3, %fd1, %fd2;
	fma.rn.f64 	%fd4, %fd2, %fd3, 0d0000000000000000;
	ld.global.nc.f64 	%fd5, [%rd16+8];
	add.s32 	%r32, %r14, 4;
	mul.wide.u32 	%rd19, %r32, 8;
	add.s64 	%rd20, %rd14, %rd19;
	ld.global.nc.f64 	%fd6, [%rd20];
	mul.f64 	%fd7, %fd5, %fd6;
	fma.rn.f64 	%fd8, %fd6, %fd7, %fd4;
	ld.global.nc.f64 	%fd9, [%rd16+16];
	add.s32 	%r33, %r14, 8;
	mul.wide.u32 	%rd21, %r33, 8;
	add.s64 	%rd22, %rd14, %rd21;
	ld.global.nc.f64 	%fd10, [%rd22];
	mul.f64 	%fd11, %fd9, %fd10;
	fma.rn.f64 	%fd12, %fd10, %fd11, %fd8;
	ld.global.nc.f64 	%fd13, [%rd16+24];
	add.s32 	%r34, %r14, 12;
	mul.wide.u32 	%rd23, %r34, 8;
	add.s64 	%rd24, %rd14, %rd23;
	ld.global.nc.f64 	%fd14, [%rd24];
	mul.f64 	%fd15, %fd13, %fd14;
	fma.rn.f64 	%fd16, %fd14, %fd15, %fd12;
	add.s32 	%r35, %r29, %r14;
	add.s32 	%r36, %r35, %r28;
	mul.wide.s32 	%rd25, %r36, 8;
	add.s64 	%rd26, %rd11, %rd25;
	ld.global.nc.f64 	%fd17, [%rd26];
	mul.wide.s32 	%rd27, %r19, 8;
	add.s64 	%rd28, %rd12, %rd27;
	ld.global.nc.f64 	%fd18, [%rd28];
	mul.f64 	%fd19, %fd17, %fd18;
	fma.rn.f64 	%fd20, %fd18, %fd19, %fd16;
	ld.global.nc.f64 	%fd21, [%rd26+32];
	add.s32 	%r37, %r19, 4;
	mul.wide.u32 	%rd29, %r37, 8;
	add.s64 	%rd30, %rd12, %rd29;
	ld.global.nc.f64 	%fd22, [%rd30];
	mul.f64 	%fd23, %fd21, %fd22;
	fma.rn.f64 	%fd24, %fd22, %fd23, %fd20;
	ld.global.nc.f64 	%fd25, [%rd26+64];
	add.s32 	%r38, %r19, 8;
	mul.wide.u32 	%rd31, %r38, 8;
	add.s64 	%rd32, %rd12, %rd31;
	ld.global.nc.f64 	%fd26, [%rd32];
	mul.f64 	%fd27, %fd25, %fd26;
	fma.rn.f64 	%fd28, %fd26, %fd27, %fd24;
	ld.global.nc.f64 	%fd29, [%rd26+96];
	add.s32 	%r39, %r19, 12;
	mul.wide.u32 	%rd33, %r39, 8;
	add.s64 	%rd34, %rd12, %rd33;
	ld.global.nc.f64 	%fd30, [%rd34];
	mul.f64 	%fd31, %fd29, %fd30;
	fma.rn.f64 	%fd32, %fd30, %fd31, %fd28;
	and.b32  	%r40, %r21, -16;
	sub.s32 	%r41, %r1, %r40;
	add.s32 	%r42, %r29, %r41;
	mul.wide.s32 	%rd35, %r42, 8;
	add.s64 	%rd36, %rd9, %rd35;
	ld.global.nc.f64 	%fd33, [%rd36];
	mul.wide.s32 	%rd37, %r26, 8;
	add.s64 	%rd38, %rd10, %rd37;
	ld.global.nc.f64 	%fd34, [%rd38];
	mul.f64 	%fd35, %fd33, %fd34;
	fma.rn.f64 	%fd36, %fd34, %fd35, %fd32;
	ld.global.nc.f64 	%fd37, [%rd36+128];
	add.s32 	%r43, %r26, 4;
	mul.wide.u32 	%rd39, %r43, 8;
	add.s64 	%rd40, %rd10, %rd39;
	ld.global.nc.f64 	%fd38, [%rd40];
	mul.f64 	%fd39, %fd37, %fd38;
	fma.rn.f64 	%fd40, %fd38, %fd39, %fd36;
	ld.global.nc.f64 	%fd41, [%rd36+256];
	add.s32 	%r44, %r26, 8;
	mul.wide.u32 	%rd41, %r44, 8;
	add.s64 	%rd42, %rd10, %rd41;
	ld.global.nc.f64 	%fd42, [%rd42];
	mul.f64 	%fd43, %fd41, %fd42;
	fma.rn.f64 	%fd44, %fd42, %fd43, %fd40;
	ld.global.nc.f64 	%fd45, [%rd36+384];
	add.s32 	%r45, %r26, 12;
	mul.wide.u32 	%rd43, %r45, 8;
	add.s64 	%rd44, %rd10, %rd43;
	ld.global.nc.f64 	%fd46, [%rd44];
	mul.f64 	%fd47, %fd45, %fd46;
	fma.rn.f64 	%fd48, %fd46, %fd47, %fd44;
	mul.wide.s32 	%rd45, %r1, 8;
	add.s64 	%rd46, %rd8, %rd45;
	st.global.f64 	[%rd46], %fd48;
$L__BB3_2:
	ret;

}
	// .globl	_Z13jacobi_kernelILi5EEvPdPKdS2_S2_S2_S2_S2_i
.visible .entry _Z13jacobi_kernelILi5EEvPdPKdS2_S2_S2_S2_S2_i(
	.param .u64 .ptr .align 1 _Z13jacobi_kernelILi5EEvPdPKdS2_S2_S2_S2_S2_i_param_0,
	.param .u64 .ptr .align 1 _Z13jacobi_kernelILi5EEvPdPKdS2_S2_S2_S2_S2_i_param_1,
	.param .u64 .ptr .align 1 _Z13jacobi_kernelILi5EEvPdPKdS2_S2_S2_S2_S2_i_param_2,
	.param .u64 .ptr .align 1 _Z13jacobi_kernelILi5EEvPdPKdS2_S2_S2_S2_S2_i_param_3,
	.param .u64 .ptr .align 1 _Z13jacobi_kernelILi5EEvPdPKdS2_S2_S2_S2_S2_i_param_4,
	.param .u64 .ptr .align 1 _Z13jacobi_kernelILi5EEvPdPKdS2_S2_S2_S2_S2_i_param_5,
	.param .u64 .ptr .align 1 _Z13jacobi_kernelILi5EEvPdPKdS2_S2_S2_S2_S2_i_param_6,
	.param .u32 _Z13jacobi_kernelILi5EEvPdPKdS2_S2_S2_S2_S2_i_param_7
)
{
	.reg .pred 	%p<2>;
	.reg .b32 	%r<53>;
	.reg .b64 	%rd<54>;
	.reg .b64 	%fd<61>;

	ld.param.u64 	%rd2, [_Z13jacobi_kernelILi5EEvPdPKdS2_S2_S2_S2_S2_i_param_1];
	ld.param.u64 	%rd3, [_Z13jacobi_kernelILi5EEvPdPKdS2_S2_S2_S2_S2_i_param_2];
	ld.param.u64 	%rd4, [_Z13jacobi_kernelILi5EEvPdPKdS2_S2_S2_S2_S2_i_param_3];
	ld.param.u64 	%rd5, [_Z13jacobi_kernelILi5EEvPdPKdS2_S2_S2_S2_S2_i_param_4];
	ld.param.u64 	%rd6, [_Z13jacobi_kernelILi5EEvPdPKdS2_S2_S2_S2_S2_i_param_5];
	ld.param.u64 	%rd7, [_Z13jacobi_kernelILi5EEvPdPKdS2_S2_S2_S2_S2_i_param_6];
	ld.param.u32 	%r3, [_Z13jacobi_kernelILi5EEvPdPKdS2_S2_S2_S2_S2_i_param_7];
	mov.u32 	%r4, %tid.x;
	mov.u32 	%r5, %ctaid.x;
	mov.u32 	%r6, %ntid.x;
	mad.lo.s32 	%r1, %r5, %r6, %r4;
	mul.hi.s32 	%r7, %r1, 274877907;
	shr.u32 	%r8, %r7, 31;
	shr.s32 	%r9, %r7, 3;
	add.s32 	%r2, %r9, %r8;
	setp.ge.s32 	%p1, %r2, %r3;
	@%p1 bra 	$L__BB4_2;
	ld.param.u64 	%rd53, [_Z13jacobi_kernelILi5EEvPdPKdS2_S2_S2_S2_S2_i_param_0];
	mul.hi.s32 	%r10, %r1, 1717986919;
	shr.u32 	%r11, %r10, 31;
	shr.s32 	%r12, %r10, 1;
	add.s32 	%r13, %r12, %r11;
	mul.lo.s32 	%r14, %r13, 5;
	sub.s32 	%r15, %r1, %r14;
	mul.hi.s32 	%r16, %r13, 1717986919;
	shr.u32 	%r17, %r16, 31;
	shr.s32 	%r18, %r16, 1;
	add.s32 	%r19, %r18, %r17;
	mul.lo.s32 	%r20, %r19, 5;
	sub.s32 	%r21, %r13, %r20;
	mul.hi.s32 	%r22, %r1, 1374389535;
	shr.u32 	%r23, %r22, 31;
	shr.s32 	%r24, %r22, 3;
	add.s32 	%r25, %r24, %r23;
	mul.hi.s32 	%r26, %r25, 1717986919;
	shr.u32 	%r27, %r26, 31;
	shr.s32 	%r28, %r26, 1;
	add.s32 	%r29, %r28, %r27;
	mul.lo.s32 	%r30, %r29, 5;
	sub.s32 	%r31, %r25, %r30;
	cvta.to.global.u64 	%rd8, %rd53;
	cvta.to.global.u64 	%rd9, %rd7;
	cvta.to.global.u64 	%rd10, %rd4;
	cvta.to.global.u64 	%rd11, %rd6;
	cvta.to.global.u64 	%rd12, %rd3;
	cvta.to.global.u64 	%rd13, %rd5;
	cvta.to.global.u64 	%rd14, %rd2;
	mul.lo.s32 	%r32, %r31, 25;
	mul.lo.s32 	%r33, %r2, 125;
	mad.lo.s32 	%r34, %r21, 5, %r33;
	add.s32 	%r35, %r34, %r32;
	mul.wide.s32 	%rd15, %r35, 8;
	add.s64 	%rd16, %rd13, %rd15;
	ld.global.nc.f64 	%fd1, [%rd16];
	mul.wide.s32 	%rd17, %r15, 8;
	add.s64 	%rd18, %rd14, %rd17;
	ld.global.nc.f64 	%fd2, [%rd18];
	mul.f64 	%fd3, %fd1, %fd2;
	fma.rn.f64 	%fd4, %fd2, %fd3, 0d0000000000000000;
	ld.global.nc.f64 	%fd5, [%rd16+8];
	add.s32 	%r36, %r15, 5;
	mul.wide.u32 	%rd19, %r36, 8;
	add.s64 	%rd20, %rd14, %rd19;
	ld.global.nc.f64 	%fd6, [%rd20];
	mul.f64 	%fd7, %fd5, %fd6;
	fma.rn.f64 	%fd8, %fd6, %fd7, %fd4;
	ld.global.nc.f64 	%fd9, [%rd16+16];
	add.s32 	%r37, %r15, 10;
	mul.wide.u32 	%rd21, %r37, 8;
	add.s64 	%rd22, %rd14, %rd21;
	ld.global.nc.f64 	%fd10, [%rd22];
	mul.f64 	%fd11, %fd9, %fd10;
	fma.rn.f64 	%fd12, %fd10, %fd11, %fd8;
	ld.global.nc.f64 	%fd13, [%rd16+24];
	add.s32 	%r38, %r15, 15;
	mul.wide.u32 	%rd23, %r38, 8;
	add.s64 	%rd24, %rd14, %rd23;
	ld.global.nc.f64 	%fd14, [%rd24];
	mul.f64 	%fd15, %fd13, %fd14;
	fma.rn.f64 	%fd16, %fd14, %fd15, %fd12;
	ld.global.nc.f64 	%fd17, [%rd16+32];
	add.s32 	%r39, %r15, 20;
	mul.wide.u32 	%rd25, %r39, 8;
	add.s64 	%rd26, %rd14, %rd25;
	ld.global.nc.f64 	%fd18, [%rd26];
	mul.f64 	%fd19, %fd17, %fd18;
	fma.rn.f64 	%fd20, %fd18, %fd19, %fd16;
	add.s32 	%r40, %r33, %r15;
	add.s32 	%r41, %r40, %r32;
	mul.wide.s32 	%rd27, %r41, 8;
	add.s64 	%rd28, %rd11, %rd27;
	ld.global.nc.f64 	%fd21, [%rd28];
	mul.wide.s32 	%rd29, %r21, 8;
	add.s64 	%rd30, %rd12, %rd29;
	ld.global.nc.f64 	%fd22, [%rd30];
	mul.f64 	%fd23, %fd21, %fd22;
	fma.rn.f64 	%fd24, %fd22, %fd23, %fd20;
	ld.global.nc.f64 	%fd25, [%rd28+40];
	add.s32 	%r42, %r21, 5;
	mul.wide.u32 	%rd31, %r42, 8;
	add.s64 	%rd32, %rd12, %rd31;
	ld.global.nc.f64 	%fd26, [%rd32];
	mul.f64 	%fd27, %fd25, %fd26;
	fma.rn.f64 	%fd28, %fd26, %fd27, %fd24;
	ld.global.nc.f64 	%fd29, [%rd28+80];
	add.s32 	%r43, %r21, 10;
	mul.wide.u32 	%rd33, %r43, 8;
	add.s64 	%rd34, %rd12, %rd33;
	ld.global.nc.f64 	%fd30, [%rd34];
	mul.f64 	%fd31, %fd29, %fd30;
	fma.rn.f64 	%fd32, %fd30, %fd31, %fd28;
	ld.global.nc.f64 	%fd33, [%rd28+120];
	add.s32 	%r44, %r21, 15;
	mul.wide.u32 	%rd35, %r44, 8;
	add.s64 	%rd36, %rd12, %rd35;
	ld.global.nc.f64 	%fd34, [%rd36];
	mul.f64 	%fd35, %fd33, %fd34;
	fma.rn.f64 	%fd36, %fd34, %fd35, %fd32;
	ld.global.nc.f64 	%fd37, [%rd28+160];
	add.s32 	%r45, %r21, 20;
	mul.wide.u32 	%rd37, %r45, 8;
	add.s64 	%rd38, %rd12, %rd37;
	ld.global.nc.f64 	%fd38, [%rd38];
	mul.f64 	%fd39, %fd37, %fd38;
	fma.rn.f64 	%fd40, %fd38, %fd39, %fd36;
	mul.lo.s32 	%r46, %r25, 25;
	sub.s32 	%r47, %r1, %r46;
	add.s32 	%r48, %r33, %r47;
	mul.wide.s32 	%rd39, %r48, 8;
	add.s64 	%rd40, %rd9, %rd39;
	ld.global.nc.f64 	%fd41, [%rd40];
	mul.wide.s32 	%rd41, %r31, 8;
	add.s64 	%rd42, %rd10, %rd41;
	ld.global.nc.f64 	%fd42, [%rd42];
	mul.f64 	%fd43, %fd41, %fd42;
	fma.rn.f64 	%fd44, %fd42, %fd43, %fd40;
	ld.global.nc.f64 	%fd45, [%rd40+200];
	add.s32 	%r49, %r31, 5;
	mul.wide.u32 	%rd43, %r49, 8;
	add.s64 	%rd44, %rd10, %rd43;
	ld.global.nc.f64 	%fd46, [%rd44];
	mul.f64 	%fd47, %fd45, %fd46;
	fma.rn.f64 	%fd48, %fd46, %fd47, %fd44;
	ld.global.nc.f64 	%fd49, [%rd40+400];
	add.s32 	%r50, %r31, 10;
	mul.wide.u32 	%rd45, %r50, 8;
	add.s64 	%rd46, %rd10, %rd45;
	ld.global.nc.f64 	%fd50, [%rd46];
	mul.f64 	%fd51, %fd49, %fd50;
	fma.rn.f64 	%fd52, %fd50, %fd51, %fd48;
	ld.global.nc.f64 	%fd53, [%rd40+600];
	add.s32 	%r51, %r31, 15;
	mul.wide.u32 	%rd47, %r51, 8;
	add.s64 	%rd48, %rd10, %rd47;
	ld.global.nc.f64 	%fd54, [%rd48];
	mul.f64 	%fd55, %fd53, %fd54;
	fma.rn.f64 	%fd56, %fd54, %fd55, %fd52;
	ld.global.nc.f64 	%fd57, [%rd40+800];
	add.s32 	%r52, %r31, 20;
	mul.wide.u32 	%rd49, %r52, 8;
	add.s64 	%rd50, %rd10, %rd49;
	ld.global.nc.f64 	%fd58, [%rd50];
	mul.f64 	%fd59, %fd57, %fd58;
	fma.rn.f64 	%fd60, %fd58, %fd59, %fd56;
	mul.wide.s32 	%rd51, %r1, 8;
	add.s64 	%rd52, %rd8, %rd51;
	st.global.f64 	[%rd52], %fd60;
$L__BB4_2:
	ret;

}
	// .globl	_Z13jacobi_kernelILi6EEvPdPKdS2_S2_S2_S2_S2_i
.visible .entry _Z13jacobi_kernelILi6EEvPdPKdS2_S2_S2_S2_S2_i(
	.param .u64 .ptr .align 1 _Z13jacobi_kernelILi6EEvPdPKdS2_S2_S2_S2_S2_i_param_0,
	.param .u64 .ptr .align 1 _Z13jacobi_kernelILi6EEvPdPKdS2_S2_S2_S2_S2_i_param_1,
	.param .u64 .ptr .align 1 _Z13jacobi_kernelILi6EEvPdPKdS2_S2_S2_S2_S2_i_param_2,
	.param .u64 .ptr .align 1 _Z13jacobi_kernelILi6EEvPdPKdS2_S2_S2_S2_S2_i_param_3,
	.param .u64 .ptr .align 1 _Z13jacobi_kernelILi6EEvPdPKdS2_S2_S2_S2_S2_i_param_4,
	.param .u64 .ptr .align 1 _Z13jacobi_kernelILi6EEvPdPKdS2_S2_S2_S2_S2_i_param_5,
	.param .u64 .ptr .align 1 _Z13jacobi_kernelILi6EEvPdPKdS2_S2_S2_S2_S2_i_param_6,
	.param .u32 _Z13jacobi_kernelILi6EEvPdPKdS2_S2_S2_S2_S2_i_param_7
)
{
	.reg .pred 	%p<2>;
	.reg .b32 	%r<53>;
	.reg .b64 	%rd<60>;
	.reg .b64 	%fd<73>;

	ld.param.u64 	%rd2, [_Z13jacobi_kernelILi6EEvPdPKdS2_S2_S2_S2_S2_i_param_1];
	ld.param.u64 	%rd3, [_Z13jacobi_kernelILi6EEvPdPKdS2_S2_S2_S2_S2_i_param_2];
	ld.param.u64 	%rd4, [_Z13jacobi_kernelILi6EEvPdPKdS2_S2_S2_S2_S2_i_param_3];
	ld.param.u64 	%rd5, [_Z13jacobi_kernelILi6EEvPdPKdS2_S2_S2_S2_S2_i_param_4];
	ld.param.u64 	%rd6, [_Z13jacobi_kernelILi6EEvPdPKdS2_S2_S2_S2_S2_i_param_5];
	ld.param.u64 	%rd7, [_Z13jacobi_kernelILi6EEvPdPKdS2_S2_S2_S2_S2_i_param_6];
	ld.param.u32 	%r3, [_Z13jacobi_kernelILi6EEvPdPKdS2_S2_S2_S2_S2_i_param_7];
	mov.u32 	%r4, %tid.x;
	mov.u32 	%r5, %ctaid.x;
	mov.u32 	%r6, %ntid.x;
	mad.lo.s32 	%r1, %r5, %r6, %r4;
	mul.hi.s32 	%r7, %r1, 1272582903;
	shr.u32 	%r8, %r7, 31;
	shr.s32 	%r9, %r7, 6;
	add.s32 	%r2, %r9, %r8;
	setp.ge.s32 	%p1, %r2, %r3;
	@%p1 bra 	$L__BB5_2;
	ld.param.u64 	%rd59, [_Z13jacobi_kernelILi6EEvPdPKdS2_S2_S2_S2_S2_i_param_0];
	mul.hi.s32 	%r10, %r1, 715827883;
	shr.u32 	%r11, %r10, 31;
	add.s32 	%r12, %r10, %r11;
	mul.lo.s32 	%r13, %r12, 6;
	sub.s32 	%r14, %r1, %r13;
	mul.hi.s32 	%r15, %r12, 715827883;
	shr.u32 	%r16, %r15, 31;
	add.s32 	%r17, %r15, %r16;
	mul.lo.s32 	%r18, %r17, 6;
	sub.s32 	%r19, %r12, %r18;
	mul.hi.s32 	%r20, %r1, 954437177;
	shr.u32 	%r21, %r20, 31;
	shr.s32 	%r22, %r20, 3;
	add.s32 	%r23, %r22, %r21;
	mul.hi.s32 	%r24, %r23, 715827883;
	shr.u32 	%r25, %r24, 31;
	add.s32 	%r26, %r24, %r25;
	mul.lo.s32 	%r27, %r26, 6;
	sub.s32 	%r28, %r23, %r27;
	cvta.to.global.u64 	%rd8, %rd59;
	cvta.to.global.u64 	%rd9, %rd7;
	cvta.to.global.u64 	%rd10, %rd4;
	cvta.to.global.u64 	%rd11, %rd6;
	cvta.to.global.u64 	%rd12, %rd3;
	cvta.to.global.u64 	%rd13, %rd5;
	cvta.to.global.u64 	%rd14, %rd2;
	mul.lo.s32 	%r29, %r28, 36;
	mul.lo.s32 	%r30, %r2, 216;
	mad.lo.s32 	%r31, %r19, 6, %r30;
	add.s32 	%r32, %r31, %r29;
	mul.wide.s32 	%rd15, %r32, 8;
	add.s64 	%rd16, %rd13, %rd15;
	ld.global.nc.f64 	%fd1, [%rd16];
	mul.wide.s32 	%rd17, %r14, 8;
	add.s64 	%rd18, %rd14, %rd17;
	ld.global.nc.f64 	%fd2, [%rd18];
	mul.f64 	%fd3, %fd1, %fd2;
	fma.rn.f64 	%fd4, %fd2, %fd3, 0d0000000000000000;
	ld.global.nc.f64 	%fd5, [%rd16+8];
	add.s32 	%r33, %r14, 6;
	mul.wide.u32 	%rd19, %r33, 8;
	add.s64 	%rd20, %rd14, %rd19;
	ld.global.nc.f64 	%fd6, [%rd20];
	mul.f64 	%fd7, %fd5, %fd6;
	fma.rn.f64 	%fd8, %fd6, %fd7, %fd4;
	ld.global.nc.f64 	%fd9, [%rd16+16];
	add.s32 	%r34, %r14, 12;
	mul.wide.u32 	%rd21, %r34, 8;
	add.s64 	%rd22, %rd14, %rd21;
	ld.global.nc.f64 	%fd10, [%rd22];
	mul.f64 	%fd11, %fd9, %fd10;
	fma.rn.f64 	%fd12, %fd10, %fd11, %fd8;
	ld.global.nc.f64 	%fd13, [%rd16+24];
	add.s32 	%r35, %r14, 18;
	mul.wide.u32 	%rd23, %r35, 8;
	add.s64 	%rd24, %rd14, %rd23;
	ld.global.nc.f64 	%fd14, [%rd24];
	mul.f64 	%fd15, %fd13, %fd14;
	fma.rn.f64 	%fd16, %fd14, %fd15, %fd12;
	ld.global.nc.f64 	%fd17, [%rd16+32];
	add.s32 	%r36, %r14, 24;
	mul.wide.u32 	%rd25, %r36, 8;
	add.s64 	%rd26, %rd14, %rd25;
	ld.global.nc.f64 	%fd18, [%rd26];
	mul.f64 	%fd19, %fd17, %fd18;
	fma.rn.f64 	%fd20, %fd18, %fd19, %fd16;
	ld.global.nc.f64 	%fd21, [%rd16+40];
	add.s32 	%r37, %r14, 30;
	mul.wide.u32 	%rd27, %r37, 8;
	add.s64 	%rd28, %rd14, %rd27;
	ld.global.nc.f64 	%fd22, [%rd28];
	mul.f64 	%fd23, %fd21, %fd22;
	fma.rn.f64 	%fd24, %fd22, %fd23, %fd20;
	add.s32 	%r38, %r30, %r14;
	add.s32 	%r39, %r38, %r29;
	mul.wide.s32 	%rd29, %r39, 8;
	add.s64 	%rd30, %rd11, %rd29;
	ld.global.nc.f64 	%fd25, [%rd30];
	mul.wide.s32 	%rd31, %r19, 8;
	add.s64 	%rd32, %rd12, %rd31;
	ld.global.nc.f64 	%fd26, [%rd32];
	mul.f64 	%fd27, %fd25, %fd26;
	fma.rn.f64 	%fd28, %fd26, %fd27, %fd24;
	ld.global.nc.f64 	%fd29, [%rd30+48];
	add.s32 	%r40, %r19, 6;
	mul.wide.u32 	%rd33, %r40, 8;
	add.s64 	%rd34, %rd12, %rd33;
	ld.global.nc.f64 	%fd30, [%rd34];
	mul.f64 	%fd31, %fd29, %fd30;
	fma.rn.f64 	%fd32, %fd30, %fd31, %fd28;
	ld.global.nc.f64 	%fd33, [%rd30+96];
	add.s32 	%r41, %r19, 12;
	mul.wide.u32 	%rd35, %r41, 8;
	add.s64 	%rd36, %rd12, %rd35;
	ld.global.nc.f64 	%fd34, [%rd36];
	mul.f64 	%fd35, %fd33, %fd34;
	fma.rn.f64 	%fd36, %fd34, %fd35, %fd32;
	ld.global.nc.f64 	%fd37, [%rd30+144];
	add.s32 	%r42, %r19, 18;
	mul.wide.u32 	%rd37, %r42, 8;
	add.s64 	%rd38, %rd12, %rd37;
	ld.global.nc.f64 	%fd38, [%rd38];
	mul.f64 	%fd39, %fd37, %fd38;
	fma.rn.f64 	%fd40, %fd38, %fd39, %fd36;
	ld.global.nc.f64 	%fd41, [%rd30+192];
	add.s32 	%r43, %r19, 24;
	mul.wide.u32 	%rd39, %r43, 8;
	add.s64 	%rd40, %rd12, %rd39;
	ld.global.nc.f64 	%fd42, [%rd40];
	mul.f64 	%fd43, %fd41, %fd42;
	fma.rn.f64 	%fd44, %fd42, %fd43, %fd40;
	ld.global.nc.f64 	%fd45, [%rd30+240];
	add.s32 	%r44, %r19, 30;
	mul.wide.u32 	%rd41, %r44, 8;
	add.s64 	%rd42, %rd12, %rd41;
	ld.global.nc.f64 	%fd46, [%rd42];
	mul.f64 	%fd47, %fd45, %fd46;
	fma.rn.f64 	%fd48, %fd46, %fd47, %fd44;
	mul.lo.s32 	%r45, %r23, 36;
	sub.s32 	%r46, %r1, %r45;
	add.s32 	%r47, %r30, %r46;
	mul.wide.s32 	%rd43, %r47, 8;
	add.s64 	%rd44, %rd9, %rd43;
	ld.global.nc.f64 	%fd49, [%rd44];
	mul.wide.s32 	%rd45, %r28, 8;
	add.s64 	%rd46, %rd10, %rd45;
	ld.global.nc.f64 	%fd50, [%rd46];
	mul.f64 	%fd51, %fd49, %fd50;
	fma.rn.f64 	%fd52, %fd50, %fd51, %fd48;
	ld.global.nc.f64 	%fd53, [%rd44+288];
	add.s32 	%r48, %r28, 6;
	mul.wide.u32 	%rd47, %r48, 8;
	add.s64 	%rd48, %rd10, %rd47;
	ld.global.nc.f64 	%fd54, [%rd48];
	mul.f64 	%fd55, %fd53, %fd54;
	fma.rn.f64 	%fd56, %fd54, %fd55, %fd52;
	ld.global.nc.f64 	%fd57, [%rd44+576];
	add.s32 	%r49, %r28, 12;
	mul.wide.u32 	%rd49, %r49, 8;
	add.s64 	%rd50, %rd10, %rd49;
	ld.global.nc.f64 	%fd58, [%rd50];
	mul.f64 	%fd59, %fd57, %fd58;
	fma.rn.f64 	%fd60, %fd58, %fd59, %fd56;
	ld.global.nc.f64 	%fd61, [%rd44+864];
	add.s32 	%r50, %r28, 18;
	mul.wide.u32 	%rd51, %r50, 8;
	add.s64 	%rd52, %rd10, %rd51;
	ld.global.nc.f64 	%fd62, [%rd52];
	mul.f64 	%fd63, %fd61, %fd62;
	fma.rn.f64 	%fd64, %fd62, %fd63, %fd60;
	ld.global.nc.f64 	%fd65, [%rd44+1152];
	add.s32 	%r51, %r28, 24;
	mul.wide.u32 	%rd53, %r51, 8;
	add.s64 	%rd54, %rd10, %rd53;
	ld.global.nc.f64 	%fd66, [%rd54];
	mul.f64 	%fd67, %fd65, %fd66;
	fma.rn.f64 	%fd68, %fd66, %fd67, %fd64;
	ld.global.nc.f64 	%fd69, [%rd44+1440];
	add.s32 	%r52, %r28, 30;
	mul.wide.u32 	%rd55, %r52, 8;
	add.s64 	%rd56, %rd10, %rd55;
	ld.global.nc.f64 	%fd70, [%rd56];
	mul.f64 	%fd71, %fd69, %fd70;
	fma.rn.f64 	%fd72, %fd70, %fd71, %fd68;
	mul.wide.s32 	%rd57, %r1, 8;
	add.s64 	%rd58, %rd8, %rd57;
	st.global.f64 	[%rd58], %fd72;
$L__BB5_2:
	ret;

}
	// .globl	_Z13jacobi_kernelILi7EEvPdPKdS2_S2_S2_S2_S2_i
.visible .entry _Z13jacobi_kernelILi7EEvPdPKdS2_S2_S2_S2_S2_i(
	.param .u64 .ptr .align 1 _Z13jacobi_kernelILi7EEvPdPKdS2_S2_S2_S2_S2_i_param_0,
	.param .u64 .ptr .align 1 _Z13jacobi_kernelILi7EEvPdPKdS2_S2_S2_S2_S2_i_param_1,
	.param .u64 .ptr .align 1 _Z13jacobi_kernelILi7EEvPdPKdS2_S2_S2_S2_S2_i_param_2,
	.param .u64 .ptr .align 1 _Z13jacobi_kernelILi7EEvPdPKdS2_S2_S2_S2_S2_i_param_3,
	.param .u64 .ptr .align 1 _Z13jacobi_kernelILi7EEvPdPKdS2_S2_S2_S2_S2_i_param_4,
	.param .u64 .ptr .align 1 _Z13jacobi_kernelILi7EEvPdPKdS2_S2_S2_S2_S2_i_param_5,
	.param .u64 .ptr .align 1 _Z13jacobi_kernelILi7EEvPdPKdS2_S2_S2_S2_S2_i_param_6,
	.param .u32 _Z13jacobi_kernelILi7EEvPdPKdS2_S2_S2_S2_S2_i_param_7
)
{
	.reg .pred 	%p<2>;
	.reg .b32 	%r<62>;
	.reg .b64 	%rd<66>;
	.reg .b64 	%fd<85>;

	ld.param.u64 	%rd2, [_Z13jacobi_kernelILi7EEvPdPKdS2_S2_S2_S2_S2_i_param_1];
	ld.param.u64 	%rd3, [_Z13jacobi_kernelILi7EEvPdPKdS2_S2_S2_S2_S2_i_param_2];
	ld.param.u64 	%rd4, [_Z13jacobi_kernelILi7EEvPdPKdS2_S2_S2_S2_S2_i_param_3];
	ld.param.u64 	%rd5, [_Z13jacobi_kernelILi7EEvPdPKdS2_S2_S2_S2_S2_i_param_4];
	ld.param.u64 	%rd6, [_Z13jacobi_kernelILi7EEvPdPKdS2_S2_S2_S2_S2_i_param_5];
	ld.param.u64 	%rd7, [_Z13jacobi_kernelILi7EEvPdPKdS2_S2_S2_S2_S2_i_param_6];
	ld.param.u32 	%r3, [_Z13jacobi_kernelILi7EEvPdPKdS2_S2_S2_S2_S2_i_param_7];
	mov.u32 	%r4, %tid.x;
	mov.u32 	%r5, %ctaid.x;
	mov.u32 	%r6, %ntid.x;
	mad.lo.s32 	%r1, %r5, %r6, %r4;
	mul.hi.s32 	%r7, %r1, 801393315;
	shr.u32 	%r8, %r7, 31;
	shr.s32 	%r9, %r7, 6;
	add.s32 	%r2, %r9, %r8;
	setp.ge.s32 	%p1, %r2, %r3;
	@%p1 bra 	$L__BB6_2;
	ld.param.u64 	%rd65, [_Z13jacobi_kernelILi7EEvPdPKdS2_S2_S2_S2_S2_i_param_0];
	mul.hi.s32 	%r10, %r1, -1840700269;
	add.s32 	%r11, %r10, %r1;
	shr.u32 	%r12, %r11, 31;
	shr.s32 	%r13, %r11, 2;
	add.s32 	%r14, %r13, %r12;
	mul.lo.s32 	%r15, %r14, 7;
	sub.s32 	%r16, %r1, %r15;
	mul.hi.s32 	%r17, %r14, -1840700269;
	add.s32 	%r18, %r17, %r14;
	shr.u32 	%r19, %r18, 31;
	shr.s32 	%r20, %r18, 2;
	add.s32 	%r21, %r20, %r19;
	mul.lo.s32 	%r22, %r21, 7;
	sub.s32 	%r23, %r14, %r22;
	mul.hi.s32 	%r24, %r1, 1402438301;
	shr.u32 	%r25, %r24, 31;
	shr.s32 	%r26, %r24, 4;
	add.s32 	%r27, %r26, %r25;
	mul.hi.s32 	%r28, %r27, -1840700269;
	add.s32 	%r29, %r28, %r27;
	shr.u32 	%r30, %r29, 31;
	shr.s32 	%r31, %r29, 2;
	add.s32 	%r32, %r31, %r30;
	mul.lo.s32 	%r33, %r32, 7;
	sub.s32 	%r34, %r27, %r33;
	cvta.to.global.u64 	%rd8, %rd65;
	cvta.to.global.u64 	%rd9, %rd7;
	cvta.to.global.u64 	%rd10, %rd4;
	cvta.to.global.u64 	%rd11, %rd6;
	cvta.to.global.u64 	%rd12, %rd3;
	cvta.to.global.u64 	%rd13, %rd5;
	cvta.to.global.u64 	%rd14, %rd2;
	mul.lo.s32 	%r35, %r34, 49;
	mul.lo.s32 	%r36, %r2, 343;
	mad.lo.s32 	%r37, %r23, 7, %r36;
	add.s32 	%r38, %r37, %r35;
	mul.wide.s32 	%rd15, %r38, 8;
	add.s64 	%rd16, %rd13, %rd15;
	ld.global.nc.f64 	%fd1, [%rd16];
	mul.wide.s32 	%rd17, %r16, 8;
	add.s64 	%rd18, %rd14, %rd17;
	ld.global.nc.f64 	%fd2, [%rd18];
	mul.f64 	%fd3, %fd1, %fd2;
	fma.rn.f64 	%fd4, %fd2, %fd3, 0d0000000000000000;
	ld.global.nc.f64 	%fd5, [%rd16+8];
	add.s32 	%r39, %r16, 7;
	mul.wide.u32 	%rd19, %r39, 8;
	add.s64 	%rd20, %rd14, %rd19;
	ld.global.nc.f64 	%fd6, [%rd20];
	mul.f64 	%fd7, %fd5, %fd6;
	fma.rn.f64 	%fd8, %fd6, %fd7, %fd4;
	ld.global.nc.f64 	%fd9, [%rd16+16];
	add.s32 	%r40, %r16, 14;
	mul.wide.u32 	%rd21, %r40, 8;
	add.s64 	%rd22, %rd14, %rd21;
	ld.global.nc.f64 	%fd10, [%rd22];
	mul.f64 	%fd11, %fd9, %fd10;
	fma.rn.f64 	%fd12, %fd10, %fd11, %fd8;
	ld.global.nc.f64 	%fd13, [%rd16+24];
	add.s32 	%r41, %r16, 21;
	mul.wide.u32 	%rd23, %r41, 8;
	add.s64 	%rd24, %rd14, %rd23;
	ld.global.nc.f64 	%fd14, [%rd24];
	mul.f64 	%fd15, %fd13, %fd14;
	fma.rn.f64 	%fd16, %fd14, %fd15, %fd12;
	ld.global.nc.f64 	%fd17, [%rd16+32];
	add.s32 	%r42, %r16, 28;
	mul.wide.u32 	%rd25, %r42, 8;
	add.s64 	%rd26, %rd14, %rd25;
	ld.global.nc.f64 	%fd18, [%rd26];
	mul.f64 	%fd19, %fd17, %fd18;
	fma.rn.f64 	%fd20, %fd18, %fd19, %fd16;
	ld.global.nc.f64 	%fd21, [%rd16+40];
	add.s32 	%r43, %r16, 35;
	mul.wide.u32 	%rd27, %r43, 8;
	add.s64 	%rd28, %rd14, %rd27;
	ld.global.nc.f64 	%fd22, [%rd28];
	mul.f64 	%fd23, %fd21, %fd22;
	fma.rn.f64 	%fd24, %fd22, %fd23, %fd20;
	ld.global.nc.f64 	%fd25, [%rd16+48];
	add.s32 	%r44, %r16, 42;
	mul.wide.u32 	%rd29, %r44, 8;
	add.s64 	%rd30, %rd14, %rd29;
	ld.global.nc.f64 	%fd26, [%rd30];
	mul.f64 	%fd27, %fd25, %fd26;
	fma.rn.f64 	%fd28, %fd26, %fd27, %fd24;
	add.s32 	%r45, %r36, %r16;
	add.s32 	%r46, %r45, %r35;
	mul.wide.s32 	%rd31, %r46, 8;
	add.s64 	%rd32, %rd11, %rd31;
	ld.global.nc.f64 	%fd29, [%rd32];
	mul.wide.s32 	%rd33, %r23, 8;
	add.s64 	%rd34, %rd12, %rd33;
	ld.global.nc.f64 	%fd30, [%rd34];
	mul.f64 	%fd31, %fd29, %fd30;
	fma.rn.f64 	%fd32, %fd30, %fd31, %fd28;
	ld.global.nc.f64 	%fd33, [%rd32+56];
	add.s32 	%r47, %r23, 7;
	mul.wide.u32 	%rd35, %r47, 8;
	add.s64 	%rd36, %rd12, %rd35;
	ld.global.nc.f64 	%fd34, [%rd36];
	mul.f64 	%fd35, %fd33, %fd34;
	fma.rn.f64 	%fd36, %fd34, %fd35, %fd32;
	ld.global.nc.f64 	%fd37, [%rd32+112];
	add.s32 	%r48, %r23, 14;
	mul.wide.u32 	%rd37, %r48, 8;
	add.s64 	%rd38, %rd12, %rd37;
	ld.global.nc.f64 	%fd38, [%rd38];
	mul.f64 	%fd39, %fd37, %fd38;
	fma.rn.f64 	%fd40, %fd38, %fd39, %fd36;
	ld.global.nc.f64 	%fd41, [%rd32+168];
	add.s32 	%r49, %r23, 21;
	mul.wide.u32 	%rd39, %r49, 8;
	add.s64 	%rd40, %rd12, %rd39;
	ld.global.nc.f64 	%fd42, [%rd40];
	mul.f64 	%fd43, %fd41, %fd42;
	fma.rn.f64 	%fd44, %fd42, %fd43, %fd40;
	ld.global.nc.f64 	%fd45, [%rd32+224];
	add.s32 	%r50, %r23, 28;
	mul.wide.u32 	%rd41, %r50, 8;
	add.s64 	%rd42, %rd12, %rd41;
	ld.global.nc.f64 	%fd46, [%rd42];
	mul.f64 	%fd47, %fd45, %fd46;
	fma.rn.f64 	%fd48, %fd46, %fd47, %fd44;
	ld.global.nc.f64 	%fd49, [%rd32+280];
	add.s32 	%r51, %r23, 35;
	mul.wide.u32 	%rd43, %r51, 8;
	add.s64 	%rd44, %rd12, %rd43;
	ld.global.nc.f64 	%fd50, [%rd44];
	mul.f64 	%fd51, %fd49, %fd50;
	fma.rn.f64 	%fd52, %fd50, %fd51, %fd48;
	ld.global.nc.f64 	%fd53, [%rd32+336];
	add.s32 	%r52, %r23, 42;
	mul.wide.u32 	%rd45, %r52, 8;
	add.s64 	%rd46, %rd12, %rd45;
	ld.global.nc.f64 	%fd54, [%rd46];
	mul.f64 	%fd55, %fd53, %fd54;
	fma.rn.f64 	%fd56, %fd54, %fd55, %fd52;
	mul.lo.s32 	%r53, %r27, 49;
	sub.s32 	%r54, %r1, %r53;
	add.s32 	%r55, %r36, %r54;
	mul.wide.s32 	%rd47, %r55, 8;
	add.s64 	%rd48, %rd9, %rd47;
	ld.global.nc.f64 	%fd57, [%rd48];
	mul.wide.s32 	%rd49, %r34, 8;
	add.s64 	%rd50, %rd10, %rd49;
	ld.global.nc.f64 	%fd58, [%rd50];
	mul.f64 	%fd59, %fd57, %fd58;
	fma.rn.f64 	%fd60, %fd58, %fd59, %fd56;
	ld.global.nc.f64 	%fd61, [%rd48+392];
	add.s32 	%r56, %r34, 7;
	mul.wide.u32 	%rd51, %r56, 8;
	add.s64 	%rd52, %rd10, %rd51;
	ld.global.nc.f64 	%fd62, [%rd52];
	mul.f64 	%fd63, %fd61, %fd62;
	fma.rn.f64 	%fd64, %fd62, %fd63, %fd60;
	ld.global.nc.f64 	%fd65, [%rd48+784];
	add.s32 	%r57, %r34, 14;
	mul.wide.u32 	%rd53, %r57, 8;
	add.s64 	%rd54, %rd10, %rd53;
	ld.global.nc.f64 	%fd66, [%rd54];
	mul.f64 	%fd67, %fd65, %fd66;
	fma.rn.f64 	%fd68, %fd66, %fd67, %fd64;
	ld.global.nc.f64 	%fd69, [%rd48+1176];
	add.s32 	%r58, %r34, 21;
	mul.wide.u32 	%rd55, %r58, 8;
	add.s64 	%rd56, %rd10, %rd55;
	ld.global.nc.f64 	%fd70, [%rd56];
	mul.f64 	%fd71, %fd69, %fd70;
	fma.rn.f64 	%fd72, %fd70, %fd71, %fd68;
	ld.global.nc.f64 	%fd73, [%rd48+1568];
	add.s32 	%r59, %r34, 28;
	mul.wide.u32 	%rd57, %r59, 8;
	add.s64 	%rd58, %rd10, %rd57;
	ld.global.nc.f64 	%fd74, [%rd58];
	mul.f64 	%fd75, %fd73, %fd74;
	fma.rn.f64 	%fd76, %fd74, %fd75, %fd72;
	ld.global.nc.f64 	%fd77, [%rd48+1960];
	add.s32 	%r60, %r34, 35;
	mul.wide.u32 	%rd59, %r60, 8;
	add.s64 	%rd60, %rd10, %rd59;
	ld.global.nc.f64 	%fd78, [%rd60];
	mul.f64 	%fd79, %fd77, %fd78;
	fma.rn.f64 	%fd80, %fd78, %fd79, %fd76;
	ld.global.nc.f64 	%fd81, [%rd48+2352];
	add.s32 	%r61, %r34, 42;
	mul.wide.u32 	%rd61, %r61, 8;
	add.s64 	%rd62, %rd10, %rd61;
	ld.global.nc.f64 	%fd82, [%rd62];
	mul.f64 	%fd83, %fd81, %fd82;
	fma.rn.f64 	%fd84, %fd82, %fd83, %fd80;
	mul.wide.s32 	%rd63, %r1, 8;
	add.s64 	%rd64, %rd8, %rd63;
	st.global.f64 	[%rd64], %fd84;
$L__BB6_2:
	ret;

}
	// .globl	_Z13jacobi_kernelILi8EEvPdPKdS2_S2_S2_S2_S2_i
.visible .entry _Z13jacobi_kernelILi8EEvPdPKdS2_S2_S2_S2_S2_i(
	.param .u64 .ptr .align 1 _Z13jacobi_kernelILi8EEvPdPKdS2_S2_S2_S2_S2_i_param_0,
	.param .u64 .ptr .align 1 _Z13jacobi_kernelILi8EEvPdPKdS2_S2_S2_S2_S2_i_param_1,
	.param .u64 .ptr .align 1 _Z13jacobi_kernelILi8EEvPdPKdS2_S2_S2_S2_S2_i_param_2,
	.param .u64 .ptr .align 1 _Z13jacobi_kernelILi8EEvPdPKdS2_S2_S2_S2_S2_i_param_3,
	.param .u64 .ptr .align 1 _Z13jacobi_kernelILi8EEvPdPKdS2_S2_S2_S2_S2_i_param_4,
	.param .u64 .ptr .align 1 _Z13jacobi_kernelILi8EEvPdPKdS2_S2_S2_S2_S2_i_param_5,
	.param .u64 .ptr .align 1 _Z13jacobi_kernelILi8EEvPdPKdS2_S2_S2_S2_S2_i_param_6,
	.param .u32 _Z13jacobi_kernelILi8EEvPdPKdS2_S2_S2_S2_S2_i_param_7
)
{
	.reg .pred 	%p<2>;
	.reg .b32 	%r<58>;
	.reg .b64 	%rd<72>;
	.reg .b64 	%fd<97>;

	ld.param.u64 	%rd2, [_Z13jacobi_kernelILi8EEvPdPKdS2_S2_S2_S2_S2_i_param_1];
	ld.param.u64 	%rd3, [_Z13jacobi_kernelILi8EEvPdPKdS2_S2_S2_S2_S2_i_param_2];
	ld.param.u64 	%rd4, [_Z13jacobi_kernelILi8EEvPdPKdS2_S2_S2_S2_S2_i_param_3];
	ld.param.u64 	%rd5, [_Z13jacobi_kernelILi8EEvPdPKdS2_S2_S2_S2_S2_i_param_4];
	ld.param.u64 	%rd6, [_Z13jacobi_kernelILi8EEvPdPKdS2_S2_S2_S2_S2_i_param_5];
	ld.param.u64 	%rd7, [_Z13jacobi_kernelILi8EEvPdPKdS2_S2_S2_S2_S2_i_param_6];
	ld.param.u32 	%r3, [_Z13jacobi_kernelILi8EEvPdPKdS2_S2_S2_S2_S2_i_param_7];
	mov.u32 	%r4, %tid.x;
	mov.u32 	%r5, %ctaid.x;
	mov.u32 	%r6, %ntid.x;
	mad.lo.s32 	%r1, %r5, %r6, %r4;
	shr.s32 	%r7, %r1, 31;
	shr.u32 	%r8, %r7, 23;
	add.s32 	%r9, %r1, %r8;
	shr.s32 	%r2, %r9, 9;
	setp.ge.s32 	%p1, %r2, %r3;
	@%p1 bra 	$L__BB7_2;
	ld.param.u64 	%rd71, [_Z13jacobi_kernelILi8EEvPdPKdS2_S2_S2_S2_S2_i_param_0];
	shr.u32 	%r11, %r7, 29;
	add.s32 	%r12, %r1, %r11;
	and.b32  	%r13, %r12, -8;
	sub.s32 	%r14, %r1, %r13;
	shr.s32 	%r15, %r12, 3;
	shr.u32 	%r16, %r15, 29;
	add.s32 	%r17, %r15, %r16;
	and.b32  	%r18, %r17, -8;
	sub.s32 	%r19, %r15, %r18;
	shr.u32 	%r20, %r7, 26;
	add.s32 	%r21, %r1, %r20;
	shr.s32 	%r22, %r21, 6;
	shr.u32 	%r23, %r22, 29;
	add.s32 	%r24, %r22, %r23;
	and.b32  	%r25, %r24, -8;
	sub.s32 	%r26, %r22, %r25;
	cvta.to.global.u64 	%rd8, %rd71;
	cvta.to.global.u64 	%rd9, %rd7;
	cvta.to.global.u64 	%rd10, %rd4;
	cvta.to.global.u64 	%rd11, %rd6;
	cvta.to.global.u64 	%rd12, %rd3;
	cvta.to.global.u64 	%rd13, %rd5;
	cvta.to.global.u64 	%rd14, %rd2;
	shl.b32 	%r27, %r19, 3;
	shl.b32 	%r28, %r26, 6;
	shl.b32 	%r29, %r2, 9;
	add.s32 	%r30, %r27, %r29;
	add.s32 	%r31, %r30, %r28;
	mul.wide.s32 	%rd15, %r31, 8;
	add.s64 	%rd16, %rd13, %rd15;
	ld.global.nc.f64 	%fd1, [%rd16];
	mul.wide.s32 	%rd17, %r14, 8;
	add.s64 	%rd18, %rd14, %rd17;
	ld.global.nc.f64 	%fd2, [%rd18];
	mul.f64 	%fd3, %fd1, %fd2;
	fma.rn.f64 	%fd4, %fd2, %fd3, 0d0000000000000000;
	ld.global.nc.f64 	%fd5, [%rd16+8];
	add.s32 	%r32, %r14, 8;
	mul.wide.u32 	%rd19, %r32, 8;
	add.s64 	%rd20, %rd14, %rd19;
	ld.global.nc.f64 	%fd6, [%rd20];
	mul.f64 	%fd7, %fd5, %fd6;
	fma.rn.f64 	%fd8, %fd6, %fd7, %fd4;
	ld.global.nc.f64 	%fd9, [%rd16+16];
	add.s32 	%r33, %r14, 16;
	mul.wide.u32 	%rd21, %r33, 8;
	add.s64 	%rd22, %rd14, %rd21;
	ld.global.nc.f64 	%fd10, [%rd22];
	mul.f64 	%fd11, %fd9, %fd10;
	fma.rn.f64 	%fd12, %fd10, %fd11, %fd8;
	ld.global.nc.f64 	%fd13, [%rd16+24];
	add.s32 	%r34, %r14, 24;
	mul.wide.u32 	%rd23, %r34, 8;
	add.s64 	%rd24, %rd14, %rd23;
	ld.global.nc.f64 	%fd14, [%rd24];
	mul.f64 	%fd15, %fd13, %fd14;
	fma.rn.f64 	%fd16, %fd14, %fd15, %fd12;
	ld.global.nc.f64 	%fd17, [%rd16+32];
	add.s32 	%r35, %r14, 32;
	mul.wide.u32 	%rd25, %r35, 8;
	add.s64 	%rd26, %rd14, %rd25;
	ld.global.nc.f64 	%fd18, [%rd26];
	mul.f64 	%fd19, %fd17, %fd18;
	fma.rn.f64 	%fd20, %fd18, %fd19, %fd16;
	ld.global.nc.f64 	%fd21, [%rd16+40];
	add.s32 	%r36, %r14, 40;
	mul.wide.u32 	%rd27, %r36, 8;
	add.s64 	%rd28, %rd14, %rd27;
	ld.global.nc.f64 	%fd22, [%rd28];
	mul.f64 	%fd23, %fd21, %fd22;
	fma.rn.f64 	%fd24, %fd22, %fd23, %fd20;
	ld.global.nc.f64 	%fd25, [%rd16+48];
	add.s32 	%r37, %r14, 48;
	mul.wide.u32 	%rd29, %r37, 8;
	add.s64 	%rd30, %rd14, %rd29;
	ld.global.nc.f64 	%fd26, [%rd30];
	mul.f64 	%fd27, %fd25, %fd26;
	fma.rn.f64 	%fd28, %fd26, %fd27, %fd24;
	ld.global.nc.f64 	%fd29, [%rd16+56];
	add.s32 	%r38, %r14, 56;
	mul.wide.u32 	%rd31, %r38, 8;
	add.s64 	%rd32, %rd14, %rd31;
	ld.global.nc.f64 	%fd30, [%rd32];
	mul.f64 	%fd31, %fd29, %fd30;
	fma.rn.f64 	%fd32, %fd30, %fd31, %fd28;
	add.s32 	%r39, %r29, %r14;
	add.s32 	%r40, %r39, %r28;
	mul.wide.s32 	%rd33, %r40, 8;
	add.s64 	%rd34, %rd11, %rd33;
	ld.global.nc.f64 	%fd33, [%rd34];
	mul.wide.s32 	%rd35, %r19, 8;
	add.s64 	%rd36, %rd12, %rd35;
	ld.global.nc.f64 	%fd34, [%rd36];
	mul.f64 	%fd35, %fd33, %fd34;
	fma.rn.f64 	%fd36, %fd34, %fd35, %fd32;
	ld.global.nc.f64 	%fd37, [%rd34+64];
	add.s32 	%r41, %r19, 8;
	mul.wide.u32 	%rd37, %r41, 8;
	add.s64 	%rd38, %rd12, %rd37;
	ld.global.nc.f64 	%fd38, [%rd38];
	mul.f64 	%fd39, %fd37, %fd38;
	fma.rn.f64 	%fd40, %fd38, %fd39, %fd36;
	ld.global.nc.f64 	%fd41, [%rd34+128];
	add.s32 	%r42, %r19, 16;
	mul.wide.u32 	%rd39, %r42, 8;
	add.s64 	%rd40, %rd12, %rd39;
	ld.global.nc.f64 	%fd42, [%rd40];
	mul.f64 	%fd43, %fd41, %fd42;
	fma.rn.f64 	%fd44, %fd42, %fd43, %fd40;
	ld.global.nc.f64 	%fd45, [%rd34+192];
	add.s32 	%r43, %r19, 24;
	mul.wide.u32 	%rd41, %r43, 8;
	add.s64 	%rd42, %rd12, %rd41;
	ld.global.nc.f64 	%fd46, [%rd42];
	mul.f64 	%fd47, %fd45, %fd46;
	fma.rn.f64 	%fd48, %fd46, %fd47, %fd44;
	ld.global.nc.f64 	%fd49, [%rd34+256];
	add.s32 	%r44, %r19, 32;
	mul.wide.u32 	%rd43, %r44, 8;
	add.s64 	%rd44, %rd12, %rd43;
	ld.global.nc.f64 	%fd50, [%rd44];
	mul.f64 	%fd51, %fd49, %fd50;
	fma.rn.f64 	%fd52, %fd50, %fd51, %fd48;
	ld.global.nc.f64 	%fd53, [%rd34+320];
	add.s32 	%r45, %r19, 40;
	mul.wide.u32 	%rd45, %r45, 8;
	add.s64 	%rd46, %rd12, %rd45;
	ld.global.nc.f64 	%fd54, [%rd46];
	mul.f64 	%fd55, %fd53, %fd54;
	fma.rn.f64 	%fd56, %fd54, %fd55, %fd52;
	ld.global.nc.f64 	%fd57, [%rd34+384];
	add.s32 	%r46, %r19, 48;
	mul.wide.u32 	%rd47, %r46, 8;
	add.s64 	%rd48, %rd12, %rd47;
	ld.global.nc.f64 	%fd58, [%rd48];
	mul.f64 	%fd59, %fd57, %fd58;
	fma.rn.f64 	%fd60, %fd58, %fd59, %fd56;
	ld.global.nc.f64 	%fd61, [%rd34+448];
	add.s32 	%r47, %r19, 56;
	mul.wide.u32 	%rd49, %r47, 8;
	add.s64 	%rd50, %rd12, %rd49;
	ld.global.nc.f64 	%fd62, [%rd50];
	mul.f64 	%fd63, %fd61, %fd62;
	fma.rn.f64 	%fd64, %fd62, %fd63, %fd60;
	and.b32  	%r48, %r21, -64;
	sub.s32 	%r49, %r1, %r48;
	add.s32 	%r50, %r29, %r49;
	mul.wide.s32 	%rd51, %r50, 8;
	add.s64 	%rd52, %rd9, %rd51;
	ld.global.nc.f64 	%fd65, [%rd52];
	mul.wide.s32 	%rd53, %r26, 8;
	add.s64 	%rd54, %rd10, %rd53;
	ld.global.nc.f64 	%fd66, [%rd54];
	mul.f64 	%fd67, %fd65, %fd66;
	fma.rn.f64 	%fd68, %fd66, %fd67, %fd64;
	ld.global.nc.f64 	%fd69, [%rd52+512];
	add.s32 	%r51, %r26, 8;
	mul.wide.u32 	%rd55, %r51, 8;
	add.s64 	%rd56, %rd10, %rd55;
	ld.global.nc.f64 	%fd70, [%rd56];
	mul.f64 	%fd71, %fd69, %fd70;
	fma.rn.f64 	%fd72, %fd70, %fd71, %fd68;
	ld.global.nc.f64 	%fd73, [%rd52+1024];
	add.s32 	%r52, %r26, 16;
	mul.wide.u32 	%rd57, %r52, 8;
	add.s64 	%rd58, %rd10, %rd57;
	ld.global.nc.f64 	%fd74, [%rd58];
	mul.f64 	%fd75, %fd73, %fd74;
	fma.rn.f64 	%fd76, %fd74, %fd75, %fd72;
	ld.global.nc.f64 	%fd77, [%rd52+1536];
	add.s32 	%r53, %r26, 24;
	mul.wide.u32 	%rd59, %r53, 8;
	add.s64 	%rd60, %rd10, %rd59;
	ld.global.nc.f64 	%fd78, [%rd60];
	mul.f64 	%fd79, %fd77, %fd78;
	fma.rn.f64 	%fd80, %fd78, %fd79, %fd76;
	ld.global.nc.f64 	%fd81, [%rd52+2048];
	add.s32 	%r54, %r26, 32;
	mul.wide.u32 	%rd61, %r54, 8;
	add.s64 	%rd62, %rd10, %rd61;
	ld.global.nc.f64 	%fd82, [%rd62];
	mul.f64 	%fd83, %fd81, %fd82;
	fma.rn.f64 	%fd84, %fd82, %fd83, %fd80;
	ld.global.nc.f64 	%fd85, [%rd52+2560];
	add.s32 	%r55, %r26, 40;
	mul.wide.u32 	%rd63, %r55, 8;
	add.s64 	%rd64, %rd10, %rd63;
	ld.global.nc.f64 	%fd86, [%rd64];
	mul.f64 	%fd87, %fd85, %fd86;
	fma.rn.f64 	%fd88, %fd86, %fd87, %fd84;
	ld.global.nc.f64 	%fd89, [%rd52+3072];
	add.s32 	%r56, %r26, 48;
	mul.wide.u32 	%rd65, %r56, 8;
	add.s64 	%rd66, %rd10, %rd65;
	ld.global.nc.f64 	%fd90, [%rd66];
	mul.f64 	%fd91, %fd89, %fd90;
	fma.rn.f64 	%fd92, %fd90, %fd91, %fd88;
	ld.global.nc.f64 	%fd93, [%rd52+3584];
	add.s32 	%r57, %r26, 56;
	mul.wide.u32 	%rd67, %r57, 8;
	add.s64 	%rd68, %rd10, %rd67;
	ld.global.nc.f64 	%fd94, [%rd68];
	mul.f64 	%fd95, %fd93, %fd94;
	fma.rn.f64 	%fd96, %fd94, %fd95, %fd92;
	mul.wide.s32 	%rd69, %r1, 8;
	add.s64 	%rd70, %rd8, %rd69;
	st.global.f64 	[%rd70], %fd96;
$L__BB7_2:
	ret;

}
	// .globl	_Z13jacobi_kernelILi9EEvPdPKdS2_S2_S2_S2_S2_i
.visible .entry _Z13jacobi_kernelILi9EEvPdPKdS2_S2_S2_S2_S2_i(
	.param .u64 .ptr .align 1 _Z13jacobi_kernelILi9EEvPdPKdS2_S2_S2_S2_S2_i_param_0,
	.param .u64 .ptr .align 1 _Z13jacobi_kernelILi9EEvPdPKdS2_S2_S2_S2_S2_i_param_1,
	.param .u64 .ptr .align 1 _Z13jacobi_kernelILi9EEvPdPKdS2_S2_S2_S2_S2_i_param_2,
	.param .u64 .ptr .align 1 _Z13jacobi_kernelILi9EEvPdPKdS2_S2_S2_S2_S2_i_param_3,
	.param .u64 .ptr .align 1 _Z13jacobi_kernelILi9EEvPdPKdS2_S2_S2_S2_S2_i_param_4,
	.param .u64 .ptr .align 1 _Z13jacobi_kernelILi9EEvPdPKdS2_S2_S2_S2_S2_i_param_5,
	.param .u64 .ptr .align 1 _Z13jacobi_kernelILi9EEvPdPKdS2_S2_S2_S2_S2_i_param_6,
	.param .u32 _Z13jacobi_kernelILi9EEvPdPKdS2_S2_S2_S2_S2_i_param_7
)
{
	.reg .pred 	%p<2>;
	.reg .b32 	%r<65>;
	.reg .b64 	%rd<78>;
	.reg .b64 	%fd<109>;

	ld.param.u64 	%rd2, [_Z13jacobi_kernelILi9EEvPdPKdS2_S2_S2_S2_S2_i_param_1];
	ld.param.u64 	%rd3, [_Z13jacobi_kernelILi9EEvPdPKdS2_S2_S2_S2_S2_i_param_2];
	ld.param.u64 	%rd4, [_Z13jacobi_kernelILi9EEvPdPKdS2_S2_S2_S2_S2_i_param_3];
	ld.param.u64 	%rd5, [_Z13jacobi_kernelILi9EEvPdPKdS2_S2_S2_S2_S2_i_param_4];
	ld.param.u64 	%rd6, [_Z13jacobi_kernelILi9EEvPdPKdS2_S2_S2_S2_S2_i_param_5];
	ld.param.u64 	%rd7, [_Z13jacobi_kernelILi9EEvPdPKdS2_S2_S2_S2_S2_i_param_6];
	ld.param.u32 	%r3, [_Z13jacobi_kernelILi9EEvPdPKdS2_S2_S2_S2_S2_i_param_7];
	mov.u32 	%r4, %tid.x;
	mov.u32 	%r5, %ctaid.x;
	mov.u32 	%r6, %ntid.x;
	mad.lo.s32 	%r1, %r5, %r6, %r4;
	mul.hi.s32 	%r7, %r1, 1508246403;
	shr.u32 	%r8, %r7, 31;
	shr.s32 	%r9, %r7, 8;
	add.s32 	%r2, %r9, %r8;
	setp.ge.s32 	%p1, %r2, %r3;
	@%p1 bra 	$L__BB8_2;
	ld.param.u64 	%rd77, [_Z13jacobi_kernelILi9EEvPdPKdS2_S2_S2_S2_S2_i_param_0];
	mul.hi.s32 	%r10, %r1, 954437177;
	shr.u32 	%r11, %r10, 31;
	shr.s32 	%r12, %r10, 1;
	add.s32 	%r13, %r12, %r11;
	mul.lo.s32 	%r14, %r13, 9;
	sub.s32 	%r15, %r1, %r14;
	mul.hi.s32 	%r16, %r13, 954437177;
	shr.u32 	%r17, %r16, 31;
	shr.s32 	%r18, %r16, 1;
	add.s32 	%r19, %r18, %r17;
	mul.lo.s32 	%r20, %r19, 9;
	sub.s32 	%r21, %r13, %r20;
	mul.hi.s32 	%r22, %r1, 424194301;
	shr.u32 	%r23, %r22, 31;
	shr.s32 	%r24, %r22, 3;
	add.s32 	%r25, %r24, %r23;
	mul.hi.s32 	%r26, %r25, 954437177;
	shr.u32 	%r27, %r26, 31;
	shr.s32 	%r28, %r26, 1;
	add.s32 	%r29, %r28, %r27;
	mul.lo.s32 	%r30, %r29, 9;
	sub.s32 	%r31, %r25, %r30;
	cvta.to.global.u64 	%rd8, %rd77;
	cvta.to.global.u64 	%rd9, %rd7;
	cvta.to.global.u64 	%rd10, %rd4;
	cvta.to.global.u64 	%rd11, %rd6;
	cvta.to.global.u64 	%rd12, %rd3;
	cvta.to.global.u64 	%rd13, %rd5;
	cvta.to.global.u64 	%rd14, %rd2;
	mul.lo.s32 	%r32, %r31, 81;
	mul.lo.s32 	%r33, %r2, 729;
	mad.lo.s32 	%r34, %r21, 9, %r33;
	add.s32 	%r35, %r34, %r32;
	mul.wide.s32 	%rd15, %r35, 8;
	add.s64 	%rd16, %rd13, %rd15;
	ld.global.nc.f64 	%fd1, [%rd16];
	mul.wide.s32 	%rd17, %r15, 8;
	add.s64 	%rd18, %rd14, %rd17;
	ld.global.nc.f64 	%fd2, [%rd18];
	mul.f64 	%fd3, %fd1, %fd2;
	fma.rn.f64 	%fd4, %fd2, %fd3, 0d0000000000000000;
	ld.global.nc.f64 	%fd5, [%rd16+8];
	add.s32 	%r36, %r15, 9;
	mul.wide.u32 	%rd19, %r36, 8;
	add.s64 	%rd20, %rd14, %rd19;
	ld.global.nc.f64 	%fd6, [%rd20];
	mul.f64 	%fd7, %fd5, %fd6;
	fma.rn.f64 	%fd8, %fd6, %fd7, %fd4;
	ld.global.nc.f64 	%fd9, [%rd16+16];
	add.s32 	%r37, %r15, 18;
	mul.wide.u32 	%rd21, %r37, 8;
	add.s64 	%rd22, %rd14, %rd21;
	ld.global.nc.f64 	%fd10, [%rd22];
	mul.f64 	%fd11, %fd9, %fd10;
	fma.rn.f64 	%fd12, %fd10, %fd11, %fd8;
	ld.global.nc.f64 	%fd13, [%rd16+24];
	add.s32 	%r38, %r15, 27;
	mul.wide.u32 	%rd23, %r38, 8;
	add.s64 	%rd24, %rd14, %rd23;
	ld.global.nc.f64 	%fd14, [%rd24];
	mul.f64 	%fd15, %fd13, %fd14;
	fma.rn.f64 	%fd16, %fd14, %fd15, %fd12;
	ld.global.nc.f64 	%fd17, [%rd16+32];
	add.s32 	%r39, %r15, 36;
	mul.wide.u32 	%rd25, %r39, 8;
	add.s64 	%rd26, %rd14, %rd25;
	ld.global.nc.f64 	%fd18, [%rd26];
	mul.f64 	%fd19, %fd17, %fd18;
	fma.rn.f64 	%fd20, %fd18, %fd19, %fd16;
	ld.global.nc.f64 	%fd21, [%rd16+40];
	add.s32 	%r40, %r15, 45;
	mul.wide.u32 	%rd27, %r40, 8;
	add.s64 	%rd28, %rd14, %rd27;
	ld.global.nc.f64 	%fd22, [%rd28];
	mul.f64 	%fd23, %fd21, %fd22;
	fma.rn.f64 	%fd24, %fd22, %fd23, %fd20;
	ld.global.nc.f64 	%fd25, [%rd16+48];
	add.s32 	%r41, %r15, 54;
	mul.wide.u32 	%rd29, %r41, 8;
	add.s64 	%rd30, %rd14, %rd29;
	ld.global.nc.f64 	%fd26, [%rd30];
	mul.f64 	%fd27, %fd25, %fd26;
	fma.rn.f64 	%fd28, %fd26, %fd27, %fd24;
	ld.global.nc.f64 	%fd29, [%rd16+56];
	add.s32 	%r42, %r15, 63;
	mul.wide.u32 	%rd31, %r42, 8;
	add.s64 	%rd32, %rd14, %rd31;
	ld.global.nc.f64 	%fd30, [%rd32];
	mul.f64 	%fd31, %fd29, %fd30;
	fma.rn.f64 	%fd32, %fd30, %fd31, %fd28;
	ld.global.nc.f64 	%fd33, [%rd16+64];
	add.s32 	%r43, %r15, 72;
	mul.wide.u32 	%rd33, %r43, 8;
	add.s64 	%rd34, %rd14, %rd33;
	ld.global.nc.f64 	%fd34, [%rd34];
	mul.f64 	%fd35, %fd33, %fd34;
	fma.rn.f64 	%fd36, %fd34, %fd35, %fd32;
	add.s32 	%r44, %r33, %r15;
	add.s32 	%r45, %r44, %r32;
	mul.wide.s32 	%rd35, %r45, 8;
	add.s64 	%rd36, %rd11, %rd35;
	ld.global.nc.f64 	%fd37, [%rd36];
	mul.wide.s32 	%rd37, %r21, 8;
	add.s64 	%rd38, %rd12, %rd37;
	ld.global.nc.f64 	%fd38, [%rd38];
	mul.f64 	%fd39, %fd37, %fd38;
	fma.rn.f64 	%fd40, %fd38, %fd39, %fd36;
	ld.global.nc.f64 	%fd41, [%rd36+72];
	add.s32 	%r46, %r21, 9;
	mul.wide.u32 	%rd39, %r46, 8;
	add.s64 	%rd40, %rd12, %rd39;
	ld.global.nc.f64 	%fd42, [%rd40];
	mul.f64 	%fd43, %fd41, %fd42;
	fma.rn.f64 	%fd44, %fd42, %fd43, %fd40;
	ld.global.nc.f64 	%fd45, [%rd36+144];
	add.s32 	%r47, %r21, 18;
	mul.wide.u32 	%rd41, %r47, 8;
	add.s64 	%rd42, %rd12, %rd41;
	ld.global.nc.f64 	%fd46, [%rd42];
	mul.f64 	%fd47, %fd45, %fd46;
	fma.rn.f64 	%fd48, %fd46, %fd47, %fd44;
	ld.global.nc.f64 	%fd49, [%rd36+216];
	add.s32 	%r48, %r21, 27;
	mul.wide.u32 	%rd43, %r48, 8;
	add.s64 	%rd44, %rd12, %rd43;
	ld.global.nc.f64 	%fd50, [%rd44];
	mul.f64 	%fd51, %fd49, %fd50;
	fma.rn.f64 	%fd52, %fd50, %fd51, %fd48;
	ld.global.nc.f64 	%fd53, [%rd36+288];
	add.s32 	%r49, %r21, 36;
	mul.wide.u32 	%rd45, %r49, 8;
	add.s64 	%rd46, %rd12, %rd45;
	ld.global.nc.f64 	%fd54, [%rd46];
	mul.f64 	%fd55, %fd53, %fd54;
	fma.rn.f64 	%fd56, %fd54, %fd55, %fd52;
	ld.global.nc.f64 	%fd57, [%rd36+360];
	add.s32 	%r50, %r21, 45;
	mul.wide.u32 	%rd47, %r50, 8;
	add.s64 	%rd48, %rd12, %rd47;
	ld.global.nc.f64 	%fd58, [%rd48];
	mul.f64 	%fd59, %fd57, %fd58;
	fma.rn.f64 	%fd60, %fd58, %fd59, %fd56;
	ld.global.nc.f64 	%fd61, [%rd36+432];
	add.s32 	%r51, %r21, 54;
	mul.wide.u32 	%rd49, %r51, 8;
	add.s64 	%rd50, %rd12, %rd49;
	ld.global.nc.f64 	%fd62, [%rd50];
	mul.f64 	%fd63, %fd61, %fd62;
	fma.rn.f64 	%fd64, %fd62, %fd63, %fd60;
	ld.global.nc.f64 	%fd65, [%rd36+504];
	add.s32 	%r52, %r21, 63;
	mul.wide.u32 	%rd51, %r52, 8;
	add.s64 	%rd52, %rd12, %rd51;
	ld.global.nc.f64 	%fd66, [%rd52];
	mul.f64 	%fd67, %fd65, %fd66;
	fma.rn.f64 	%fd68, %fd66, %fd67, %fd64;
	ld.global.nc.f64 	%fd69, [%rd36+576];
	add.s32 	%r53, %r21, 72;
	mul.wide.u32 	%rd53, %r53, 8;
	add.s64 	%rd54, %rd12, %rd53;
	ld.global.nc.f64 	%fd70, [%rd54];
	mul.f64 	%fd71, %fd69, %fd70;
	fma.rn.f64 	%fd72, %fd70, %fd71, %fd68;
	mul.lo.s32 	%r54, %r25, 81;
	sub.s32 	%r55, %r1, %r54;
	add.s32 	%r56, %r33, %r55;
	mul.wide.s32 	%rd55, %r56, 8;
	add.s64 	%rd56, %rd9, %rd55;
	ld.global.nc.f64 	%fd73, [%rd56];
	mul.wide.s32 	%rd57, %r31, 8;
	add.s64 	%rd58, %rd10, %rd57;
	ld.global.nc.f64 	%fd74, [%rd58];
	mul.f64 	%fd75, %fd73, %fd74;
	fma.rn.f64 	%fd76, %fd74, %fd75, %fd72;
	ld.global.nc.f64 	%fd77, [%rd56+648];
	add.s32 	%r57, %r31, 9;
	mul.wide.u32 	%rd59, %r57, 8;
	add.s64 	%rd60, %rd10, %rd59;
	ld.global.nc.f64 	%fd78, [%rd60];
	mul.f64 	%fd79, %fd77, %fd78;
	fma.rn.f64 	%fd80, %fd78, %fd79, %fd76;
	ld.global.nc.f64 	%fd81, [%rd56+1296];
	add.s32 	%r58, %r31, 18;
	mul.wide.u32 	%rd61, %r58, 8;
	add.s64 	%rd62, %rd10, %rd61;
	ld.global.nc.f64 	%fd82, [%rd62];
	mul.f64 	%fd83, %fd81, %fd82;
	fma.rn.f64 	%fd84, %fd82, %fd83, %fd80;
	ld.global.nc.f64 	%fd85, [%rd56+1944];
	add.s32 	%r59, %r31, 27;
	mul.wide.u32 	%rd63, %r59, 8;
	add.s64 	%rd64, %rd10, %rd63;
	ld.global.nc.f64 	%fd86, [%rd64];
	mul.f64 	%fd87, %fd85, %fd86;
	fma.rn.f64 	%fd88, %fd86, %fd87, %fd84;
	ld.global.nc.f64 	%fd89, [%rd56+2592];
	add.s32 	%r60, %r31, 36;
	mul.wide.u32 	%rd65, %r60, 8;
	add.s64 	%rd66, %rd10, %rd65;
	ld.global.nc.f64 	%fd90, [%rd66];
	mul.f64 	%fd91, %fd89, %fd90;
	fma.rn.f64 	%fd92, %fd90, %fd91, %fd88;
	ld.global.nc.f64 	%fd93, [%rd56+3240];
	add.s32 	%r61, %r31, 45;
	mul.wide.u32 	%rd67, %r61, 8;
	add.s64 	%rd68, %rd10, %rd67;
	ld.global.nc.f64 	%fd94, [%rd68];
	mul.f64 	%fd95, %fd93, %fd94;
	fma.rn.f64 	%fd96, %fd94, %fd95, %fd92;
	ld.global.nc.f64 	%fd97, [%rd56+3888];
	add.s32 	%r62, %r31, 54;
	mul.wide.u32 	%rd69, %r62, 8;
	add.s64 	%rd70, %rd10, %rd69;
	ld.global.nc.f64 	%fd98, [%rd70];
	mul.f64 	%fd99, %fd97, %fd98;
	fma.rn.f64 	%fd100, %fd98, %fd99, %fd96;
	ld.global.nc.f64 	%fd101, [%rd56+4536];
	add.s32 	%r63, %r31, 63;
	mul.wide.u32 	%rd71, %r63, 8;
	add.s64 	%rd72, %rd10, %rd71;
	ld.global.nc.f64 	%fd102, [%rd72];
	mul.f64 	%fd103, %fd101, %fd102;
	fma.rn.f64 	%fd104, %fd102, %fd103, %fd100;
	ld.global.nc.f64 	%fd105, [%rd56+5184];
	add.s32 	%r64, %r31, 72;
	mul.wide.u32 	%rd73, %r64, 8;
	add.s64 	%rd74, %rd10, %rd73;
	ld.global.nc.f64 	%fd106, [%rd74];
	mul.f64 	%fd107, %fd105, %fd106;
	fma.rn.f64 	%fd108, %fd106, %fd107, %fd104;
	mul.wide.s32 	%rd75, %r1, 8;
	add.s64 	%rd76, %rd8, %rd75;
	st.global.f64 	[%rd76], %fd108;
$L__BB8_2:
	ret;

}
	// .globl	_Z13jacobi_kernelILi10EEvPdPKdS2_S2_S2_S2_S2_i
.visible .entry _Z13jacobi_kernelILi10EEvPdPKdS2_S2_S2_S2_S2_i(
	.param .u64 .ptr .align 1 _Z13jacobi_kernelILi10EEvPdPKdS2_S2_S2_S2_S2_i_param_0,
	.param .u64 .ptr .align 1 _Z13jacobi_kernelILi10EEvPdPKdS2_S2_S2_S2_S2_i_param_1,
	.param .u64 .ptr .align 1 _Z13jacobi_kernelILi10EEvPdPKdS2_S2_S2_S2_S2_i_param_2,
	.param .u64 .ptr .align 1 _Z13jacobi_kernelILi10EEvPdPKdS2_S2_S2_S2_S2_i_param_3,
	.param .u64 .ptr .align 1 _Z13jacobi_kernelILi10EEvPdPKdS2_S2_S2_S2_S2_i_param_4,
	.param .u64 .ptr .align 1 _Z13jacobi_kernelILi10EEvPdPKdS2_S2_S2_S2_S2_i_param_5,
	.param .u64 .ptr .align 1 _Z13jacobi_kernelILi10EEvPdPKdS2_S2_S2_S2_S2_i_param_6,
	.param .u32 _Z13jacobi_kernelILi10EEvPdPKdS2_S2_S2_S2_S2_i_param_7
)
{
	.reg .pred 	%p<2>;
	.reg .b32 	%r<68>;
	.reg .b64 	%rd<84>;
	.reg .b64 	%fd<121>;

	ld.param.u64 	%rd2, [_Z13jacobi_kernelILi10EEvPdPKdS2_S2_S2_S2_S2_i_param_1];
	ld.param.u64 	%rd3, [_Z13jacobi_kernelILi10EEvPdPKdS2_S2_S2_S2_S2_i_param_2];
	ld.param.u64 	%rd4, [_Z13jacobi_kernelILi10EEvPdPKdS2_S2_S2_S2_S2_i_param_3];
	ld.param.u64 	%rd5, [_Z13jacobi_kernelILi10EEvPdPKdS2_S2_S2_S2_S2_i_param_4];
	ld.param.u64 	%rd6, [_Z13jacobi_kernelILi10EEvPdPKdS2_S2_S2_S2_S2_i_param_5];
	ld.param.u64 	%rd7, [_Z13jacobi_kernelILi10EEvPdPKdS2_S2_S2_S2_S2_i_param_6];
	ld.param.u32 	%r3, [_Z13jacobi_kernelILi10EEvPdPKdS2_S2_S2_S2_S2_i_param_7];
	mov.u32 	%r4, %tid.x;
	mov.u32 	%r5, %ctaid.x;
	mov.u32 	%r6, %ntid.x;
	mad.lo.s32 	%r1, %r5, %r6, %r4;
	mul.hi.s32 	%r7, %r1, 274877907;
	shr.u32 	%r8, %r7, 31;
	shr.s32 	%r9, %r7, 6;
	add.s32 	%r2, %r9, %r8;
	setp.ge.s32 	%p1, %r2, %r3;
	@%p1 bra 	$L__BB9_2;
	ld.param.u64 	%rd83, [_Z13jacobi_kernelILi10EEvPdPKdS2_S2_S2_S2_S2_i_param_0];
	mul.hi.s32 	%r10, %r1, 1717986919;
	shr.u32 	%r11, %r10, 31;
	shr.s32 	%r12, %r10, 2;
	add.s32 	%r13, %r12, %r11;
	mul.lo.s32 	%r14, %r13, 10;
	sub.s32 	%r15, %r1, %r14;
	mul.hi.s32 	%r16, %r13, 1717986919;
	shr.u32 	%r17, %r16, 31;
	shr.s32 	%r18, %r16, 2;
	add.s32 	%r19, %r18, %r17;
	mul.lo.s32 	%r20, %r19, 10;
	sub.s32 	%r21, %r13, %r20;
	mul.hi.s32 	%r22, %r1, 1374389535;
	shr.u32 	%r23, %r22, 31;
	shr.s32 	%r24, %r22, 5;
	add.s32 	%r25, %r24, %r23;
	mul.hi.s32 	%r26, %r25, 1717986919;
	shr.u32 	%r27, %r26, 31;
	shr.s32 	%r28, %r26, 2;
	add.s32 	%r29, %r28, %r27;
	mul.lo.s32 	%r30, %r29, 10;
	sub.s32 	%r31, %r25, %r30;
	cvta.to.global.u64 	%rd8, %rd83;
	cvta.to.global.u64 	%rd9, %rd7;
	cvta.to.global.u64 	%rd10, %rd4;
	cvta.to.global.u64 	%rd11, %rd6;
	cvta.to.global.u64 	%rd12, %rd3;
	cvta.to.global.u64 	%rd13, %rd5;
	cvta.to.global.u64 	%rd14, %rd2;
	mul.lo.s32 	%r32, %r31, 100;
	mul.lo.s32 	%r33, %r2, 1000;
	mad.lo.s32 	%r34, %r21, 10, %r33;
	add.s32 	%r35, %r34, %r32;
	mul.wide.s32 	%rd15, %r35, 8;
	add.s64 	%rd16, %rd13, %rd15;
	ld.global.nc.f64 	%fd1, [%rd16];
	mul.wide.s32 	%rd17, %r15, 8;
	add.s64 	%rd18, %rd14, %rd17;
	ld.global.nc.f64 	%fd2, [%rd18];
	mul.f64 	%fd3, %fd1, %fd2;
	fma.rn.f64 	%fd4, %fd2, %fd3, 0d0000000000000000;
	ld.global.nc.f64 	%fd5, [%rd16+8];
	add.s32 	%r36, %r15, 10;
	mul.wide.u32 	%rd19, %r36, 8;
	add.s64 	%rd20, %rd14, %rd19;
	ld.global.nc.f64 	%fd6, [%rd20];
	mul.f64 	%fd7, %fd5, %fd6;
	fma.rn.f64 	%fd8, %fd6, %fd7, %fd4;
	ld.global.nc.f64 	%fd9, [%rd16+16];
	add.s32 	%r37, %r15, 20;
	mul.wide.u32 	%rd21, %r37, 8;
	add.s64 	%rd22, %rd14, %rd21;
	ld.global.nc.f64 	%fd10, [%rd22];
	mul.f64 	%fd11, %fd9, %fd10;
	fma.rn.f64 	%fd12, %fd10, %fd11, %fd8;
	ld.global.nc.f64 	%fd13, [%rd16+24];
	add.s32 	%r38, %r15, 30;
	mul.wide.u32 	%rd23, %r38, 8;
	add.s64 	%rd24, %rd14, %rd23;
	ld.global.nc.f64 	%fd14, [%rd24];
	mul.f64 	%fd15, %fd13, %fd14;
	fma.rn.f64 	%fd16, %fd14, %fd15, %fd12;
	ld.global.nc.f64 	%fd17, [%rd16+32];
	add.s32 	%r39, %r15, 40;
	mul.wide.u32 	%rd25, %r39, 8;
	add.s64 	%rd26, %rd14, %rd25;
	ld.global.nc.f64 	%fd18, [%rd26];
	mul.f64 	%fd19, %fd17, %fd18;
	fma.rn.f64 	%fd20, %fd18, %fd19, %fd16;
	ld.global.nc.f64 	%fd21, [%rd16+40];
	add.s32 	%r40, %r15, 50;
	mul.wide.u32 	%rd27, %r40, 8;
	add.s64 	%rd28, %rd14, %rd27;
	ld.global.nc.f64 	%fd22, [%rd28];
	mul.f64 	%fd23, %fd21, %fd22;
	fma.rn.f64 	%fd24, %fd22, %fd23, %fd20;
	ld.global.nc.f64 	%fd25, [%rd16+48];
	add.s32 	%r41, %r15, 60;
	mul.wide.u32 	%rd29, %r41, 8;
	add.s64 	%rd30, %rd14, %rd29;
	ld.global.nc.f64 	%fd26, [%rd30];
	mul.f64 	%fd27, %fd25, %fd26;
	fma.rn.f64 	%fd28, %fd26, %fd27, %fd24;
	ld.global.nc.f64 	%fd29, [%rd16+56];
	add.s32 	%r42, %r15, 70;
	mul.wide.u32 	%rd31, %r42, 8;
	add.s64 	%rd32, %rd14, %rd31;
	ld.global.nc.f64 	%fd30, [%rd32];
	mul.f64 	%fd31, %fd29, %fd30;
	fma.rn.f64 	%fd32, %fd30, %fd31, %fd28;
	ld.global.nc.f64 	%fd33, [%rd16+64];
	add.s32 	%r43, %r15, 80;
	mul.wide.u32 	%rd33, %r43, 8;
	add.s64 	%rd34, %rd14, %rd33;
	ld.global.nc.f64 	%fd34, [%rd34];
	mul.f64 	%fd35, %fd33, %fd34;
	fma.rn.f64 	%fd36, %fd34, %fd35, %fd32;
	ld.global.nc.f64 	%fd37, [%rd16+72];
	add.s32 	%r44, %r15, 90;
	mul.wide.u32 	%rd35, %r44, 8;
	add.s64 	%rd36, %rd14, %rd35;
	ld.global.nc.f64 	%fd38, [%rd36];
	mul.f64 	%fd39, %fd37, %fd38;
	fma.rn.f64 	%fd40, %fd38, %fd39, %fd36;
	add.s32 	%r45, %r33, %r15;
	add.s32 	%r46, %r45, %r32;
	mul.wide.s32 	%rd37, %r46, 8;
	add.s64 	%rd38, %rd11, %rd37;
	ld.global.nc.f64 	%fd41, [%rd38];
	mul.wide.s32 	%rd39, %r21, 8;
	add.s64 	%rd40, %rd12, %rd39;
	ld.global.nc.f64 	%fd42, [%rd40];
	mul.f64 	%fd43, %fd41, %fd42;
	fma.rn.f64 	%fd44, %fd42, %fd43, %fd40;
	ld.global.nc.f64 	%fd45, [%rd38+80];
	add.s32 	%r47, %r21, 10;
	mul.wide.u32 	%rd41, %r47, 8;
	add.s64 	%rd42, %rd12, %rd41;
	ld.global.nc.f64 	%fd46, [%rd42];
	mul.f64 	%fd47, %fd45, %fd46;
	fma.rn.f64 	%fd48, %fd46, %fd47, %fd44;
	ld.global.nc.f64 	%fd49, [%rd38+160];
	add.s32 	%r48, %r21, 20;
	mul.wide.u32 	%rd43, %r48, 8;
	add.s64 	%rd44, %rd12, %rd43;
	ld.global.nc.f64 	%fd50, [%rd44];
	mul.f64 	%fd51, %fd49, %fd50;
	fma.rn.f64 	%fd52, %fd50, %fd51, %fd48;
	ld.global.nc.f64 	%fd53, [%rd38+240];
	add.s32 	%r49, %r21, 30;
	mul.wide.u32 	%rd45, %r49, 8;
	add.s64 	%rd46, %rd12, %rd45;
	ld.global.nc.f64 	%fd54, [%rd46];
	mul.f64 	%fd55, %fd53, %fd54;
	fma.rn.f64 	%fd56, %fd54, %fd55, %fd52;
	ld.global.nc.f64 	%fd57, [%rd38+320];
	add.s32 	%r50, %r21, 40;
	mul.wide.u32 	%rd47, %r50, 8;
	add.s64 	%rd48, %rd12, %rd47;
	ld.global.nc.f64 	%fd58, [%rd48];
	mul.f64 	%fd59, %fd57, %fd58;
	fma.rn.f64 	%fd60, %fd58, %fd59, %fd56;
	ld.global.nc.f64 	%fd61, [%rd38+400];
	add.s32 	%r51, %r21, 50;
	mul.wide.u32 	%rd49, %r51, 8;
	add.s64 	%rd50, %rd12, %rd49;
	ld.global.nc.f64 	%fd62, [%rd50];
	mul.f64 	%fd63, %fd61, %fd62;
	fma.rn.f64 	%fd64, %fd62, %fd63, %fd60;
	ld.global.nc.f64 	%fd65, [%rd38+480];
	add.s32 	%r52, %r21, 60;
	mul.wide.u32 	%rd51, %r52, 8;
	add.s64 	%rd52, %rd12, %rd51;
	ld.global.nc.f64 	%fd66, [%rd52];
	mul.f64 	%fd67, %fd65, %fd66;
	fma.rn.f64 	%fd68, %fd66, %fd67, %fd64;
	ld.global.nc.f64 	%fd69, [%rd38+560];
	add.s32 	%r53, %r21, 70;
	mul.wide.u32 	%rd53, %r53, 8;
	add.s64 	%rd54, %rd12, %rd53;
	ld.global.nc.f64 	%fd70, [%rd54];
	mul.f64 	%fd71, %fd69, %fd70;
	fma.rn.f64 	%fd72, %fd70, %fd71, %fd68;
	ld.global.nc.f64 	%fd73, [%rd38+640];
	add.s32 	%r54, %r21, 80;
	mul.wide.u32 	%rd55, %r54, 8;
	add.s64 	%rd56, %rd12, %rd55;
	ld.global.nc.f64 	%fd74, [%rd56];
	mul.f64 	%fd75, %fd73, %fd74;
	fma.rn.f64 	%fd76, %fd74, %fd75, %fd72;
	ld.global.nc.f64 	%fd77, [%rd38+720];
	add.s32 	%r55, %r21, 90;
	mul.wide.u32 	%rd57, %r55, 8;
	add.s64 	%rd58, %rd12, %rd57;
	ld.global.nc.f64 	%fd78, [%rd58];
	mul.f64 	%fd79, %fd77, %fd78;
	fma.rn.f64 	%fd80, %fd78, %fd79, %fd76;
	mul.lo.s32 	%r56, %r25, 100;
	sub.s32 	%r57, %r1, %r56;
	add.s32 	%r58, %r33, %r57;
	mul.wide.s32 	%rd59, %r58, 8;
	add.s64 	%rd60, %rd9, %rd59;
	ld.global.nc.f64 	%fd81, [%rd60];
	mul.wide.s32 	%rd61, %r31, 8;
	add.s64 	%rd62, %rd10, %rd61;
	ld.global.nc.f64 	%fd82, [%rd62];
	mul.f64 	%fd83, %fd81, %fd82;
	fma.rn.f64 	%fd84, %fd82, %fd83, %fd80;
	ld.global.nc.f64 	%fd85, [%rd60+800];
	add.s32 	%r59, %r31, 10;
	mul.wide.u32 	%rd63, %r59, 8;
	add.s64 	%rd64, %rd10, %rd63;
	ld.global.nc.f64 	%fd86, [%rd64];
	mul.f64 	%fd87, %fd85, %fd86;
	fma.rn.f64 	%fd88, %fd86, %fd87, %fd84;
	ld.global.nc.f64 	%fd89, [%rd60+1600];
	add.s32 	%r60, %r31, 20;
	mul.wide.u32 	%rd65, %r60, 8;
	add.s64 	%rd66, %rd10, %rd65;
	ld.global.nc.f64 	%fd90, [%rd66];
	mul.f64 	%fd91, %fd89, %fd90;
	fma.rn.f64 	%fd92, %fd90, %fd91, %fd88;
	ld.global.nc.f64 	%fd93, [%rd60+2400];
	add.s32 	%r61, %r31, 30;
	mul.wide.u32 	%rd67, %r61, 8;
	add.s64 	%rd68, %rd10, %rd67;
	ld.global.nc.f64 	%fd94, [%rd68];
	mul.f64 	%fd95, %fd93, %fd94;
	fma.rn.f64 	%fd96, %fd94, %fd95, %fd92;
	ld.global.nc.f64 	%fd97, [%rd60+3200];
	add.s32 	%r62, %r31, 40;
	mul.wide.u32 	%rd69, %r62, 8;
	add.s64 	%rd70, %rd10, %rd69;
	ld.global.nc.f64 	%fd98, [%rd70];
	mul.f64 	%fd99, %fd97, %fd98;
	fma.rn.f64 	%fd100, %fd98, %fd99, %fd96;
	ld.global.nc.f64 	%fd101, [%rd60+4000];
	add.s32 	%r63, %r31, 50;
	mul.wide.u32 	%rd71, %r63, 8;
	add.s64 	%rd72, %rd10, %rd71;
	ld.global.nc.f64 	%fd102, [%rd72];
	mul.f64 	%fd103, %fd101, %fd102;
	fma.rn.f64 	%fd104, %fd102, %fd103, %fd100;
	ld.global.nc.f64 	%fd105, [%rd60+4800];
	add.s32 	%r64, %r31, 60;
	mul.wide.u32 	%rd73, %r64, 8;
	add.s64 	%rd74, %rd10, %rd73;
	ld.global.nc.f64 	%fd106, [%rd74];
	mul.f64 	%fd107, %fd105, %fd106;
	fma.rn.f64 	%fd108, %fd106, %fd107, %fd104;
	ld.global.nc.f64 	%fd109, [%rd60+5600];
	add.s32 	%r65, %r31, 70;
	mul.wide.u32 	%rd75, %r65, 8;
	add.s64 	%rd76, %rd10, %rd75;
	ld.global.nc.f64 	%fd110, [%rd76];
	mul.f64 	%fd111, %fd109, %fd110;
	fma.rn.f64 	%fd112, %fd110, %fd111, %fd108;
	ld.global.nc.f64 	%fd113, [%rd60+6400];
	add.s32 	%r66, %r31, 80;
	mul.wide.u32 	%rd77, %r66, 8;
	add.s64 	%rd78, %rd10, %rd77;
	ld.global.nc.f64 	%fd114, [%rd78];
	mul.f64 	%fd115, %fd113, %fd114;
	fma.rn.f64 	%fd116, %fd114, %fd115, %fd112;
	ld.global.nc.f64 	%fd117, [%rd60+7200];
	add.s32 	%r67, %r31, 90;
	mul.wide.u32 	%rd79, %r67, 8;
	add.s64 	%rd80, %rd10, %rd79;
	ld.global.nc.f64 	%fd118, [%rd80];
	mul.f64 	%fd119, %fd117, %fd118;
	fma.rn.f64 	%fd120, %fd118, %fd119, %fd116;
	mul.wide.s32 	%rd81, %r1, 8;
	add.s64 	%rd82, %rd8, %rd81;
	st.global.f64 	[%rd82], %fd120;
$L__BB9_2:
	ret;

}
	// .globl	_Z13jacobi_kernelILi11EEvPdPKdS2_S2_S2_S2_S2_i
.visible .entry _Z13jacobi_kernelILi11EEvPdPKdS2_S2_S2_S2_S2_i(
	.param .u64 .ptr .align 1 _Z13jacobi_kernelILi11EEvPdPKdS2_S2_S2_S2_S2_i_param_0,
	.param .u64 .ptr .align 1 _Z13jacobi_kernelILi11EEvPdPKdS2_S2_S2_S2_S2_i_param_1,
	.param .u64 .ptr .align 1 _Z13jacobi_kernelILi11EEvPdPKdS2_S2_S2_S2_S2_i_param_2,
	.param .u64 .ptr .align 1 _Z13jacobi_kernelILi11EEvPdPKdS2_S2_S2_S2_S2_i_param_3,
	.param .u64 .ptr .align 1 _Z13jacobi_kernelILi11EEvPdPKdS2_S2_S2_S2_S2_i_param_4,
	.param .u64 .ptr .align 1 _Z13jacobi_kernelILi11EEvPdPKdS2_S2_S2_S2_S2_i_param_5,
	.param .u64 .ptr .align 1 _Z13jacobi_kernelILi11EEvPdPKdS2_S2_S2_S2_S2_i_param_6,
	.param .u32 _Z13jacobi_kernelILi11EEvPdPKdS2_S2_S2_S2_S2_i_param_7
)
{
	.reg .pred 	%p<2>;
	.reg .b32 	%r<71>;
	.reg .b64 	%rd<90>;
	.reg .b64 	%fd<133>;

	ld.param.u64 	%rd2, [_Z13jacobi_kernelILi11EEvPdPKdS2_S2_S2_S2_S2_i_param_1];
	ld.param.u64 	%rd3, [_Z13jacobi_kernelILi11EEvPdPKdS2_S2_S2_S2_S2_i_param_2];
	ld.param.u64 	%rd4, [_Z13jacobi_kernelILi11EEvPdPKdS2_S2_S2_S2_S2_i_param_3];
	ld.param.u64 	%rd5, [_Z13jacobi_kernelILi11EEvPdPKdS2_S2_S2_S2_S2_i_param_4];
	ld.param.u64 	%rd6, [_Z13jacobi_kernelILi11EEvPdPKdS2_S2_S2_S2_S2_i_param_5];
	ld.param.u64 	%rd7, [_Z13jacobi_kernelILi11EEvPdPKdS2_S2_S2_S2_S2_i_param_6];
	ld.param.u32 	%r3, [_Z13jacobi_kernelILi11EEvPdPKdS2_S2_S2_S2_S2_i_param_7];
	mov.u32 	%r4, %tid.x;
	mov.u32 	%r5, %ctaid.x;
	mov.u32 	%r6, %ntid.x;
	mad.lo.s32 	%r1, %r5, %r6, %r4;
	mul.hi.s32 	%r7, %r1, 6453745;
	shr.u32 	%r8, %r7, 31;
	shr.s32 	%r9, %r7, 1;
	add.s32 	%r2, %r9, %r8;
	setp.ge.s32 	%p1, %r2, %r3;
	@%p1 bra 	$L__BB10_2;
	ld.param.u64 	%rd89, [_Z13jacobi_kernelILi11EEvPdPKdS2_S2_S2_S2_S2_i_param_0];
	mul.hi.s32 	%r10, %r1, 780903145;
	shr.u32 	%r11, %r10, 31;
	shr.s32 	%r12, %r10, 1;
	add.s32 	%r13, %r12, %r11;
	mul.lo.s32 	%r14, %r13, 11;
	sub.s32 	%r15, %r1, %r14;
	mul.hi.s32 	%r16, %r13, 780903145;
	shr.u32 	%r17, %r16, 31;
	shr.s32 	%r18, %r16, 1;
	add.s32 	%r19, %r18, %r17;
	mul.lo.s32 	%r20, %r19, 11;
	sub.s32 	%r21, %r13, %r20;
	mul.hi.s32 	%r22, %r1, 70991195;
	shr.u32 	%r23, %r22, 31;
	shr.s32 	%r24, %r22, 1;
	add.s32 	%r25, %r24, %r23;
	mul.hi.s32 	%r26, %r25, 780903145;
	shr.u32 	%r27, %r26, 31;
	shr.s32 	%r28, %r26, 1;
	add.s32 	%r29, %r28, %r27;
	mul.lo.s32 	%r30, %r29, 11;
	sub.s32 	%r31, %r25, %r30;
	cvta.to.global.u64 	%rd8, %rd89;
	cvta.to.global.u64 	%rd9, %rd7;
	cvta.to.global.u64 	%rd10, %rd4;
	cvta.to.global.u64 	%rd11, %rd6;
	cvta.to.global.u64 	%rd12, %rd3;
	cvta.to.global.u64 	%rd13, %rd5;
	cvta.to.global.u64 	%rd14, %rd2;
	mul.lo.s32 	%r32, %r31, 121;
	mul.lo.s32 	%r33, %r2, 1331;
	mad.lo.s32 	%r34, %r21, 11, %r33;
	add.s32 	%r35, %r34, %r32;
	mul.wide.s32 	%rd15, %r35, 8;
	add.s64 	%rd16, %rd13, %rd15;
	ld.global.nc.f64 	%fd1, [%rd16];
	mul.wide.s32 	%rd17, %r15, 8;
	add.s64 	%rd18, %rd14, %rd17;
	ld.global.nc.f64 	%fd2, [%rd18];
	mul.f64 	%fd3, %fd1, %fd2;
	fma.rn.f64 	%fd4, %fd2, %fd3, 0d0000000000000000;
	ld.global.nc.f64 	%fd5, [%rd16+8];
	add.s32 	%r36, %r15, 11;
	mul.wide.u32 	%rd19, %r36, 8;
	add.s64 	%rd20, %rd14, %rd19;
	ld.global.nc.f64 	%fd6, [%rd20];
	mul.f64 	%fd7, %fd5, %fd6;
	fma.rn.f64 	%fd8, %fd6, %fd7, %fd4;
	ld.global.nc.f64 	%fd9, [%rd16+16];
	add.s32 	%r37, %r15, 22;
	mul.wide.u32 	%rd21, %r37, 8;
	add.s64 	%rd22, %rd14, %rd21;
	ld.global.nc.f64 	%fd10, [%rd22];
	mul.f64 	%fd11, %fd9, %fd10;
	fma.rn.f64 	%fd12, %fd10, %fd11, %fd8;
	ld.global.nc.f64 	%fd13, [%rd16+24];
	add.s32 	%r38, %r15, 33;
	mul.wide.u32 	%rd23, %r38, 8;
	add.s64 	%rd24, %rd14, %rd23;
	ld.global.nc.f64 	%fd14, [%rd24];
	mul.f64 	%fd15, %fd13, %fd14;
	fma.rn.f64 	%fd16, %fd14, %fd15, %fd12;
	ld.global.nc.f64 	%fd17, [%rd16+32];
	add.s32 	%r39, %r15, 44;
	mul.wide.u32 	%rd25, %r39, 8;
	add.s64 	%rd26, %rd14, %rd25;
	ld.global.nc.f64 	%fd18, [%rd26];
	mul.f64 	%fd19, %fd17, %fd18;
	fma.rn.f64 	%fd20, %fd18, %fd19, %fd16;
	ld.global.nc.f64 	%fd21, [%rd16+40];
	add.s32 	%r40, %r15, 55;
	mul.wide.u32 	%rd27, %r40, 8;
	add.s64 	%rd28, %rd14, %rd27;
	ld.global.nc.f64 	%fd22, [%rd28];
	mul.f64 	%fd23, %fd21, %fd22;
	fma.rn.f64 	%fd24, %fd22, %fd23, %fd20;
	ld.global.nc.f64 	%fd25, [%rd16+48];
	add.s32 	%r41, %r15, 66;
	mul.wide.u32 	%rd29, %r41, 8;
	add.s64 	%rd30, %rd14, %rd29;
	ld.global.nc.f64 	%fd26, [%rd30];
	mul.f64 	%fd27, %fd25, %fd26;
	fma.rn.f64 	%fd28, %fd26, %fd27, %fd24;
	ld.global.nc.f64 	%fd29, [%rd16+56];
	add.s32 	%r42, %r15, 77;
	mul.wide.u32 	%rd31, %r42, 8;
	add.s64 	%rd32, %rd14, %rd31;
	ld.global.nc.f64 	%fd30, [%rd32];
	mul.f64 	%fd31, %fd29, %fd30;
	fma.rn.f64 	%fd32, %fd30, %fd31, %fd28;
	ld.global.nc.f64 	%fd33, [%rd16+64];
	add.s32 	%r43, %r15, 88;
	mul.wide.u32 	%rd33, %r43, 8;
	add.s64 	%rd34, %rd14, %rd33;
	ld.global.nc.f64 	%fd34, [%rd34];
	mul.f64 	%fd35, %fd33, %fd34;
	fma.rn.f64 	%fd36, %fd34, %fd35, %fd32;
	ld.global.nc.f64 	%fd37, [%rd16+72];
	add.s32 	%r44, %r15, 99;
	mul.wide.u32 	%rd35, %r44, 8;
	add.s64 	%rd36, %rd14, %rd35;
	ld.global.nc.f64 	%fd38, [%rd36];
	mul.f64 	%fd39, %fd37, %fd38;
	fma.rn.f64 	%fd40, %fd38, %fd39, %fd36;
	ld.global.nc.f64 	%fd41, [%rd16+80];
	add.s32 	%r45, %r15, 110;
	mul.wide.u32 	%rd37, %r45, 8;
	add.s64 	%rd38, %rd14, %rd37;
	ld.global.nc.f64 	%fd42, [%rd38];
	mul.f64 	%fd43, %fd41, %fd42;
	fma.rn.f64 	%fd44, %fd42, %fd43, %fd40;
	add.s32 	%r46, %r33, %r15;
	add.s32 	%r47, %r46, %r32;
	mul.wide.s32 	%rd39, %r47, 8;
	add.s64 	%rd40, %rd11, %rd39;
	ld.global.nc.f64 	%fd45, [%rd40];
	mul.wide.s32 	%rd41, %r21, 8;
	add.s64 	%rd42, %rd12, %rd41;
	ld.global.nc.f64 	%fd46, [%rd42];
	mul.f64 	%fd47, %fd45, %fd46;
	fma.rn.f64 	%fd48, %fd46, %fd47, %fd44;
	ld.global.nc.f64 	%fd49, [%rd40+88];
	add.s32 	%r48, %r21, 11;
	mul.wide.u32 	%rd43, %r48, 8;
	add.s64 	%rd44, %rd12, %rd43;
	ld.global.nc.f64 	%fd50, [%rd44];
	mul.f64 	%fd51, %fd49, %fd50;
	fma.rn.f64 	%fd52, %fd50, %fd51, %fd48;
	ld.global.nc.f64 	%fd53, [%rd40+176];
	add.s32 	%r49, %r21, 22;
	mul.wide.u32 	%rd45, %r49, 8;
	add.s64 	%rd46, %rd12, %rd45;
	ld.global.nc.f64 	%fd54, [%rd46];
	mul.f64 	%fd55, %fd53, %fd54;
	fma.rn.f64 	%fd56, %fd54, %fd55, %fd52;
	ld.global.nc.f64 	%fd57, [%rd40+264];
	add.s32 	%r50, %r21, 33;
	mul.wide.u32 	%rd47, %r50, 8;
	add.s64 	%rd48, %rd12, %rd47;
	ld.global.nc.f64 	%fd58, [%rd48];
	mul.f64 	%fd59, %fd57, %fd58;
	fma.rn.f64 	%fd60, %fd58, %fd59, %fd56;
	ld.global.nc.f64 	%fd61, [%rd40+352];
	add.s32 	%r51, %r21, 44;
	mul.wide.u32 	%rd49, %r51, 8;
	add.s64 	%rd50, %rd12, %rd49;
	ld.global.nc.f64 	%fd62, [%rd50];
	mul.f64 	%fd63, %fd61, %fd62;
	fma.rn.f64 	%fd64, %fd62, %fd63, %fd60;
	ld.global.nc.f64 	%fd65, [%rd40+440];
	add.s32 	%r52, %r21, 55;
	mul.wide.u32 	%rd51, %r52, 8;
	add.s64 	%rd52, %rd12, %rd51;
	ld.global.nc.f64 	%fd66, [%rd52];
	mul.f64 	%fd67, %fd65, %fd66;
	fma.rn.f64 	%fd68, %fd66, %fd67, %fd64;
	ld.global.nc.f64 	%fd69, [%rd40+528];
	add.s32 	%r53, %r21, 66;
	mul.wide.u32 	%rd53, %r53, 8;
	add.s64 	%rd54, %rd12, %rd53;
	ld.global.nc.f64 	%fd70, [%rd54];
	mul.f64 	%fd71, %fd69, %fd70;
	fma.rn.f64 	%fd72, %fd70, %fd71, %fd68;
	ld.global.nc.f64 	%fd73, [%rd40+616];
	add.s32 	%r54, %r21, 77;
	mul.wide.u32 	%rd55, %r54, 8;
	add.s64 	%rd56, %rd12, %rd55;
	ld.global.nc.f64 	%fd74, [%rd56];
	mul.f64 	%fd75, %fd73, %fd74;
	fma.rn.f64 	%fd76, %fd74, %fd75, %fd72;
	ld.global.nc.f64 	%fd77, [%rd40+704];
	add.s32 	%r55, %r21, 88;
	mul.wide.u32 	%rd57, %r55, 8;
	add.s64 	%rd58, %rd12, %rd57;
	ld.global.nc.f64 	%fd78, [%rd58];
	mul.f64 	%fd79, %fd77, %fd78;
	fma.rn.f64 	%fd80, %fd78, %fd79, %fd76;
	ld.global.nc.f64 	%fd81, [%rd40+792];
	add.s32 	%r56, %r21, 99;
	mul.wide.u32 	%rd59, %r56, 8;
	add.s64 	%rd60, %rd12, %rd59;
	ld.global.nc.f64 	%fd82, [%rd60];
	mul.f64 	%fd83, %fd81, %fd82;
	fma.rn.f64 	%fd84, %fd82, %fd83, %fd80;
	ld.global.nc.f64 	%fd85, [%rd40+880];
	add.s32 	%r57, %r21, 110;
	mul.wide.u32 	%rd61, %r57, 8;
	add.s64 	%rd62, %rd12, %rd61;
	ld.global.nc.f64 	%fd86, [%rd62];
	mul.f64 	%fd87, %fd85, %fd86;
	fma.rn.f64 	%fd88, %fd86, %fd87, %fd84;
	mul.lo.s32 	%r58, %r25, 121;
	sub.s32 	%r59, %r1, %r58;
	add.s32 	%r60, %r33, %r59;
	mul.wide.s32 	%rd63, %r60, 8;
	add.s64 	%rd64, %rd9, %rd63;
	ld.global.nc.f64 	%fd89, [%rd64];
	mul.wide.s32 	%rd65, %r31, 8;
	add.s64 	%rd66, %rd10, %rd65;
	ld.global.nc.f64 	%fd90, [%rd66];
	mul.f64 	%fd91, %fd89, %fd90;
	fma.rn.f64 	%fd92, %fd90, %fd91, %fd88;
	ld.global.nc.f64 	%fd93, [%rd64+968];
	add.s32 	%r61, %r31, 11;
	mul.wide.u32 	%rd67, %r61, 8;
	add.s64 	%rd68, %rd10, %rd67;
	ld.global.nc.f64 	%fd94, [%rd68];
	mul.f64 	%fd95, %fd93, %fd94;
	fma.rn.f64 	%fd96, %fd94, %fd95, %fd92;
	ld.global.nc.f64 	%fd97, [%rd64+1936];
	add.s32 	%r62, %r31, 22;
	mul.wide.u32 	%rd69, %r62, 8;
	add.s64 	%rd70, %rd10, %rd69;
	ld.global.nc.f64 	%fd98, [%rd70];
	mul.f64 	%fd99, %fd97, %fd98;
	fma.rn.f64 	%fd100, %fd98, %fd99, %fd96;
	ld.global.nc.f64 	%fd101, [%rd64+2904];
	add.s32 	%r63, %r31, 33;
	mul.wide.u32 	%rd71, %r63, 8;
	add.s64 	%rd72, %rd10, %rd71;
	ld.global.nc.f64 	%fd102, [%rd72];
	mul.f64 	%fd103, %fd101, %fd102;
	fma.rn.f64 	%fd104, %fd102, %fd103, %fd100;
	ld.global.nc.f64 	%fd105, [%rd64+3872];
	add.s32 	%r64, %r31, 44;
	mul.wide.u32 	%rd73, %r64, 8;
	add.s64 	%rd74, %rd10, %rd73;
	ld.global.nc.f64 	%fd106, [%rd74];
	mul.f64 	%fd107, %fd105, %fd106;
	fma.rn.f64 	%fd108, %fd106, %fd107, %fd104;
	ld.global.nc.f64 	%fd109, [%rd64+4840];
	add.s32 	%r65, %r31, 55;
	mul.wide.u32 	%rd75, %r65, 8;
	add.s64 	%rd76, %rd10, %rd75;
	ld.global.nc.f64 	%fd110, [%rd76];
	mul.f64 	%fd111, %fd109, %fd110;
	fma.rn.f64 	%fd112, %fd110, %fd111, %fd108;
	ld.global.nc.f64 	%fd113, [%rd64+5808];
	add.s32 	%r66, %r31, 66;
	mul.wide.u32 	%rd77, %r66, 8;
	add.s64 	%rd78, %rd10, %rd77;
	ld.global.nc.f64 	%fd114, [%rd78];
	mul.f64 	%fd115, %fd113, %fd114;
	fma.rn.f64 	%fd116, %fd114, %fd115, %fd112;
	ld.global.nc.f64 	%fd117, [%rd64+6776];
	add.s32 	%r67, %r31, 77;
	mul.wide.u32 	%rd79, %r67, 8;
	add.s64 	%rd80, %rd10, %rd79;
	ld.global.nc.f64 	%fd118, [%rd80];
	mul.f64 	%fd119, %fd117, %fd118;
	fma.rn.f64 	%fd120, %fd118, %fd119, %fd116;
	ld.global.nc.f64 	%fd121, [%rd64+7744];
	add.s32 	%r68, %r31, 88;
	mul.wide.u32 	%rd81, %r68, 8;
	add.s64 	%rd82, %rd10, %rd81;
	ld.global.nc.f64 	%fd122, [%rd82];
	mul.f64 	%fd123, %fd121, %fd122;
	fma.rn.f64 	%fd124, %fd122, %fd123, %fd120;
	ld.global.nc.f64 	%fd125, [%rd64+8712];
	add.s32 	%r69, %r31, 99;
	mul.wide.u32 	%rd83, %r69, 8;
	add.s64 	%rd84, %rd10, %rd83;
	ld.global.nc.f64 	%fd126, [%rd84];
	mul.f64 	%fd127, %fd125, %fd126;
	fma.rn.f64 	%fd128, %fd126, %fd127, %fd124;
	ld.global.nc.f64 	%fd129, [%rd64+9680];
	add.s32 	%r70, %r31, 110;
	mul.wide.u32 	%rd85, %r70, 8;
	add.s64 	%rd86, %rd10, %rd85;
	ld.global.nc.f64 	%fd130, [%rd86];
	mul.f64 	%fd131, %fd129, %fd130;
	fma.rn.f64 	%fd132, %fd130, %fd131, %fd128;
	mul.wide.s32 	%rd87, %r1, 8;
	add.s64 	%rd88, %rd8, %rd87;
	st.global.f64 	[%rd88], %fd132;
$L__BB10_2:
	ret;

}
	// .globl	_Z13jacobi_kernelILi12EEvPdPKdS2_S2_S2_S2_S2_i
.visible .entry _Z13jacobi_kernelILi12EEvPdPKdS2_S2_S2_S2_S2_i(
	.param .u64 .ptr .align 1 _Z13jacobi_kernelILi12EEvPdPKdS2_S2_S2_S2_S2_i_param_0,
	.param .u64 .ptr .align 1 _Z13jacobi_kernelILi12EEvPdPKdS2_S2_S2_S2_S2_i_param_1,
	.param .u64 .ptr .align 1 _Z13jacobi_kernelILi12EEvPdPKdS2_S2_S2_S2_S2_i_param_2,
	.param .u64 .ptr .align 1 _Z13jacobi_kernelILi12EEvPdPKdS2_S2_S2_S2_S2_i_param_3,
	.param .u64 .ptr .align 1 _Z13jacobi_kernelILi12EEvPdPKdS2_S2_S2_S2_S2_i_param_4,
	.param .u64 .ptr .align 1 _Z13jacobi_kernelILi12EEvPdPKdS2_S2_S2_S2_S2_i_param_5,
	.param .u64 .ptr .align 1 _Z13jacobi_kernelILi12EEvPdPKdS2_S2_S2_S2_S2_i_param_6,
	.param .u32 _Z13jacobi_kernelILi12EEvPdPKdS2_S2_S2_S2_S2_i_param_7
)
{
	.reg .pred 	%p<2>;
	.reg .b32 	%r<74>;
	.reg .b64 	%rd<96>;
	.reg .b64 	%fd<145>;

	ld.param.u64 	%rd2, [_Z13jacobi_kernelILi12EEvPdPKdS2_S2_S2_S2_S2_i_param_1];
	ld.param.u64 	%rd3, [_Z13jacobi_kernelILi12EEvPdPKdS2_S2_S2_S2_S2_i_param_2];
	ld.param.u64 	%rd4, [_Z13jacobi_kernelILi12EEvPdPKdS2_S2_S2_S2_S2_i_param_3];
	ld.param.u64 	%rd5, [_Z13jacobi_kernelILi12EEvPdPKdS2_S2_S2_S2_S2_i_param_4];
	ld.param.u64 	%rd6, [_Z13jacobi_kernelILi12EEvPdPKdS2_S2_S2_S2_S2_i_param_5];
	ld.param.u64 	%rd7, [_Z13jacobi_kernelILi12EEvPdPKdS2_S2_S2_S2_S2_i_param_6];
	ld.param.u32 	%r3, [_Z13jacobi_kernelILi12EEvPdPKdS2_S2_S2_S2_S2_i_param_7];
	mov.u32 	%r4, %tid.x;
	mov.u32 	%r5, %ctaid.x;
	mov.u32 	%r6, %ntid.x;
	mad.lo.s32 	%r1, %r5, %r6, %r4;
	mul.hi.s32 	%r7, %r1, 1272582903;
	shr.u32 	%r8, %r7, 31;
	shr.s32 	%r9, %r7, 9;
	add.s32 	%r2, %r9, %r8;
	setp.ge.s32 	%p1, %r2, %r3;
	@%p1 bra 	$L__BB11_2;
	ld.param.u64 	%rd95, [_Z13jacobi_kernelILi12EEvPdPKdS2_S2_S2_S2_S2_i_param_0];
	mul.hi.s32 	%r10, %r1, 715827883;
	shr.u32 	%r11, %r10, 31;
	shr.s32 	%r12, %r10, 1;
	add.s32 	%r13, %r12, %r11;
	mul.lo.s32 	%r14, %r13, 12;
	sub.s32 	%r15, %r1, %r14;
	mul.hi.s32 	%r16, %r13, 715827883;
	shr.u32 	%r17, %r16, 31;
	shr.u32 	%r18, %r16, 1;
	add.s32 	%r19, %r18, %r17;
	mul.lo.s32 	%r20, %r19, 12;
	sub.s32 	%r21, %r13, %r20;
	mul.hi.s32 	%r22, %r1, 954437177;
	shr.u32 	%r23, %r22, 31;
	shr.s32 	%r24, %r22, 5;
	add.s32 	%r25, %r24, %r23;
	mul.hi.s32 	%r26, %r25, 715827883;
	shr.u32 	%r27, %r26, 31;
	shr.u32 	%r28, %r26, 1;
	add.s32 	%r29, %r28, %r27;
	mul.lo.s32 	%r30, %r29, 12;
	sub.s32 	%r31, %r25, %r30;
	cvta.to.global.u64 	%rd8, %rd95;
	cvta.to.global.u64 	%rd9, %rd7;
	cvta.to.global.u64 	%rd10, %rd4;
	cvta.to.global.u64 	%rd11, %rd6;
	cvta.to.global.u64 	%rd12, %rd3;
	cvta.to.global.u64 	%rd13, %rd5;
	cvta.to.global.u64 	%rd14, %rd2;
	mul.lo.s32 	%r32, %r31, 144;
	mul.lo.s32 	%r33, %r2, 1728;
	mad.lo.s32 	%r34, %r21, 12, %r33;
	add.s32 	%r35, %r34, %r32;
	mul.wide.s32 	%rd15, %r35, 8;
	add.s64 	%rd16, %rd13, %rd15;
	ld.global.nc.f64 	%fd1, [%rd16];
	mul.wide.s32 	%rd17, %r15, 8;
	add.s64 	%rd18, %rd14, %rd17;
	ld.global.nc.f64 	%fd2, [%rd18];
	mul.f64 	%fd3, %fd1, %fd2;
	fma.rn.f64 	%fd4, %fd2, %fd3, 0d0000000000000000;
	ld.global.nc.f64 	%fd5, [%rd16+8];
	add.s32 	%r36, %r15, 12;
	mul.wide.u32 	%rd19, %r36, 8;
	add.s64 	%rd20, %rd14, %rd19;
	ld.global.nc.f64 	%fd6, [%rd20];
	mul.f64 	%fd7, %fd5, %fd6;
	fma.rn.f64 	%fd8, %fd6, %fd7, %fd4;
	ld.global.nc.f64 	%fd9, [%rd16+16];
	add.s32 	%r37, %r15, 24;
	mul.wide.u32 	%rd21, %r37, 8;
	add.s64 	%rd22, %rd14, %rd21;
	ld.global.nc.f64 	%fd10, [%rd22];
	mul.f64 	%fd11, %fd9, %fd10;
	fma.rn.f64 	%fd12, %fd10, %fd11, %fd8;
	ld.global.nc.f64 	%fd13, [%rd16+24];
	add.s32 	%r38, %r15, 36;
	mul.wide.u32 	%rd23, %r38, 8;
	add.s64 	%rd24, %rd14, %rd23;
	ld.global.nc.f64 	%fd14, [%rd24];
	mul.f64 	%fd15, %fd13, %fd14;
	fma.rn.f64 	%fd16, %fd14, %fd15, %fd12;
	ld.global.nc.f64 	%fd17, [%rd16+32];
	add.s32 	%r39, %r15, 48;
	mul.wide.u32 	%rd25, %r39, 8;
	add.s64 	%rd26, %rd14, %rd25;
	ld.global.nc.f64 	%fd18, [%rd26];
	mul.f64 	%fd19, %fd17, %fd18;
	fma.rn.f64 	%fd20, %fd18, %fd19, %fd16;
	ld.global.nc.f64 	%fd21, [%rd16+40];
	add.s32 	%r40, %r15, 60;
	mul.wide.u32 	%rd27, %r40, 8;
	add.s64 	%rd28, %rd14, %rd27;
	ld.global.nc.f64 	%fd22, [%rd28];
	mul.f64 	%fd23, %fd21, %fd22;
	fma.rn.f64 	%fd24, %fd22, %fd23, %fd20;
	ld.global.nc.f64 	%fd25, [%rd16+48];
	add.s32 	%r41, %r15, 72;
	mul.wide.u32 	%rd29, %r41, 8;
	add.s64 	%rd30, %rd14, %rd29;
	ld.global.nc.f64 	%fd26, [%rd30];
	mul.f64 	%fd27, %fd25, %fd26;
	fma.rn.f64 	%fd28, %fd26, %fd27, %fd24;
	ld.global.nc.f64 	%fd29, [%rd16+56];
	add.s32 	%r42, %r15, 84;
	mul.wide.u32 	%rd31, %r42, 8;
	add.s64 	%rd32, %rd14, %rd31;
	ld.global.nc.f64 	%fd30, [%rd32];
	mul.f64 	%fd31, %fd29, %fd30;
	fma.rn.f64 	%fd32, %fd30, %fd31, %fd28;
	ld.global.nc.f64 	%fd33, [%rd16+64];
	add.s32 	%r43, %r15, 96;
	mul.wide.u32 	%rd33, %r43, 8;
	add.s64 	%rd34, %rd14, %rd33;
	ld.global.nc.f64 	%fd34, [%rd34];
	mul.f64 	%fd35, %fd33, %fd34;
	fma.rn.f64 	%fd36, %fd34, %fd35, %fd32;
	ld.global.nc.f64 	%fd37, [%rd16+72];
	add.s32 	%r44, %r15, 108;
	mul.wide.u32 	%rd35, %r44, 8;
	add.s64 	%rd36, %rd14, %rd35;
	ld.global.nc.f64 	%fd38, [%rd36];
	mul.f64 	%fd39, %fd37, %fd38;
	fma.rn.f64 	%fd40, %fd38, %fd39, %fd36;
	ld.global.nc.f64 	%fd41, [%rd16+80];
	add.s32 	%r45, %r15, 120;
	mul.wide.u32 	%rd37, %r45, 8;
	add.s64 	%rd38, %rd14, %rd37;
	ld.global.nc.f64 	%fd42, [%rd38];
	mul.f64 	%fd43, %fd41, %fd42;
	fma.rn.f64 	%fd44, %fd42, %fd43, %fd40;
	ld.global.nc.f64 	%fd45, [%rd16+88];
	add.s32 	%r46, %r15, 132;
	mul.wide.u32 	%rd39, %r46, 8;
	add.s64 	%rd40, %rd14, %rd39;
	ld.global.nc.f64 	%fd46, [%rd40];
	mul.f64 	%fd47, %fd45, %fd46;
	fma.rn.f64 	%fd48, %fd46, %fd47, %fd44;
	add.s32 	%r47, %r33, %r15;
	add.s32 	%r48, %r47, %r32;
	mul.wide.s32 	%rd41, %r48, 8;
	add.s64 	%rd42, %rd11, %rd41;
	ld.global.nc.f64 	%fd49, [%rd42];
	mul.wide.s32 	%rd43, %r21, 8;
	add.s64 	%rd44, %rd12, %rd43;
	ld.global.nc.f64 	%fd50, [%rd44];
	mul.f64 	%fd51, %fd49, %fd50;
	fma.rn.f64 	%fd52, %fd50, %fd51, %fd48;
	ld.global.nc.f64 	%fd53, [%rd42+96];
	add.s32 	%r49, %r21, 12;
	mul.wide.u32 	%rd45, %r49, 8;
	add.s64 	%rd46, %rd12, %rd45;
	ld.global.nc.f64 	%fd54, [%rd46];
	mul.f64 	%fd55, %fd53, %fd54;
	fma.rn.f64 	%fd56, %fd54, %fd55, %fd52;
	ld.global.nc.f64 	%fd57, [%rd42+192];
	add.s32 	%r50, %r21, 24;
	mul.wide.u32 	%rd47, %r50, 8;
	add.s64 	%rd48, %rd12, %rd47;
	ld.global.nc.f64 	%fd58, [%rd48];
	mul.f64 	%fd59, %fd57, %fd58;
	fma.rn.f64 	%fd60, %fd58, %fd59, %fd56;
	ld.global.nc.f64 	%fd61, [%rd42+288];
	add.s32 	%r51, %r21, 36;
	mul.wide.u32 	%rd49, %r51, 8;
	add.s64 	%rd50, %rd12, %rd49;
	ld.global.nc.f64 	%fd62, [%rd50];
	mul.f64 	%fd63, %fd61, %fd62;
	fma.rn.f64 	%fd64, %fd62, %fd63, %fd60;
	ld.global.nc.f64 	%fd65, [%rd42+384];
	add.s32 	%r52, %r21, 48;
	mul.wide.u32 	%rd51, %r52, 8;
	add.s64 	%rd52, %rd12, %rd51;
	ld.global.nc.f64 	%fd66, [%rd52];
	mul.f64 	%fd67, %fd65, %fd66;
	fma.rn.f64 	%fd68, %fd66, %fd67, %fd64;
	ld.global.nc.f64 	%fd69, [%rd42+480];
	add.s32 	%r53, %r21, 60;
	mul.wide.u32 	%rd53, %r53, 8;
	add.s64 	%rd54, %rd12, %rd53;
	ld.global.nc.f64 	%fd70, [%rd54];
	mul.f64 	%fd71, %fd69, %fd70;
	fma.rn.f64 	%fd72, %fd70, %fd71, %fd68;
	ld.global.nc.f64 	%fd73, [%rd42+576];
	add.s32 	%r54, %r21, 72;
	mul.wide.u32 	%rd55, %r54, 8;
	add.s64 	%rd56, %rd12, %rd55;
	ld.global.nc.f64 	%fd74, [%rd56];
	mul.f64 	%fd75, %fd73, %fd74;
	fma.rn.f64 	%fd76, %fd74, %fd75, %fd72;
	ld.global.nc.f64 	%fd77, [%rd42+672];
	add.s32 	%r55, %r21, 84;
	mul.wide.u32 	%rd57, %r55, 8;
	add.s64 	%rd58, %rd12, %rd57;
	ld.global.nc.f64 	%fd78, [%rd58];
	mul.f64 	%fd79, %fd77, %fd78;
	fma.rn.f64 	%fd80, %fd78, %fd79, %fd76;
	ld.global.nc.f64 	%fd81, [%rd42+768];
	add.s32 	%r56, %r21, 96;
	mul.wide.u32 	%rd59, %r56, 8;
	add.s64 	%rd60, %rd12, %rd59;
	ld.global.nc.f64 	%fd82, [%rd60];
	mul.f64 	%fd83, %fd81, %fd82;
	fma.rn.f64 	%fd84, %fd82, %fd83, %fd80;
	ld.global.nc.f64 	%fd85, [%rd42+864];
	add.s32 	%r57, %r21, 108;
	mul.wide.u32 	%rd61, %r57, 8;
	add.s64 	%rd62, %rd12, %rd61;
	ld.global.nc.f64 	%fd86, [%rd62];
	mul.f64 	%fd87, %fd85, %fd86;
	fma.rn.f64 	%fd88, %fd86, %fd87, %fd84;
	ld.global.nc.f64 	%fd89, [%rd42+960];
	add.s32 	%r58, %r21, 120;
	mul.wide.u32 	%rd63, %r58, 8;
	add.s64 	%rd64, %rd12, %rd63;
	ld.global.nc.f64 	%fd90, [%rd64];
	mul.f64 	%fd91, %fd89, %fd90;
	fma.rn.f64 	%fd92, %fd90, %fd91, %fd88;
	ld.global.nc.f64 	%fd93, [%rd42+1056];
	add.s32 	%r59, %r21, 132;
	mul.wide.u32 	%rd65, %r59, 8;
	add.s64 	%rd66, %rd12, %rd65;
	ld.global.nc.f64 	%fd94, [%rd66];
	mul.f64 	%fd95, %fd93, %fd94;
	fma.rn.f64 	%fd96, %fd94, %fd95, %fd92;
	mul.lo.s32 	%r60, %r25, 144;
	sub.s32 	%r61, %r1, %r60;
	add.s32 	%r62, %r33, %r61;
	mul.wide.s32 	%rd67, %r62, 8;
	add.s64 	%rd68, %rd9, %rd67;
	ld.global.nc.f64 	%fd97, [%rd68];
	mul.wide.s32 	%rd69, %r31, 8;
	add.s64 	%rd70, %rd10, %rd69;
	ld.global.nc.f64 	%fd98, [%rd70];
	mul.f64 	%fd99, %fd97, %fd98;
	fma.rn.f64 	%fd100, %fd98, %fd99, %fd96;
	ld.global.nc.f64 	%fd101, [%rd68+1152];
	add.s32 	%r63, %r31, 12;
	mul.wide.u32 	%rd71, %r63, 8;
	add.s64 	%rd72, %rd10, %rd71;
	ld.global.nc.f64 	%fd102, [%rd72];
	mul.f64 	%fd103, %fd101, %fd102;
	fma.rn.f64 	%fd104, %fd102, %fd103, %fd100;
	ld.global.nc.f64 	%fd105, [%rd68+2304];
	add.s32 	%r64, %r31, 24;
	mul.wide.u32 	%rd73, %r64, 8;
	add.s64 	%rd74, %rd10, %rd73;
	ld.global.nc.f64 	%fd106, [%rd74];
	mul.f64 	%fd107, %fd105, %fd106;
	fma.rn.f64 	%fd108, %fd106, %fd107, %fd104;
	ld.global.nc.f64 	%fd109, [%rd68+3456];
	add.s32 	%r65, %r31, 36;
	mul.wide.u32 	%rd75, %r65, 8;
	add.s64 	%rd76, %rd10, %rd75;
	ld.global.nc.f64 	%fd110, [%rd76];
	mul.f64 	%fd111, %fd109, %fd110;
	fma.rn.f64 	%fd112, %fd110, %fd111, %fd108;
	ld.global.nc.f64 	%fd113, [%rd68+4608];
	add.s32 	%r66, %r31, 48;
	mul.wide.u32 	%rd77, %r66, 8;
	add.s64 	%rd78, %rd10, %rd77;
	ld.global.nc.f64 	%fd114, [%rd78];
	mul.f64 	%fd115, %fd113, %fd114;
	fma.rn.f64 	%fd116, %fd114, %fd115, %fd112;
	ld.global.nc.f64 	%fd117, [%rd68+5760];
	add.s32 	%r67, %r31, 60;
	mul.wide.u32 	%rd79, %r67, 8;
	add.s64 	%rd80, %rd10, %rd79;
	ld.global.nc.f64 	%fd118, [%rd80];
	mul.f64 	%fd119, %fd117, %fd118;
	fma.rn.f64 	%fd120, %fd118, %fd119, %fd116;
	ld.global.nc.f64 	%fd121, [%rd68+6912];
	add.s32 	%r68, %r31, 72;
	mul.wide.u32 	%rd81, %r68, 8;
	add.s64 	%rd82, %rd10, %rd81;
	ld.global.nc.f64 	%fd122, [%rd82];
	mul.f64 	%fd123, %fd121, %fd122;
	fma.rn.f64 	%fd124, %fd122, %fd123, %fd120;
	ld.global.nc.f64 	%fd125, [%rd68+8064];
	add.s32 	%r69, %r31, 84;
	mul.wide.u32 	%rd83, %r69, 8;
	add.s64 	%rd84, %rd10, %rd83;
	ld.global.nc.f64 	%fd126, [%rd84];
	mul.f64 	%fd127, %fd125, %fd126;
	fma.rn.f64 	%fd128, %fd126, %fd127, %fd124;
	ld.global.nc.f64 	%fd129, [%rd68+9216];
	add.s32 	%r70, %r31, 96;
	mul.wide.u32 	%rd85, %r70, 8;
	add.s64 	%rd86, %rd10, %rd85;
	ld.global.nc.f64 	%fd130, [%rd86];
	mul.f64 	%fd131, %fd129, %fd130;
	fma.rn.f64 	%fd132, %fd130, %fd131, %fd128;
	ld.global.nc.f64 	%fd133, [%rd68+10368];
	add.s32 	%r71, %r31, 108;
	mul.wide.u32 	%rd87, %r71, 8;
	add.s64 	%rd88, %rd10, %rd87;
	ld.global.nc.f64 	%fd134, [%rd88];
	mul.f64 	%fd135, %fd133, %fd134;
	fma.rn.f64 	%fd136, %fd134, %fd135, %fd132;
	ld.global.nc.f64 	%fd137, [%rd68+11520];
	add.s32 	%r72, %r31, 120;
	mul.wide.u32 	%rd89, %r72, 8;
	add.s64 	%rd90, %rd10, %rd89;
	ld.global.nc.f64 	%fd138, [%rd90];
	mul.f64 	%fd139, %fd137, %fd138;
	fma.rn.f64 	%fd140, %fd138, %fd139, %fd136;
	ld.global.nc.f64 	%fd141, [%rd68+12672];
	add.s32 	%r73, %r31, 132;
	mul.wide.u32 	%rd91, %r73, 8;
	add.s64 	%rd92, %rd10, %rd91;
	ld.global.nc.f64 	%fd142, [%rd92];
	mul.f64 	%fd143, %fd141, %fd142;
	fma.rn.f64 	%fd144, %fd142, %fd143, %fd140;
	mul.wide.s32 	%rd93, %r1, 8;
	add.s64 	%rd94, %rd8, %rd93;
	st.global.f64 	[%rd94], %fd144;
$L__BB11_2:
	ret;

}
	// .globl	_Z13jacobi_kernelILi13EEvPdPKdS2_S2_S2_S2_S2_i
.visible .entry _Z13jacobi_kernelILi13EEvPdPKdS2_S2_S2_S2_S2_i(
	.param .u64 .ptr .align 1 _Z13jacobi_kernelILi13EEvPdPKdS2_S2_S2_S2_S2_i_param_0,
	.param .u64 .ptr .align 1 _Z13jacobi_kernelILi13EEvPdPKdS2_S2_S2_S2_S2_i_param_1,
	.param .u64 .ptr .align 1 _Z13jacobi_kernelILi13EEvPdPKdS2_S2_S2_S2_S2_i_param_2,
	.param .u64 .ptr .align 1 _Z13jacobi_kernelILi13EEvPdPKdS2_S2_S2_S2_S2_i_param_3,
	.param .u64 .ptr .align 1 _Z13jacobi_kernelILi13EEvPdPKdS2_S2_S2_S2_S2_i_param_4,
	.param .u64 .ptr .align 1 _Z13jacobi_kernelILi13EEvPdPKdS2_S2_S2_S2_S2_i_param_5,
	.param .u64 .ptr .align 1 _Z13jacobi_kernelILi13EEvPdPKdS2_S2_S2_S2_S2_i_param_6,
	.param .u32 _Z13jacobi_kernelILi13EEvPdPKdS2_S2_S2_S2_S2_i_param_7
)
{
	.reg .pred 	%p<2>;
	.reg .b32 	%r<77>;
	.reg .b64 	%rd<102>;
	.reg .b64 	%fd<157>;

	ld.param.u64 	%rd2, [_Z13jacobi_kernelILi13EEvPdPKdS2_S2_S2_S2_S2_i_param_1];
	ld.param.u64 	%rd3, [_Z13jacobi_kernelILi13EEvPdPKdS2_S2_S2_S2_S2_i_param_2];
	ld.param.u64 	%rd4, [_Z13jacobi_kernelILi13EEvPdPKdS2_S2_S2_S2_S2_i_param_3];
	ld.param.u64 	%rd5, [_Z13jacobi_kernelILi13EEvPdPKdS2_S2_S2_S2_S2_i_param_4];
	ld.param.u64 	%rd6, [_Z13jacobi_kernelILi13EEvPdPKdS2_S2_S2_S2_S2_i_param_5];
	ld.param.u64 	%rd7, [_Z13jacobi_kernelILi13EEvPdPKdS2_S2_S2_S2_S2_i_param_6];
	ld.param.u32 	%r3, [_Z13jacobi_kernelILi13EEvPdPKdS2_S2_S2_S2_S2_i_param_7];
	mov.u32 	%r4, %tid.x;
	mov.u32 	%r5, %ctaid.x;
	mov.u32 	%r6, %ntid.x;
	mad.lo.s32 	%r1, %r5, %r6, %r4;
	mul.hi.s32 	%r7, %r1, 2001841835;
	shr.u32 	%r8, %r7, 31;
	shr.s32 	%r9, %r7, 10;
	add.s32 	%r2, %r9, %r8;
	setp.ge.s32 	%p1, %r2, %r3;
	@%p1 bra 	$L__BB12_2;
	ld.param.u64 	%rd101, [_Z13jacobi_kernelILi13EEvPdPKdS2_S2_S2_S2_S2_i_param_0];
	mul.hi.s32 	%r10, %r1, 1321528399;
	shr.u32 	%r11, %r10, 31;
	shr.s32 	%r12, %r10, 2;
	add.s32 	%r13, %r12, %r11;
	mul.lo.s32 	%r14, %r13, 13;
	sub.s32 	%r15, %r1, %r14;
	mul.hi.s32 	%r16, %r13, 1321528399;
	shr.u32 	%r17, %r16, 31;
	shr.s32 	%r18, %r16, 2;
	add.s32 	%r19, %r18, %r17;
	mul.lo.s32 	%r20, %r19, 13;
	sub.s32 	%r21, %r13, %r20;
	mul.hi.s32 	%r22, %r1, 1626496491;
	shr.u32 	%r23, %r22, 31;
	shr.s32 	%r24, %r22, 6;
	add.s32 	%r25, %r24, %r23;
	mul.hi.s32 	%r26, %r25, 1321528399;
	shr.u32 	%r27, %r26, 31;
	shr.s32 	%r28, %r26, 2;
	add.s32 	%r29, %r28, %r27;
	mul.lo.s32 	%r30, %r29, 13;
	sub.s32 	%r31, %r25, %r30;
	cvta.to.global.u64 	%rd8, %rd101;
	cvta.to.global.u64 	%rd9, %rd7;
	cvta.to.global.u64 	%rd10, %rd4;
	cvta.to.global.u64 	%rd11, %rd6;
	cvta.to.global.u64 	%rd12, %rd3;
	cvta.to.global.u64 	%rd13, %rd5;
	cvta.to.global.u64 	%rd14, %rd2;
	mul.lo.s32 	%r32, %r31, 169;
	mul.lo.s32 	%r33, %r2, 2197;
	mad.lo.s32 	%r34, %r21, 13, %r33;
	add.s32 	%r35, %r34, %r32;
	mul.wide.s32 	%rd15, %r35, 8;
	add.s64 	%rd16, %rd13, %rd15;
	ld.global.nc.f64 	%fd1, [%rd16];
	mul.wide.s32 	%rd17, %r15, 8;
	add.s64 	%rd18, %rd14, %rd17;
	ld.global.nc.f64 	%fd2, [%rd18];
	mul.f64 	%fd3, %fd1, %fd2;
	fma.rn.f64 	%fd4, %fd2, %fd3, 0d0000000000000000;
	ld.global.nc.f64 	%fd5, [%rd16+8];
	add.s32 	%r36, %r15, 13;
	mul.wide.u32 	%rd19, %r36, 8;
	add.s64 	%rd20, %rd14, %rd19;
	ld.global.nc.f64 	%fd6, [%rd20];
	mul.f64 	%fd7, %fd5, %fd6;
	fma.rn.f64 	%fd8, %fd6, %fd7, %fd4;
	ld.global.nc.f64 	%fd9, [%rd16+16];
	add.s32 	%r37, %r15, 26;
	mul.wide.u32 	%rd21, %r37, 8;
	add.s64 	%rd22, %rd14, %rd21;
	ld.global.nc.f64 	%fd10, [%rd22];
	mul.f64 	%fd11, %fd9, %fd10;
	fma.rn.f64 	%fd12, %fd10, %fd11, %fd8;
	ld.global.nc.f64 	%fd13, [%rd16+24];
	add.s32 	%r38, %r15, 39;
	mul.wide.u32 	%rd23, %r38, 8;
	add.s64 	%rd24, %rd14, %rd23;
	ld.global.nc.f64 	%fd14, [%rd24];
	mul.f64 	%fd15, %fd13, %fd14;
	fma.rn.f64 	%fd16, %fd14, %fd15, %fd12;
	ld.global.nc.f64 	%fd17, [%rd16+32];
	add.s32 	%r39, %r15, 52;
	mul.wide.u32 	%rd25, %r39, 8;
	add.s64 	%rd26, %rd14, %rd25;
	ld.global.nc.f64 	%fd18, [%rd26];
	mul.f64 	%fd19, %fd17, %fd18;
	fma.rn.f64 	%fd20, %fd18, %fd19, %fd16;
	ld.global.nc.f64 	%fd21, [%rd16+40];
	add.s32 	%r40, %r15, 65;
	mul.wide.u32 	%rd27, %r40, 8;
	add.s64 	%rd28, %rd14, %rd27;
	ld.global.nc.f64 	%fd22, [%rd28];
	mul.f64 	%fd23, %fd21, %fd22;
	fma.rn.f64 	%fd24, %fd22, %fd23, %fd20;
	ld.global.nc.f64 	%fd25, [%rd16+48];
	add.s32 	%r41, %r15, 78;
	mul.wide.u32 	%rd29, %r41, 8;
	add.s64 	%rd30, %rd14, %rd29;
	ld.global.nc.f64 	%fd26, [%rd30];
	mul.f64 	%fd27, %fd25, %fd26;
	fma.rn.f64 	%fd28, %fd26, %fd27, %fd24;
	ld.global.nc.f64 	%fd29, [%rd16+56];
	add.s32 	%r42, %r15, 91;
	mul.wide.u32 	%rd31, %r42, 8;
	add.s64 	%rd32, %rd14, %rd31;
	ld.global.nc.f64 	%fd30, [%rd32];
	mul.f64 	%fd31, %fd29, %fd30;
	fma.rn.f64 	%fd32, %fd30, %fd31, %fd28;
	ld.global.nc.f64 	%fd33, [%rd16+64];
	add.s32 	%r43, %r15, 104;
	mul.wide.u32 	%rd33, %r43, 8;
	add.s64 	%rd34, %rd14, %rd33;
	ld.global.nc.f64 	%fd34, [%rd34];
	mul.f64 	%fd35, %fd33, %fd34;
	fma.rn.f64 	%fd36, %fd34, %fd35, %fd32;
	ld.global.nc.f64 	%fd37, [%rd16+72];
	add.s32 	%r44, %r15, 117;
	mul.wide.u32 	%rd35, %r44, 8;
	add.s64 	%rd36, %rd14, %rd35;
	ld.global.nc.f64 	%fd38, [%rd36];
	mul.f64 	%fd39, %fd37, %fd38;
	fma.rn.f64 	%fd40, %fd38, %fd39, %fd36;
	ld.global.nc.f64 	%fd41, [%rd16+80];
	add.s32 	%r45, %r15, 130;
	mul.wide.u32 	%rd37, %r45, 8;
	add.s64 	%rd38, %rd14, %rd37;
	ld.global.nc.f64 	%fd42, [%rd38];
	mul.f64 	%fd43, %fd41, %fd42;
	fma.rn.f64 	%fd44, %fd42, %fd43, %fd40;
	ld.global.nc.f64 	%fd45, [%rd16+88];
	add.s32 	%r46, %r15, 143;
	mul.wide.u32 	%rd39, %r46, 8;
	add.s64 	%rd40, %rd14, %rd39;
	ld.global.nc.f64 	%fd46, [%rd40];
	mul.f64 	%fd47, %fd45, %fd46;
	fma.rn.f64 	%fd48, %fd46, %fd47, %fd44;
	ld.global.nc.f64 	%fd49, [%rd16+96];
	add.s32 	%r47, %r15, 156;
	mul.wide.u32 	%rd41, %r47, 8;
	add.s64 	%rd42, %rd14, %rd41;
	ld.global.nc.f64 	%fd50, [%rd42];
	mul.f64 	%fd51, %fd49, %fd50;
	fma.rn.f64 	%fd52, %fd50, %fd51, %fd48;
	add.s32 	%r48, %r33, %r15;
	add.s32 	%r49, %r48, %r32;
	mul.wide.s32 	%rd43, %r49, 8;
	add.s64 	%rd44, %rd11, %rd43;
	ld.global.nc.f64 	%fd53, [%rd44];
	mul.wide.s32 	%rd45, %r21, 8;
	add.s64 	%rd46, %rd12, %rd45;
	ld.global.nc.f64 	%fd54, [%rd46];
	mul.f64 	%fd55, %fd53, %fd54;
	fma.rn.f64 	%fd56, %fd54, %fd55, %fd52;
	ld.global.nc.f64 	%fd57, [%rd44+104];
	add.s32 	%r50, %r21, 13;
	mul.wide.u32 	%rd47, %r50, 8;
	add.s64 	%rd48, %rd12, %rd47;
	ld.global.nc.f64 	%fd58, [%rd48];
	mul.f64 	%fd59, %fd57, %fd58;
	fma.rn.f64 	%fd60, %fd58, %fd59, %fd56;
	ld.global.nc.f64 	%fd61, [%rd44+208];
	add.s32 	%r51, %r21, 26;
	mul.wide.u32 	%rd49, %r51, 8;
	add.s64 	%rd50, %rd12, %rd49;
	ld.global.nc.f64 	%fd62, [%rd50];
	mul.f64 	%fd63, %fd61, %fd62;
	fma.rn.f64 	%fd64, %fd62, %fd63, %fd60;
	ld.global.nc.f64 	%fd65, [%rd44+312];
	add.s32 	%r52, %r21, 39;
	mul.wide.u32 	%rd51, %r52, 8;
	add.s64 	%rd52, %rd12, %rd51;
	ld.global.nc.f64 	%fd66, [%rd52];
	mul.f64 	%fd67, %fd65, %fd66;
	fma.rn.f64 	%fd68, %fd66, %fd67, %fd64;
	ld.global.nc.f64 	%fd69, [%rd44+416];
	add.s32 	%r53, %r21, 52;
	mul.wide.u32 	%rd53, %r53, 8;
	add.s64 	%rd54, %rd12, %rd53;
	ld.global.nc.f64 	%fd70, [%rd54];
	mul.f64 	%fd71, %fd69, %fd70;
	fma.rn.f64 	%fd72, %fd70, %fd71, %fd68;
	ld.global.nc.f64 	%fd73, [%rd44+520];
	add.s32 	%r54, %r21, 65;
	mul.wide.u32 	%rd55, %r54, 8;
	add.s64 	%rd56, %rd12, %rd55;
	ld.global.nc.f64 	%fd74, [%rd56];
	mul.f64 	%fd75, %fd73, %fd74;
	fma.rn.f64 	%fd76, %fd74, %fd75, %fd72;
	ld.global.nc.f64 	%fd77, [%rd44+624];
	add.s32 	%r55, %r21, 78;
	mul.wide.u32 	%rd57, %r55, 8;
	add.s64 	%rd58, %rd12, %rd57;
	ld.global.nc.f64 	%fd78, [%rd58];
	mul.f64 	%fd79, %fd77, %fd78;
	fma.rn.f64 	%fd80, %fd78, %fd79, %fd76;
	ld.global.nc.f64 	%fd81, [%rd44+728];
	add.s32 	%r56, %r21, 91;
	mul.wide.u32 	%rd59, %r56, 8;
	add.s64 	%rd60, %rd12, %rd59;
	ld.global.nc.f64 	%fd82, [%rd60];
	mul.f64 	%fd83, %fd81, %fd82;
	fma.rn.f64 	%fd84, %fd82, %fd83, %fd80;
	ld.global.nc.f64 	%fd85, [%rd44+832];
	add.s32 	%r57, %r21, 104;
	mul.wide.u32 	%rd61, %r57, 8;
	add.s64 	%rd62, %rd12, %rd61;
	ld.global.nc.f64 	%fd86, [%rd62];
	mul.f64 	%fd87, %fd85, %fd86;
	fma.rn.f64 	%fd88, %fd86, %fd87, %fd84;
	ld.global.nc.f64 	%fd89, [%rd44+936];
	add.s32 	%r58, %r21, 117;
	mul.wide.u32 	%rd63, %r58, 8;
	add.s64 	%rd64, %rd12, %rd63;
	ld.global.nc.f64 	%fd90, [%rd64];
	mul.f64 	%fd91, %fd89, %fd90;
	fma.rn.f64 	%fd92, %fd90, %fd91, %fd88;
	ld.global.nc.f64 	%fd93, [%rd44+1040];
	add.s32 	%r59, %r21, 130;
	mul.wide.u32 	%rd65, %r59, 8;
	add.s64 	%rd66, %rd12, %rd65;
	ld.global.nc.f64 	%fd94, [%rd66];
	mul.f64 	%fd95, %fd93, %fd94;
	fma.rn.f64 	%fd96, %fd94, %fd95, %fd92;
	ld.global.nc.f64 	%fd97, [%rd44+1144];
	add.s32 	%r60, %r21, 143;
	mul.wide.u32 	%rd67, %r60, 8;
	add.s64 	%rd68, %rd12, %rd67;
	ld.global.nc.f64 	%fd98, [%rd68];
	mul.f64 	%fd99, %fd97, %fd98;
	fma.rn.f64 	%fd100, %fd98, %fd99, %fd96;
	ld.global.nc.f64 	%fd101, [%rd44+1248];
	add.s32 	%r61, %r21, 156;
	mul.wide.u32 	%rd69, %r61, 8;
	add.s64 	%rd70, %rd12, %rd69;
	ld.global.nc.f64 	%fd102, [%rd70];
	mul.f64 	%fd103, %fd101, %fd102;
	fma.rn.f64 	%fd104, %fd102, %fd103, %fd100;
	mul.lo.s32 	%r62, %r25, 169;
	sub.s32 	%r63, %r1, %r62;
	add.s32 	%r64, %r33, %r63;
	mul.wide.s32 	%rd71, %r64, 8;
	add.s64 	%rd72, %rd9, %rd71;
	ld.global.nc.f64 	%fd105, [%rd72];
	mul.wide.s32 	%rd73, %r31, 8;
	add.s64 	%rd74, %rd10, %rd73;
	ld.global.nc.f64 	%fd106, [%rd74];
	mul.f64 	%fd107, %fd105, %fd106;
	fma.rn.f64 	%fd108, %fd106, %fd107, %fd104;
	ld.global.nc.f64 	%fd109, [%rd72+1352];
	add.s32 	%r65, %r31, 13;
	mul.wide.u32 	%rd75, %r65, 8;
	add.s64 	%rd76, %rd10, %rd75;
	ld.global.nc.f64 	%fd110, [%rd76];
	mul.f64 	%fd111, %fd109, %fd110;
	fma.rn.f64 	%fd112, %fd110, %fd111, %fd108;
	ld.global.nc.f64 	%fd113, [%rd72+2704];
	add.s32 	%r66, %r31, 26;
	mul.wide.u32 	%rd77, %r66, 8;
	add.s64 	%rd78, %rd10, %rd77;
	ld.global.nc.f64 	%fd114, [%rd78];
	mul.f64 	%fd115, %fd113, %fd114;
	fma.rn.f64 	%fd116, %fd114, %fd115, %fd112;
	ld.global.nc.f64 	%fd117, [%rd72+4056];
	add.s32 	%r67, %r31, 39;
	mul.wide.u32 	%rd79, %r67, 8;
	add.s64 	%rd80, %rd10, %rd79;
	ld.global.nc.f64 	%fd118, [%rd80];
	mul.f64 	%fd119, %fd117, %fd118;
	fma.rn.f64 	%fd120, %fd118, %fd119, %fd116;
	ld.global.nc.f64 	%fd121, [%rd72+5408];
	add.s32 	%r68, %r31, 52;
	mul.wide.u32 	%rd81, %r68, 8;
	add.s64 	%rd82, %rd10, %rd81;
	ld.global.nc.f64 	%fd122, [%rd82];
	mul.f64 	%fd123, %fd121, %fd122;
	fma.rn.f64 	%fd124, %fd122, %fd123, %fd120;
	ld.global.nc.f64 	%fd125, [%rd72+6760];
	add.s32 	%r69, %r31, 65;
	mul.wide.u32 	%rd83, %r69, 8;
	add.s64 	%rd84, %rd10, %rd83;
	ld.global.nc.f64 	%fd126, [%rd84];
	mul.f64 	%fd127, %fd125, %fd126;
	fma.rn.f64 	%fd128, %fd126, %fd127, %fd124;
	ld.global.nc.f64 	%fd129, [%rd72+8112];
	add.s32 	%r70, %r31, 78;
	mul.wide.u32 	%rd85, %r70, 8;
	add.s64 	%rd86, %rd10, %rd85;
	ld.global.nc.f64 	%fd130, [%rd86];
	mul.f64 	%fd131, %fd129, %fd130;
	fma.rn.f64 	%fd132, %fd130, %fd131, %fd128;
	ld.global.nc.f64 	%fd133, [%rd72+9464];
	add.s32 	%r71, %r31, 91;
	mul.wide.u32 	%rd87, %r71, 8;
	add.s64 	%rd88, %rd10, %rd87;
	ld.global.nc.f64 	%fd134, [%rd88];
	mul.f64 	%fd135, %fd133, %fd134;
	fma.rn.f64 	%fd136, %fd134, %fd135, %fd132;
	ld.global.nc.f64 	%fd137, [%rd72+10816];
	add.s32 	%r72, %r31, 104;
	mul.wide.u32 	%rd89, %r72, 8;
	add.s64 	%rd90, %rd10, %rd89;
	ld.global.nc.f64 	%fd138, [%rd90];
	mul.f64 	%fd139, %fd137, %fd138;
	fma.rn.f64 	%fd140, %fd138, %fd139, %fd136;
	ld.global.nc.f64 	%fd141, [%rd72+12168];
	add.s32 	%r73, %r31, 117;
	mul.wide.u32 	%rd91, %r73, 8;
	add.s64 	%rd92, %rd10, %rd91;
	ld.global.nc.f64 	%fd142, [%rd92];
	mul.f64 	%fd143, %fd141, %fd142;
	fma.rn.f64 	%fd144, %fd142, %fd143, %fd140;
	ld.global.nc.f64 	%fd145, [%rd72+13520];
	add.s32 	%r74, %r31, 130;
	mul.wide.u32 	%rd93, %r74, 8;
	add.s64 	%rd94, %rd10, %rd93;
	ld.global.nc.f64 	%fd146, [%rd94];
	mul.f64 	%fd147, %fd145, %fd146;
	fma.rn.f64 	%fd148, %fd146, %fd147, %fd144;
	ld.global.nc.f64 	%fd149, [%rd72+14872];
	add.s32 	%r75, %r31, 143;
	mul.wide.u32 	%rd95, %r75, 8;
	add.s64 	%rd96, %rd10, %rd95;
	ld.global.nc.f64 	%fd150, [%rd96];
	mul.f64 	%fd151, %fd149, %fd150;
	fma.rn.f64 	%fd152, %fd150, %fd151, %fd148;
	ld.global.nc.f64 	%fd153, [%rd72+16224];
	add.s32 	%r76, %r31, 156;
	mul.wide.u32 	%rd97, %r76, 8;
	add.s64 	%rd98, %rd10, %rd97;
	ld.global.nc.f64 	%fd154, [%rd98];
	mul.f64 	%fd155, %fd153, %fd154;
	fma.rn.f64 	%fd156, %fd154, %fd155, %fd152;
	mul.wide.s32 	%rd99, %r1, 8;
	add.s64 	%rd100, %rd8, %rd99;
	st.global.f64 	[%rd100], %fd156;
$L__BB12_2:
	ret;

}
	// .globl	_Z13jacobi_kernelILi14EEvPdPKdS2_S2_S2_S2_S2_i
.visible .entry _Z13jacobi_kernelILi14EEvPdPKdS2_S2_S2_S2_S2_i(
	.param .u64 .ptr .align 1 _Z13jacobi_kernelILi14EEvPdPKdS2_S2_S2_S2_S2_i_param_0,
	.param .u64 .ptr .align 1 _Z13jacobi_kernelILi14EEvPdPKdS2_S2_S2_S2_S2_i_param_1,
	.param .u64 .ptr .align 1 _Z13jacobi_kernelILi14EEvPdPKdS2_S2_S2_S2_S2_i_param_2,
	.param .u64 .ptr .align 1 _Z13jacobi_kernelILi14EEvPdPKdS2_S2_S2_S2_S2_i_param_3,
	.param .u64 .ptr .align 1 _Z13jacobi_kernelILi14EEvPdPKdS2_S2_S2_S2_S2_i_param_4,
	.param .u64 .ptr .align 1 _Z13jacobi_kernelILi14EEvPdPKdS2_S2_S2_S2_S2_i_param_5,
	.param .u64 .ptr .align 1 _Z13jacobi_kernelILi14EEvPdPKdS2_S2_S2_S2_S2_i_param_6,
	.param .u32 _Z13jacobi_kernelILi14EEvPdPKdS2_S2_S2_S2_S2_i_param_7
)
{
	.reg .pred 	%p<2>;
	.reg .b32 	%r<83>;
	.reg .b64 	%rd<108>;
	.reg .b64 	%fd<169>;

	ld.param.u64 	%rd2, [_Z13jacobi_kernelILi14EEvPdPKdS2_S2_S2_S2_S2_i_param_1];
	ld.param.u64 	%rd3, [_Z13jacobi_kernelILi14EEvPdPKdS2_S2_S2_S2_S2_i_param_2];
	ld.param.u64 	%rd4, [_Z13jacobi_kernelILi14EEvPdPKdS2_S2_S2_S2_S2_i_param_3];
	ld.param.u64 	%rd5, [_Z13jacobi_kernelILi14EEvPdPKdS2_S2_S2_S2_S2_i_param_4];
	ld.param.u64 	%rd6, [_Z13jacobi_kernelILi14EEvPdPKdS2_S2_S2_S2_S2_i_param_5];
	ld.param.u64 	%rd7, [_Z13jacobi_kernelILi14EEvPdPKdS2_S2_S2_S2_S2_i_param_6];
	ld.param.u32 	%r3, [_Z13jacobi_kernelILi14EEvPdPKdS2_S2_S2_S2_S2_i_param_7];
	mov.u32 	%r4, %tid.x;
	mov.u32 	%r5, %ctaid.x;
	mov.u32 	%r6, %ntid.x;
	mad.lo.s32 	%r1, %r5, %r6, %r4;
	mul.hi.s32 	%r7, %r1, 801393315;
	shr.u32 	%r8, %r7, 31;
	shr.s32 	%r9, %r7, 9;
	add.s32 	%r2, %r9, %r8;
	setp.ge.s32 	%p1, %r2, %r3;
	@%p1 bra 	$L__BB13_2;
	ld.param.u64 	%rd107, [_Z13jacobi_kernelILi14EEvPdPKdS2_S2_S2_S2_S2_i_param_0];
	mul.hi.s32 	%r10, %r1, -1840700269;
	add.s32 	%r11, %r10, %r1;
	shr.u32 	%r12, %r11, 31;
	shr.s32 	%r13, %r11, 3;
	add.s32 	%r14, %r13, %r12;
	mul.lo.s32 	%r15, %r14, 14;
	sub.s32 	%r16, %r1, %r15;
	mul.hi.s32 	%r17, %r14, -1840700269;
	add.s32 	%r18, %r17, %r14;
	shr.u32 	%r19, %r18, 31;
	shr.s32 	%r20, %r18, 3;
	add.s32 	%r21, %r20, %r19;
	mul.lo.s32 	%r22, %r21, 14;
	sub.s32 	%r23, %r14, %r22;
	mul.hi.s32 	%r24, %r1, 1402438301;
	shr.u32 	%r25, %r24, 31;
	shr.s32 	%r26, %r24, 6;
	add.s32 	%r27, %r26, %r25;
	mul.hi.s32 	%r28, %r27, -1840700269;
	add.s32 	%r29, %r28, %r27;
	shr.u32 	%r30, %r29, 31;
	shr.s32 	%r31, %r29, 3;
	add.s32 	%r32, %r31, %r30;
	mul.lo.s32 	%r33, %r32, 14;
	sub.s32 	%r34, %r27, %r33;
	cvta.to.global.u64 	%rd8, %rd107;
	cvta.to.global.u64 	%rd9, %rd7;
	cvta.to.global.u64 	%rd10, %rd4;
	cvta.to.global.u64 	%rd11, %rd6;
	cvta.to.global.u64 	%rd12, %rd3;
	cvta.to.global.u64 	%rd13, %rd5;
	cvta.to.global.u64 	%rd14, %rd2;
	mul.lo.s32 	%r35, %r34, 196;
	mul.lo.s32 	%r36, %r2, 2744;
	mad.lo.s32 	%r37, %r23, 14, %r36;
	add.s32 	%r38, %r37, %r35;
	mul.wide.s32 	%rd15, %r38, 8;
	add.s64 	%rd16, %rd13, %rd15;
	ld.global.nc.f64 	%fd1, [%rd16];
	mul.wide.s32 	%rd17, %r16, 8;
	add.s64 	%rd18, %rd14, %rd17;
	ld.global.nc.f64 	%fd2, [%rd18];
	mul.f64 	%fd3, %fd1, %fd2;
	fma.rn.f64 	%fd4, %fd2, %fd3, 0d0000000000000000;
	ld.global.nc.f64 	%fd5, [%rd16+8];
	add.s32 	%r39, %r16, 14;
	mul.wide.u32 	%rd19, %r39, 8;
	add.s64 	%rd20, %rd14, %rd19;
	ld.global.nc.f64 	%fd6, [%rd20];
	mul.f64 	%fd7, %fd5, %fd6;
	fma.rn.f64 	%fd8, %fd6, %fd7, %fd4;
	ld.global.nc.f64 	%fd9, [%rd16+16];
	add.s32 	%r40, %r16, 28;
	mul.wide.u32 	%rd21, %r40, 8;
	add.s64 	%rd22, %rd14, %rd21;
	ld.global.nc.f64 	%fd10, [%rd22];
	mul.f64 	%fd11, %fd9, %fd10;
	fma.rn.f64 	%fd12, %fd10, %fd11, %fd8;
	ld.global.nc.f64 	%fd13, [%rd16+24];
	add.s32 	%r41, %r16, 42;
	mul.wide.u32 	%rd23, %r41, 8;
	add.s64 	%rd24, %rd14, %rd23;
	ld.global.nc.f64 	%fd14, [%rd24];
	mul.f64 	%fd15, %fd13, %fd14;
	fma.rn.f64 	%fd16, %fd14, %fd15, %fd12;
	ld.global.nc.f64 	%fd17, [%rd16+32];
	add.s32 	%r42, %r16, 56;
	mul.wide.u32 	%rd25, %r42, 8;
	add.s64 	%rd26, %rd14, %rd25;
	ld.global.nc.f64 	%fd18, [%rd26];
	mul.f64 	%fd19, %fd17, %fd18;
	fma.rn.f64 	%fd20, %fd18, %fd19, %fd16;
	ld.global.nc.f64 	%fd21, [%rd16+40];
	add.s32 	%r43, %r16, 70;
	mul.wide.u32 	%rd27, %r43, 8;
	add.s64 	%rd28, %rd14, %rd27;
	ld.global.nc.f64 	%fd22, [%rd28];
	mul.f64 	%fd23, %fd21, %fd22;
	fma.rn.f64 	%fd24, %fd22, %fd23, %fd20;
	ld.global.nc.f64 	%fd25, [%rd16+48];
	add.s32 	%r44, %r16, 84;
	mul.wide.u32 	%rd29, %r44, 8;
	add.s64 	%rd30, %rd14, %rd29;
	ld.global.nc.f64 	%fd26, [%rd30];
	mul.f64 	%fd27, %fd25, %fd26;
	fma.rn.f64 	%fd28, %fd26, %fd27, %fd24;
	ld.global.nc.f64 	%fd29, [%rd16+56];
	add.s32 	%r45, %r16, 98;
	mul.wide.u32 	%rd31, %r45, 8;
	add.s64 	%rd32, %rd14, %rd31;
	ld.global.nc.f64 	%fd30, [%rd32];
	mul.f64 	%fd31, %fd29, %fd30;
	fma.rn.f64 	%fd32, %fd30, %fd31, %fd28;
	ld.global.nc.f64 	%fd33, [%rd16+64];
	add.s32 	%r46, %r16, 112;
	mul.wide.u32 	%rd33, %r46, 8;
	add.s64 	%rd34, %rd14, %rd33;
	ld.global.nc.f64 	%fd34, [%rd34];
	mul.f64 	%fd35, %fd33, %fd34;
	fma.rn.f64 	%fd36, %fd34, %fd35, %fd32;
	ld.global.nc.f64 	%fd37, [%rd16+72];
	add.s32 	%r47, %r16, 126;
	mul.wide.u32 	%rd35, %r47, 8;
	add.s64 	%rd36, %rd14, %rd35;
	ld.global.nc.f64 	%fd38, [%rd36];
	mul.f64 	%fd39, %fd37, %fd38;
	fma.rn.f64 	%fd40, %fd38, %fd39, %fd36;
	ld.global.nc.f64 	%fd41, [%rd16+80];
	add.s32 	%r48, %r16, 140;
	mul.wide.u32 	%rd37, %r48, 8;
	add.s64 	%rd38, %rd14, %rd37;
	ld.global.nc.f64 	%fd42, [%rd38];
	mul.f64 	%fd43, %fd41, %fd42;
	fma.rn.f64 	%fd44, %fd42, %fd43, %fd40;
	ld.global.nc.f64 	%fd45, [%rd16+88];
	add.s32 	%r49, %r16, 154;
	mul.wide.u32 	%rd39, %r49, 8;
	add.s64 	%rd40, %rd14, %rd39;
	ld.global.nc.f64 	%fd46, [%rd40];
	mul.f64 	%fd47, %fd45, %fd46;
	fma.rn.f64 	%fd48, %fd46, %fd47, %fd44;
	ld.global.nc.f64 	%fd49, [%rd16+96];
	add.s32 	%r50, %r16, 168;
	mul.wide.u32 	%rd41, %r50, 8;
	add.s64 	%rd42, %rd14, %rd41;
	ld.global.nc.f64 	%fd50, [%rd42];
	mul.f64 	%fd51, %fd49, %fd50;
	fma.rn.f64 	%fd52, %fd50, %fd51, %fd48;
	ld.global.nc.f64 	%fd53, [%rd16+104];
	add.s32 	%r51, %r16, 182;
	mul.wide.u32 	%rd43, %r51, 8;
	add.s64 	%rd44, %rd14, %rd43;
	ld.global.nc.f64 	%fd54, [%rd44];
	mul.f64 	%fd55, %fd53, %fd54;
	fma.rn.f64 	%fd56, %fd54, %fd55, %fd52;
	add.s32 	%r52, %r36, %r16;
	add.s32 	%r53, %r52, %r35;
	mul.wide.s32 	%rd45, %r53, 8;
	add.s64 	%rd46, %rd11, %rd45;
	ld.global.nc.f64 	%fd57, [%rd46];
	mul.wide.s32 	%rd47, %r23, 8;
	add.s64 	%rd48, %rd12, %rd47;
	ld.global.nc.f64 	%fd58, [%rd48];
	mul.f64 	%fd59, %fd57, %fd58;
	fma.rn.f64 	%fd60, %fd58, %fd59, %fd56;
	ld.global.nc.f64 	%fd61, [%rd46+112];
	add.s32 	%r54, %r23, 14;
	mul.wide.u32 	%rd49, %r54, 8;
	add.s64 	%rd50, %rd12, %rd49;
	ld.global.nc.f64 	%fd62, [%rd50];
	mul.f64 	%fd63, %fd61, %fd62;
	fma.rn.f64 	%fd64, %fd62, %fd63, %fd60;
	ld.global.nc.f64 	%fd65, [%rd46+224];
	add.s32 	%r55, %r23, 28;
	mul.wide.u32 	%rd51, %r55, 8;
	add.s64 	%rd52, %rd12, %rd51;
	ld.global.nc.f64 	%fd66, [%rd52];
	mul.f64 	%fd67, %fd65, %fd66;
	fma.rn.f64 	%fd68, %fd66, %fd67, %fd64;
	ld.global.nc.f64 	%fd69, [%rd46+336];
	add.s32 	%r56, %r23, 42;
	mul.wide.u32 	%rd53, %r56, 8;
	add.s64 	%rd54, %rd12, %rd53;
	ld.global.nc.f64 	%fd70, [%rd54];
	mul.f64 	%fd71, %fd69, %fd70;
	fma.rn.f64 	%fd72, %fd70, %fd71, %fd68;
	ld.global.nc.f64 	%fd73, [%rd46+448];
	add.s32 	%r57, %r23, 56;
	mul.wide.u32 	%rd55, %r57, 8;
	add.s64 	%rd56, %rd12, %rd55;
	ld.global.nc.f64 	%fd74, [%rd56];
	mul.f64 	%fd75, %fd73, %fd74;
	fma.rn.f64 	%fd76, %fd74, %fd75, %fd72;
	ld.global.nc.f64 	%fd77, [%rd46+560];
	add.s32 	%r58, %r23, 70;
	mul.wide.u32 	%rd57, %r58, 8;
	add.s64 	%rd58, %rd12, %rd57;
	ld.global.nc.f64 	%fd78, [%rd58];
	mul.f64 	%fd79, %fd77, %fd78;
	fma.rn.f64 	%fd80, %fd78, %fd79, %fd76;
	ld.global.nc.f64 	%fd81, [%rd46+672];
	add.s32 	%r59, %r23, 84;
	mul.wide.u32 	%rd59, %r59, 8;
	add.s64 	%rd60, %rd12, %rd59;
	ld.global.nc.f64 	%fd82, [%rd60];
	mul.f64 	%fd83, %fd81, %fd82;
	fma.rn.f64 	%fd84, %fd82, %fd83, %fd80;
	ld.global.nc.f64 	%fd85, [%rd46+784];
	add.s32 	%r60, %r23, 98;
	mul.wide.u32 	%rd61, %r60, 8;
	add.s64 	%rd62, %rd12, %rd61;
	ld.global.nc.f64 	%fd86, [%rd62];
	mul.f64 	%fd87, %fd85, %fd86;
	fma.rn.f64 	%fd88, %fd86, %fd87, %fd84;
	ld.global.nc.f64 	%fd89, [%rd46+896];
	add.s32 	%r61, %r23, 112;
	mul.wide.u32 	%rd63, %r61, 8;
	add.s64 	%rd64, %rd12, %rd63;
	ld.global.nc.f64 	%fd90, [%rd64];
	mul.f64 	%fd91, %fd89, %fd90;
	fma.rn.f64 	%fd92, %fd90, %fd91, %fd88;
	ld.global.nc.f64 	%fd93, [%rd46+1008];
	add.s32 	%r62, %r23, 126;
	mul.wide.u32 	%rd65, %r62, 8;
	add.s64 	%rd66, %rd12, %rd65;
	ld.global.nc.f64 	%fd94, [%rd66];
	mul.f64 	%fd95, %fd93, %fd94;
	fma.rn.f64 	%fd96, %fd94, %fd95, %fd92;
	ld.global.nc.f64 	%fd97, [%rd46+1120];
	add.s32 	%r63, %r23, 140;
	mul.wide.u32 	%rd67, %r63, 8;
	add.s64 	%rd68, %rd12, %rd67;
	ld.global.nc.f64 	%fd98, [%rd68];
	mul.f64 	%fd99, %fd97, %fd98;
	fma.rn.f64 	%fd100, %fd98, %fd99, %fd96;
	ld.global.nc.f64 	%fd101, [%rd46+1232];
	add.s32 	%r64, %r23, 154;
	mul.wide.u32 	%rd69, %r64, 8;
	add.s64 	%rd70, %rd12, %rd69;
	ld.global.nc.f64 	%fd102, [%rd70];
	mul.f64 	%fd103, %fd101, %fd102;
	fma.rn.f64 	%fd104, %fd102, %fd103, %fd100;
	ld.global.nc.f64 	%fd105, [%rd46+1344];
	add.s32 	%r65, %r23, 168;
	mul.wide.u32 	%rd71, %r65, 8;
	add.s64 	%rd72, %rd12, %rd71;
	ld.global.nc.f64 	%fd106, [%rd72];
	mul.f64 	%fd107, %fd105, %fd106;
	fma.rn.f64 	%fd108, %fd106, %fd107, %fd104;
	ld.global.nc.f64 	%fd109, [%rd46+1456];
	add.s32 	%r66, %r23, 182;
	mul.wide.u32 	%rd73, %r66, 8;
	add.s64 	%rd74, %rd12, %rd73;
	ld.global.nc.f64 	%fd110, [%rd74];
	mul.f64 	%fd111, %fd109, %fd110;
	fma.rn.f64 	%fd112, %fd110, %fd111, %fd108;
	mul.lo.s32 	%r67, %r27, 196;
	sub.s32 	%r68, %r1, %r67;
	add.s32 	%r69, %r36, %r68;
	mul.wide.s32 	%rd75, %r69, 8;
	add.s64 	%rd76, %rd9, %rd75;
	ld.global.nc.f64 	%fd113, [%rd76];
	mul.wide.s32 	%rd77, %r34, 8;
	add.s64 	%rd78, %rd10, %rd77;
	ld.global.nc.f64 	%fd114, [%rd78];
	mul.f64 	%fd115, %fd113, %fd114;
	fma.rn.f64 	%fd116, %fd114, %fd115, %fd112;
	ld.global.nc.f64 	%fd117, [%rd76+1568];
	add.s32 	%r70, %r34, 14;
	mul.wide.u32 	%rd79, %r70, 8;
	add.s64 	%rd80, %rd10, %rd79;
	ld.global.nc.f64 	%fd118, [%rd80];
	mul.f64 	%fd119, %fd117, %fd118;
	fma.rn.f64 	%fd120, %fd118, %fd119, %fd116;
	ld.global.nc.f64 	%fd121, [%rd76+3136];
	add.s32 	%r71, %r34, 28;
	mul.wide.u32 	%rd81, %r71, 8;
	add.s64 	%rd82, %rd10, %rd81;
	ld.global.nc.f64 	%fd122, [%rd82];
	mul.f64 	%fd123, %fd121, %fd122;
	fma.rn.f64 	%fd124, %fd122, %fd123, %fd120;
	ld.global.nc.f64 	%fd125, [%rd76+4704];
	add.s32 	%r72, %r34, 42;
	mul.wide.u32 	%rd83, %r72, 8;
	add.s64 	%rd84, %rd10, %rd83;
	ld.global.nc.f64 	%fd126, [%rd84];
	mul.f64 	%fd127, %fd125, %fd126;
	fma.rn.f64 	%fd128, %fd126, %fd127, %fd124;
	ld.global.nc.f64 	%fd129, [%rd76+6272];
	add.s32 	%r73, %r34, 56;
	mul.wide.u32 	%rd85, %r73, 8;
	add.s64 	%rd86, %rd10, %rd85;
	ld.global.nc.f64 	%fd130, [%rd86];
	mul.f64 	%fd131, %fd129, %fd130;
	fma.rn.f64 	%fd132, %fd130, %fd131, %fd128;
	ld.global.nc.f64 	%fd133, [%rd76+7840];
	add.s32 	%r74, %r34, 70;
	mul.wide.u32 	%rd87, %r74, 8;
	add.s64 	%rd88, %rd10, %rd87;
	ld.global.nc.f64 	%fd134, [%rd88];
	mul.f64 	%fd135, %fd133, %fd134;
	fma.rn.f64 	%fd136, %fd134, %fd135, %fd132;
	ld.global.nc.f64 	%fd137, [%rd76+9408];
	add.s32 	%r75, %r34, 84;
	mul.wide.u32 	%rd89, %r75, 8;
	add.s64 	%rd90, %rd10, %rd89;
	ld.global.nc.f64 	%fd138, [%rd90];
	mul.f64 	%fd139, %fd137, %fd138;
	fma.rn.f64 	%fd140, %fd138, %fd139, %fd136;
	ld.global.nc.f64 	%fd141, [%rd76+10976];
	add.s32 	%r76, %r34, 98;
	mul.wide.u32 	%rd91, %r76, 8;
	add.s64 	%rd92, %rd10, %rd91;
	ld.global.nc.f64 	%fd142, [%rd92];
	mul.f64 	%fd143, %fd141, %fd142;
	fma.rn.f64 	%fd144, %fd142, %fd143, %fd140;
	ld.global.nc.f64 	%fd145, [%rd76+12544];
	add.s32 	%r77, %r34, 112;
	mul.wide.u32 	%rd93, %r77, 8;
	add.s64 	%rd94, %rd10, %rd93;
	ld.global.nc.f64 	%fd146, [%rd94];
	mul.f64 	%fd147, %fd145, %fd146;
	fma.rn.f64 	%fd148, %fd146, %fd147, %fd144;
	ld.global.nc.f64 	%fd149, [%rd76+14112];
	add.s32 	%r78, %r34, 126;
	mul.wide.u32 	%rd95, %r78, 8;
	add.s64 	%rd96, %rd10, %rd95;
	ld.global.nc.f64 	%fd150, [%rd96];
	mul.f64 	%fd151, %fd149, %fd150;
	fma.rn.f64 	%fd152, %fd150, %fd151, %fd148;
	ld.global.nc.f64 	%fd153, [%rd76+15680];
	add.s32 	%r79, %r34, 140;
	mul.wide.u32 	%rd97, %r79, 8;
	add.s64 	%rd98, %rd10, %rd97;
	ld.global.nc.f64 	%fd154, [%rd98];
	mul.f64 	%fd155, %fd153, %fd154;
	fma.rn.f64 	%fd156, %fd154, %fd155, %fd152;
	ld.global.nc.f64 	%fd157, [%rd76+17248];
	add.s32 	%r80, %r34, 154;
	mul.wide.u32 	%rd99, %r80, 8;
	add.s64 	%rd100, %rd10, %rd99;
	ld.global.nc.f64 	%fd158, [%rd100];
	mul.f64 	%fd159, %fd157, %fd158;
	fma.rn.f64 	%fd160, %fd158, %fd159, %fd156;
	ld.global.nc.f64 	%fd161, [%rd76+18816];
	add.s32 	%r81, %r34, 168;
	mul.wide.u32 	%rd101, %r81, 8;
	add.s64 	%rd102, %rd10, %rd101;
	ld.global.nc.f64 	%fd162, [%rd102];
	mul.f64 	%fd163, %fd161, %fd162;
	fma.rn.f64 	%fd164, %fd162, %fd163, %fd160;
	ld.global.nc.f64 	%fd165, [%rd76+20384];
	add.s32 	%r82, %r34, 182;
	mul.wide.u32 	%rd103, %r82, 8;
	add.s64 	%rd104, %rd10, %rd103;
	ld.global.nc.f64 	%fd166, [%rd104];
	mul.f64 	%fd167, %fd165, %fd166;
	fma.rn.f64 	%fd168, %fd166, %fd167, %fd164;
	mul.wide.s32 	%rd105, %r1, 8;
	add.s64 	%rd106, %rd8, %rd105;
	st.global.f64 	[%rd106], %fd168;
$L__BB13_2:
	ret;

}
	// .globl	_Z13jacobi_kernelILi15EEvPdPKdS2_S2_S2_S2_S2_i
.visible .entry _Z13jacobi_kernelILi15EEvPdPKdS2_S2_S2_S2_S2_i(
	.param .u64 .ptr .align 1 _Z13jacobi_kernelILi15EEvPdPKdS2_S2_S2_S2_S2_i_param_0,
	.param .u64 .ptr .align 1 _Z13jacobi_kernelILi15EEvPdPKdS2_S2_S2_S2_S2_i_param_1,
	.param .u64 .ptr .align 1 _Z13jacobi_kernelILi15EEvPdPKdS2_S2_S2_S2_S2_i_param_2,
	.param .u64 .ptr .align 1 _Z13jacobi_kernelILi15EEvPdPKdS2_S2_S2_S2_S2_i_param_3,
	.param .u64 .ptr .align 1 _Z13jacobi_kernelILi15EEvPdPKdS2_S2_S2_S2_S2_i_param_4,
	.param .u64 .ptr .align 1 _Z13jacobi_kernelILi15EEvPdPKdS2_S2_S2_S2_S2_i_param_5,
	.param .u64 .ptr .align 1 _Z13jacobi_kernelILi15EEvPdPKdS2_S2_S2_S2_S2_i_param_6,
	.param .u32 _Z13jacobi_kernelILi15EEvPdPKdS2_S2_S2_S2_S2_i_param_7
)
{
	.reg .pred 	%p<2>;
	.reg .b32 	%r<88>;
	.reg .b64 	%rd<114>;
	.reg .b64 	%fd<181>;

	ld.param.u64 	%rd2, [_Z13jacobi_kernelILi15EEvPdPKdS2_S2_S2_S2_S2_i_param_1];
	ld.param.u64 	%rd3, [_Z13jacobi_kernelILi15EEvPdPKdS2_S2_S2_S2_S2_i_param_2];
	ld.param.u64 	%rd4, [_Z13jacobi_kernelILi15EEvPdPKdS2_S2_S2_S2_S2_i_param_3];
	ld.param.u64 	%rd5, [_Z13jacobi_kernelILi15EEvPdPKdS2_S2_S2_S2_S2_i_param_4];
	ld.param.u64 	%rd6, [_Z13jacobi_kernelILi15EEvPdPKdS2_S2_S2_S2_S2_i_param_5];
	ld.param.u64 	%rd7, [_Z13jacobi_kernelILi15EEvPdPKdS2_S2_S2_S2_S2_i_param_6];
	ld.param.u32 	%r3, [_Z13jacobi_kernelILi15EEvPdPKdS2_S2_S2_S2_S2_i_param_7];
	mov.u32 	%r4, %tid.x;
	mov.u32 	%r5, %ctaid.x;
	mov.u32 	%r6, %ntid.x;
	mad.lo.s32 	%r1, %r5, %r6, %r4;
	mul.hi.s32 	%r7, %r1, -1688717511;
	add.s32 	%r8, %r7, %r1;
	shr.u32 	%r9, %r8, 31;
	shr.s32 	%r10, %r8, 11;
	add.s32 	%r2, %r10, %r9;
	setp.ge.s32 	%p1, %r2, %r3;
	@%p1 bra 	$L__BB14_2;
	ld.param.u64 	%rd113, [_Z13jacobi_kernelILi15EEvPdPKdS2_S2_S2_S2_S2_i_param_0];
	mul.hi.s32 	%r11, %r1, -2004318071;
	add.s32 	%r12, %r11, %r1;
	shr.u32 	%r13, %r12, 31;
	shr.s32 	%r14, %r12, 3;
	add.s32 	%r15, %r14, %r13;
	mul.lo.s32 	%r16, %r15, 15;
	sub.s32 	%r17, %r1, %r16;
	mul.hi.s32 	%r18, %r15, -2004318071;
	add.s32 	%r19, %r18, %r15;
	shr.u32 	%r20, %r19, 31;
	shr.s32 	%r21, %r19, 3;
	add.s32 	%r22, %r21, %r20;
	mul.lo.s32 	%r23, %r22, 15;
	sub.s32 	%r24, %r15, %r23;
	mul.hi.s32 	%r25, %r1, -1851608123;
	add.s32 	%r26, %r25, %r1;
	shr.u32 	%r27, %r26, 31;
	shr.s32 	%r28, %r26, 7;
	add.s32 	%r29, %r28, %r27;
	mul.hi.s32 	%r30, %r29, -2004318071;
	add.s32 	%r31, %r30, %r29;
	shr.u32 	%r32, %r31, 31;
	shr.s32 	%r33, %r31, 3;
	add.s32 	%r34, %r33, %r32;
	mul.lo.s32 	%r35, %r34, 15;
	sub.s32 	%r36, %r29, %r35;
	cvta.to.global.u64 	%rd8, %rd113;
	cvta.to.global.u64 	%rd9, %rd7;
	cvta.to.global.u64 	%rd10, %rd4;
	cvta.to.global.u64 	%rd11, %rd6;
	cvta.to.global.u64 	%rd12, %rd3;
	cvta.to.global.u64 	%rd13, %rd5;
	cvta.to.global.u64 	%rd14, %rd2;
	mul.lo.s32 	%r37, %r36, 225;
	mul.lo.s32 	%r38, %r2, 3375;
	mad.lo.s32 	%r39, %r24, 15, %r38;
	add.s32 	%r40, %r39, %r37;
	mul.wide.s32 	%rd15, %r40, 8;
	add.s64 	%rd16, %rd13, %rd15;
	ld.global.nc.f64 	%fd1, [%rd16];
	mul.wide.s32 	%rd17, %r17, 8;
	add.s64 	%rd18, %rd14, %rd17;
	ld.global.nc.f64 	%fd2, [%rd18];
	mul.f64 	%fd3, %fd1, %fd2;
	fma.rn.f64 	%fd4, %fd2, %fd3, 0d0000000000000000;
	ld.global.nc.f64 	%fd5, [%rd16+8];
	add.s32 	%r41, %r17, 15;
	mul.wide.u32 	%rd19, %r41, 8;
	add.s64 	%rd20, %rd14, %rd19;
	ld.global.nc.f64 	%fd6, [%rd20];
	mul.f64 	%fd7, %fd5, %fd6;
	fma.rn.f64 	%fd8, %fd6, %fd7, %fd4;
	ld.global.nc.f64 	%fd9, [%rd16+16];
	add.s32 	%r42, %r17, 30;
	mul.wide.u32 	%rd21, %r42, 8;
	add.s64 	%rd22, %rd14, %rd21;
	ld.global.nc.f64 	%fd10, [%rd22];
	mul.f64 	%fd11, %fd9, %fd10;
	fma.rn.f64 	%fd12, %fd10, %fd11, %fd8;
	ld.global.nc.f64 	%fd13, [%rd16+24];
	add.s32 	%r43, %r17, 45;
	mul.wide.u32 	%rd23, %r43, 8;
	add.s64 	%rd24, %rd14, %rd23;
	ld.global.nc.f64 	%fd14, [%rd24];
	mul.f64 	%fd15, %fd13, %fd14;
	fma.rn.f64 	%fd16, %fd14, %fd15, %fd12;
	ld.global.nc.f64 	%fd17, [%rd16+32];
	add.s32 	%r44, %r17, 60;
	mul.wide.u32 	%rd25, %r44, 8;
	add.s64 	%rd26, %rd14, %rd25;
	ld.global.nc.f64 	%fd18, [%rd26];
	mul.f64 	%fd19, %fd17, %fd18;
	fma.rn.f64 	%fd20, %fd18, %fd19, %fd16;
	ld.global.nc.f64 	%fd21, [%rd16+40];
	add.s32 	%r45, %r17, 75;
	mul.wide.u32 	%rd27, %r45, 8;
	add.s64 	%rd28, %rd14, %rd27;
	ld.global.nc.f64 	%fd22, [%rd28];
	mul.f64 	%fd23, %fd21, %fd22;
	fma.rn.f64 	%fd24, %fd22, %fd23, %fd20;
	ld.global.nc.f64 	%fd25, [%rd16+48];
	add.s32 	%r46, %r17, 90;
	mul.wide.u32 	%rd29, %r46, 8;
	add.s64 	%rd30, %rd14, %rd29;
	ld.global.nc.f64 	%fd26, [%rd30];
	mul.f64 	%fd27, %fd25, %fd26;
	fma.rn.f64 	%fd28, %fd26, %fd27, %fd24;
	ld.global.nc.f64 	%fd29, [%rd16+56];
	add.s32 	%r47, %r17, 105;
	mul.wide.u32 	%rd31, %r47, 8;
	add.s64 	%rd32, %rd14, %rd31;
	ld.global.nc.f64 	%fd30, [%rd32];
	mul.f64 	%fd31, %fd29, %fd30;
	fma.rn.f64 	%fd32, %fd30, %fd31, %fd28;
	ld.global.nc.f64 	%fd33, [%rd16+64];
	add.s32 	%r48, %r17, 120;
	mul.wide.u32 	%rd33, %r48, 8;
	add.s64 	%rd34, %rd14, %rd33;
	ld.global.nc.f64 	%fd34, [%rd34];
	mul.f64 	%fd35, %fd33, %fd34;
	fma.rn.f64 	%fd36, %fd34, %fd35, %fd32;
	ld.global.nc.f64 	%fd37, [%rd16+72];
	add.s32 	%r49, %r17, 135;
	mul.wide.u32 	%rd35, %r49, 8;
	add.s64 	%rd36, %rd14, %rd35;
	ld.global.nc.f64 	%fd38, [%rd36];
	mul.f64 	%fd39, %fd37, %fd38;
	fma.rn.f64 	%fd40, %fd38, %fd39, %fd36;
	ld.global.nc.f64 	%fd41, [%rd16+80];
	add.s32 	%r50, %r17, 150;
	mul.wide.u32 	%rd37, %r50, 8;
	add.s64 	%rd38, %rd14, %rd37;
	ld.global.nc.f64 	%fd42, [%rd38];
	mul.f64 	%fd43, %fd41, %fd42;
	fma.rn.f64 	%fd44, %fd42, %fd43, %fd40;
	ld.global.nc.f64 	%fd45, [%rd16+88];
	add.s32 	%r51, %r17, 165;
	mul.wide.u32 	%rd39, %r51, 8;
	add.s64 	%rd40, %rd14, %rd39;
	ld.global.nc.f64 	%fd46, [%rd40];
	mul.f64 	%fd47, %fd45, %fd46;
	fma.rn.f64 	%fd48, %fd46, %fd47, %fd44;
	ld.global.nc.f64 	%fd49, [%rd16+96];
	add.s32 	%r52, %r17, 180;
	mul.wide.u32 	%rd41, %r52, 8;
	add.s64 	%rd42, %rd14, %rd41;
	ld.global.nc.f64 	%fd50, [%rd42];
	mul.f64 	%fd51, %fd49, %fd50;
	fma.rn.f64 	%fd52, %fd50, %fd51, %fd48;
	ld.global.nc.f64 	%fd53, [%rd16+104];
	add.s32 	%r53, %r17, 195;
	mul.wide.u32 	%rd43, %r53, 8;
	add.s64 	%rd44, %rd14, %rd43;
	ld.global.nc.f64 	%fd54, [%rd44];
	mul.f64 	%fd55, %fd53, %fd54;
	fma.rn.f64 	%fd56, %fd54, %fd55, %fd52;
	ld.global.nc.f64 	%fd57, [%rd16+112];
	add.s32 	%r54, %r17, 210;
	mul.wide.u32 	%rd45, %r54, 8;
	add.s64 	%rd46, %rd14, %rd45;
	ld.global.nc.f64 	%fd58, [%rd46];
	mul.f64 	%fd59, %fd57, %fd58;
	fma.rn.f64 	%fd60, %fd58, %fd59, %fd56;
	add.s32 	%r55, %r38, %r17;
	add.s32 	%r56, %r55, %r37;
	mul.wide.s32 	%rd47, %r56, 8;
	add.s64 	%rd48, %rd11, %rd47;
	ld.global.nc.f64 	%fd61, [%rd48];
	mul.wide.s32 	%rd49, %r24, 8;
	add.s64 	%rd50, %rd12, %rd49;
	ld.global.nc.f64 	%fd62, [%rd50];
	mul.f64 	%fd63, %fd61, %fd62;
	fma.rn.f64 	%fd64, %fd62, %fd63, %fd60;
	ld.global.nc.f64 	%fd65, [%rd48+120];
	add.s32 	%r57, %r24, 15;
	mul.wide.u32 	%rd51, %r57, 8;
	add.s64 	%rd52, %rd12, %rd51;
	ld.global.nc.f64 	%fd66, [%rd52];
	mul.f64 	%fd67, %fd65, %fd66;
	fma.rn.f64 	%fd68, %fd66, %fd67, %fd64;
	ld.global.nc.f64 	%fd69, [%rd48+240];
	add.s32 	%r58, %r24, 30;
	mul.wide.u32 	%rd53, %r58, 8;
	add.s64 	%rd54, %rd12, %rd53;
	ld.global.nc.f64 	%fd70, [%rd54];
	mul.f64 	%fd71, %fd69, %fd70;
	fma.rn.f64 	%fd72, %fd70, %fd71, %fd68;
	ld.global.nc.f64 	%fd73, [%rd48+360];
	add.s32 	%r59, %r24, 45;
	mul.wide.u32 	%rd55, %r59, 8;
	add.s64 	%rd56, %rd12, %rd55;
	ld.global.nc.f64 	%fd74, [%rd56];
	mul.f64 	%fd75, %fd73, %fd74;
	fma.rn.f64 	%fd76, %fd74, %fd75, %fd72;
	ld.global.nc.f64 	%fd77, [%rd48+480];
	add.s32 	%r60, %r24, 60;
	mul.wide.u32 	%rd57, %r60, 8;
	add.s64 	%rd58, %rd12, %rd57;
	ld.global.nc.f64 	%fd78, [%rd58];
	mul.f64 	%fd79, %fd77, %fd78;
	fma.rn.f64 	%fd80, %fd78, %fd79, %fd76;
	ld.global.nc.f64 	%fd81, [%rd48+600];
	add.s32 	%r61, %r24, 75;
	mul.wide.u32 	%rd59, %r61, 8;
	add.s64 	%rd60, %rd12, %rd59;
	ld.global.nc.f64 	%fd82, [%rd60];
	mul.f64 	%fd83, %fd81, %fd82;
	fma.rn.f64 	%fd84, %fd82, %fd83, %fd80;
	ld.global.nc.f64 	%fd85, [%rd48+720];
	add.s32 	%r62, %r24, 90;
	mul.wide.u32 	%rd61, %r62, 8;
	add.s64 	%rd62, %rd12, %rd61;
	ld.global.nc.f64 	%fd86, [%rd62];
	mul.f64 	%fd87, %fd85, %fd86;
	fma.rn.f64 	%fd88, %fd86, %fd87, %fd84;
	ld.global.nc.f64 	%fd89, [%rd48+840];
	add.s32 	%r63, %r24, 105;
	mul.wide.u32 	%rd63, %r63, 8;
	add.s64 	%rd64, %rd12, %rd63;
	ld.global.nc.f64 	%fd90, [%rd64];
	mul.f64 	%fd91, %fd89, %fd90;
	fma.rn.f64 	%fd92, %fd90, %fd91, %fd88;
	ld.global.nc.f64 	%fd93, [%rd48+960];
	add.s32 	%r64, %r24, 120;
	mul.wide.u32 	%rd65, %r64, 8;
	add.s64 	%rd66, %rd12, %rd65;
	ld.global.nc.f64 	%fd94, [%rd66];
	mul.f64 	%fd95, %fd93, %fd94;
	fma.rn.f64 	%fd96, %fd94, %fd95, %fd92;
	ld.global.nc.f64 	%fd97, [%rd48+1080];
	add.s32 	%r65, %r24, 135;
	mul.wide.u32 	%rd67, %r65, 8;
	add.s64 	%rd68, %rd12, %rd67;
	ld.global.nc.f64 	%fd98, [%rd68];
	mul.f64 	%fd99, %fd97, %fd98;
	fma.rn.f64 	%fd100, %fd98, %fd99, %fd96;
	ld.global.nc.f64 	%fd101, [%rd48+1200];
	add.s32 	%r66, %r24, 150;
	mul.wide.u32 	%rd69, %r66, 8;
	add.s64 	%rd70, %rd12, %rd69;
	ld.global.nc.f64 	%fd102, [%rd70];
	mul.f64 	%fd103, %fd101, %fd102;
	fma.rn.f64 	%fd104, %fd102, %fd103, %fd100;
	ld.global.nc.f64 	%fd105, [%rd48+1320];
	add.s32 	%r67, %r24, 165;
	mul.wide.u32 	%rd71, %r67, 8;
	add.s64 	%rd72, %rd12, %rd71;
	ld.global.nc.f64 	%fd106, [%rd72];
	mul.f64 	%fd107, %fd105, %fd106;
	fma.rn.f64 	%fd108, %fd106, %fd107, %fd104;
	ld.global.nc.f64 	%fd109, [%rd48+1440];
	add.s32 	%r68, %r24, 180;
	mul.wide.u32 	%rd73, %r68, 8;
	add.s64 	%rd74, %rd12, %rd73;
	ld.global.nc.f64 	%fd110, [%rd74];
	mul.f64 	%fd111, %fd109, %fd110;
	fma.rn.f64 	%fd112, %fd110, %fd111, %fd108;
	ld.global.nc.f64 	%fd113, [%rd48+1560];
	add.s32 	%r69, %r24, 195;
	mul.wide.u32 	%rd75, %r69, 8;
	add.s64 	%rd76, %rd12, %rd75;
	ld.global.nc.f64 	%fd114, [%rd76];
	mul.f64 	%fd115, %fd113, %fd114;
	fma.rn.f64 	%fd116, %fd114, %fd115, %fd112;
	ld.global.nc.f64 	%fd117, [%rd48+1680];
	add.s32 	%r70, %r24, 210;
	mul.wide.u32 	%rd77, %r70, 8;
	add.s64 	%rd78, %rd12, %rd77;
	ld.global.nc.f64 	%fd118, [%rd78];
	mul.f64 	%fd119, %fd117, %fd118;
	fma.rn.f64 	%fd120, %fd118, %fd119, %fd116;
	mul.lo.s32 	%r71, %r29, 225;
	sub.s32 	%r72, %r1, %r71;
	add.s32 	%r73, %r38, %r72;
	mul.wide.s32 	%rd79, %r73, 8;
	add.s64 	%rd80, %rd9, %rd79;
	ld.global.nc.f64 	%fd121, [%rd80];
	mul.wide.s32 	%rd81, %r36, 8;
	add.s64 	%rd82, %rd10, %rd81;
	ld.global.nc.f64 	%fd122, [%rd82];
	mul.f64 	%fd123, %fd121, %fd122;
	fma.rn.f64 	%fd124, %fd122, %fd123, %fd120;
	ld.global.nc.f64 	%fd125, [%rd80+1800];
	add.s32 	%r74, %r36, 15;
	mul.wide.u32 	%rd83, %r74, 8;
	add.s64 	%rd84, %rd10, %rd83;
	ld.global.nc.f64 	%fd126, [%rd84];
	mul.f64 	%fd127, %fd125, %fd126;
	fma.rn.f64 	%fd128, %fd126, %fd127, %fd124;
	ld.global.nc.f64 	%fd129, [%rd80+3600];
	add.s32 	%r75, %r36, 30;
	mul.wide.u32 	%rd85, %r75, 8;
	add.s64 	%rd86, %rd10, %rd85;
	ld.global.nc.f64 	%fd130, [%rd86];
	mul.f64 	%fd131, %fd129, %fd130;
	fma.rn.f64 	%fd132, %fd130, %fd131, %fd128;
	ld.global.nc.f64 	%fd133, [%rd80+5400];
	add.s32 	%r76, %r36, 45;
	mul.wide.u32 	%rd87, %r76, 8;
	add.s64 	%rd88, %rd10, %rd87;
	ld.global.nc.f64 	%fd134, [%rd88];
	mul.f64 	%fd135, %fd133, %fd134;
	fma.rn.f64 	%fd136, %fd134, %fd135, %fd132;
	ld.global.nc.f64 	%fd137, [%rd80+7200];
	add.s32 	%r77, %r36, 60;
	mul.wide.u32 	%rd89, %r77, 8;
	add.s64 	%rd90, %rd10, %rd89;
	ld.global.nc.f64 	%fd138, [%rd90];
	mul.f64 	%fd139, %fd137, %fd138;
	fma.rn.f64 	%fd140, %fd138, %fd139, %fd136;
	ld.global.nc.f64 	%fd141, [%rd80+9000];
	add.s32 	%r78, %r36, 75;
	mul.wide.u32 	%rd91, %r78, 8;
	add.s64 	%rd92, %rd10, %rd91;
	ld.global.nc.f64 	%fd142, [%rd92];
	mul.f64 	%fd143, %fd141, %fd142;
	fma.rn.f64 	%fd144, %fd142, %fd143, %fd140;
	ld.global.nc.f64 	%fd145, [%rd80+10800];
	add.s32 	%r79, %r36, 90;
	mul.wide.u32 	%rd93, %r79, 8;
	add.s64 	%rd94, %rd10, %rd93;
	ld.global.nc.f64 	%fd146, [%rd94];
	mul.f64 	%fd147, %fd145, %fd146;
	fma.rn.f64 	%fd148, %fd146, %fd147, %fd144;
	ld.global.nc.f64 	%fd149, [%rd80+12600];
	add.s32 	%r80, %r36, 105;
	mul.wide.u32 	%rd95, %r80, 8;
	add.s64 	%rd96, %rd10, %rd95;
	ld.global.nc.f64 	%fd150, [%rd96];
	mul.f64 	%fd151, %fd149, %fd150;
	fma.rn.f64 	%fd152, %fd150, %fd151, %fd148;
	ld.global.nc.f64 	%fd153, [%rd80+14400];
	add.s32 	%r81, %r36, 120;
	mul.wide.u32 	%rd97, %r81, 8;
	add.s64 	%rd98, %rd10, %rd97;
	ld.global.nc.f64 	%fd154, [%rd98];
	mul.f64 	%fd155, %fd153, %fd154;
	fma.rn.f64 	%fd156, %fd154, %fd155, %fd152;
	ld.global.nc.f64 	%fd157, [%rd80+16200];
	add.s32 	%r82, %r36, 135;
	mul.wide.u32 	%rd99, %r82, 8;
	add.s64 	%rd100, %rd10, %rd99;
	ld.global.nc.f64 	%fd158, [%rd100];
	mul.f64 	%fd159, %fd157, %fd158;
	fma.rn.f64 	%fd160, %fd158, %fd159, %fd156;
	ld.global.nc.f64 	%fd161, [%rd80+18000];
	add.s32 	%r83, %r36, 150;
	mul.wide.u32 	%rd101, %r83, 8;
	add.s64 	%rd102, %rd10, %rd101;
	ld.global.nc.f64 	%fd162, [%rd102];
	mul.f64 	%fd163, %fd161, %fd162;
	fma.rn.f64 	%fd164, %fd162, %fd163, %fd160;
	ld.global.nc.f64 	%fd165, [%rd80+19800];
	add.s32 	%r84, %r36, 165;
	mul.wide.u32 	%rd103, %r84, 8;
	add.s64 	%rd104, %rd10, %rd103;
	ld.global.nc.f64 	%fd166, [%rd104];
	mul.f64 	%fd167, %fd165, %fd166;
	fma.rn.f64 	%fd168, %fd166, %fd167, %fd164;
	ld.global.nc.f64 	%fd169, [%rd80+21600];
	add.s32 	%r85, %r36, 180;
	mul.wide.u32 	%rd105, %r85, 8;
	add.s64 	%rd106, %rd10, %rd105;
	ld.global.nc.f64 	%fd170, [%rd106];
	mul.f64 	%fd171, %fd169, %fd170;
	fma.rn.f64 	%fd172, %fd170, %fd171, %fd168;
	ld.global.nc.f64 	%fd173, [%rd80+23400];
	add.s32 	%r86, %r36, 195;
	mul.wide.u32 	%rd107, %r86, 8;
	add.s64 	%rd108, %rd10, %rd107;
	ld.global.nc.f64 	%fd174, [%rd108];
	mul.f64 	%fd175, %fd173, %fd174;
	fma.rn.f64 	%fd176, %fd174, %fd175, %fd172;
	ld.global.nc.f64 	%fd177, [%rd80+25200];
	add.s32 	%r87, %r36, 210;
	mul.wide.u32 	%rd109, %r87, 8;
	add.s64 	%rd110, %rd10, %rd109;
	ld.global.nc.f64 	%fd178, [%rd110];
	mul.f64 	%fd179, %fd177, %fd178;
	fma.rn.f64 	%fd180, %fd178, %fd179, %fd176;
	mul.wide.s32 	%rd111, %r1, 8;
	add.s64 	%rd112, %rd8, %rd111;
	st.global.f64 	[%rd112], %fd180;
$L__BB14_2:
	ret;

}


// ===== COMPILED SASS (sm_100) =====

	.target	sm_100

	.elftype	@"ET_EXEC"


//--------------------- .note.nv.tkinfo           --------------------------
	.section	.note.nv.tkinfo,"",@"SHT_NOTE"
	.sectionflags	@"SHF_NOTE_NV_TKINFO"
	.tkinfo
        /*0018*/ 	.word	0x00000002
        /*0030*/ 	.string	""
        /*0030*/ 	.string	"ptxas"
        /*0030*/ 	.string	"Cuda compilation tools, release 13.0, V13.0.88"
        /*0030*/ 	.string	"Build cuda_13.0.r13.0/compiler.36424714_0"
        /*0030*/ 	.string	"-arch sm_100 -m 64 "



//--------------------- .note.nv.cuinfo           --------------------------
	.section	.note.nv.cuinfo,"",@"SHT_NOTE"
	.sectionflags	@"SHF_NOTE_NV_CUINFO"
        /*0018*/ 	.short	0x0002
        /*001a*/ 	.short	0x0064
        /*001c*/ 	.short	0x0082
	.zero		2


//--------------------- .nv.info                  --------------------------
	.section	.nv.info,"",@"SHT_CUDA_INFO"
	.align	4


	//----- nvinfo : EIATTR_REGCOUNT
	.align		4
        /*0000*/ 	.byte	0x04, 0x2f
        /*0002*/ 	.short	(.L_1 - .L_0)
	.align		4
.L_0:
        /*0004*/ 	.word	index@(_Z13jacobi_kernelILi1EEvPdPKdS2_S2_S2_S2_S2_i)
        /*0008*/ 	.word	0x00000014


	//----- nvinfo : EIATTR_FRAME_SIZE
	.align		4
.L_1:
        /*000c*/ 	.byte	0x04, 0x11
        /*000e*/ 	.short	(.L_3 - .L_2)
	.align		4
.L_2:
        /*0010*/ 	.word	index@(_Z13jacobi_kernelILi1EEvPdPKdS2_S2_S2_S2_S2_i)
        /*0014*/ 	.word	0x00000000


	//----- nvinfo : EIATTR_REGCOUNT
	.align		4
.L_3:
        /*0018*/ 	.byte	0x04, 0x2f
        /*001a*/ 	.short	(.L_5 - .L_4)
	.align		4
.L_4:
        /*001c*/ 	.word	index@(_Z13jacobi_kernelILi2EEvPdPKdS2_S2_S2_S2_S2_i)
        /*0020*/ 	.word	0x00000020


	//----- nvinfo : EIATTR_FRAME_SIZE
	.align		4
.L_5:
        /*0024*/ 	.byte	0x04, 0x11
        /*0026*/ 	.short	(.L_7 - .L_6)
	.align		4
.L_6:
        /*0028*/ 	.word	index@(_Z13jacobi_kernelILi2EEvPdPKdS2_S2_S2_S2_S2_i)
        /*002c*/ 	.word	0x00000000


	//----- nvinfo : EIATTR_REGCOUNT
	.align		4
.L_7:
        /*0030*/ 	.byte	0x04, 0x2f
        /*0032*/ 	.short	(.L_9 - .L_8)
	.align		4
.L_8:
        /*0034*/ 	.word	index@(_Z13jacobi_kernelILi3EEvPdPKdS2_S2_S2_S2_S2_i)
        /*0038*/ 	.word	0x00000020


	//----- nvinfo : EIATTR_FRAME_SIZE
	.align		4
.L_9:
        /*003c*/ 	.byte	0x04, 0x11
        /*003e*/ 	.short	(.L_11 - .L_10)
	.align		4
.L_10:
        /*0040*/ 	.word	index@(_Z13jacobi_kernelILi3EEvPdPKdS2_S2_S2_S2_S2_i)
        /*0044*/ 	.word	0x00000000


	//----- nvinfo : EIATTR_REGCOUNT
	.align		4
.L_11:
        /*0048*/ 	.byte	0x04, 0x2f
        /*004a*/ 	.short	(.L_13 - .L_12)
	.align		4
.L_12:
        /*004c*/ 	.word	index@(_Z13jacobi_kernelILi4EEvPdPKdS2_S2_S2_S2_S2_i)
        /*0050*/ 	.word	0x00000020


	//----- nvinfo : EIATTR_FRAME_SIZE
	.align		4
.L_13:
        /*0054*/ 	.byte	0x04, 0x11
        /*0056*/ 	.short	(.L_15 - .L_14)
	.align		4
.L_14:
        /*0058*/ 	.word	index@(_Z13jacobi_kernelILi4EEvPdPKdS2_S2_S2_S2_S2_i)
        /*005c*/ 	.word	0x00000000


	//----- nvinfo : EIATTR_REGCOUNT
	.align		4
.L_15:
        /*0060*/ 	.byte	0x04, 0x2f
        /*0062*/ 	.short	(.L_17 - .L_16)
	.align		4
.L_16:
        /*0064*/ 	.word	index@(_Z13jacobi_kernelILi5EEvPdPKdS2_S2_S2_S2_S2_i)
        /*0068*/ 	.word	0x00000020


	//----- nvinfo : EIATTR_FRAME_SIZE
	.align		4
.L_17:
        /*006c*/ 	.byte	0x04, 0x11
        /*006e*/ 	.short	(.L_19 - .L_18)
	.align		4
.L_18:
        /*0070*/ 	.word	index@(_Z13jacobi_kernelILi5EEvPdPKdS2_S2_S2_S2_S2_i)
        /*0074*/ 	.word	0x00000000


	//----- nvinfo : EIATTR_REGCOUNT
	.align		4
.L_19:
        /*0078*/ 	.byte	0x04, 0x2f
        /*007a*/ 	.short	(.L_21 - .L_20)
	.align		4
.L_20:
        /*007c*/ 	.word	index@(_Z13jacobi_kernelILi6EEvPdPKdS2_S2_S2_S2_S2_i)
        /*0080*/ 	.word	0x00000020


	//----- nvinfo : EIATTR_FRAME_SIZE
	.align		4
.L_21:
        /*0084*/ 	.byte	0x04, 0x11
        /*0086*/ 	.short	(.L_23 - .L_22)
	.align		4
.L_22:
        /*0088*/ 	.word	index@(_Z13jacobi_kernelILi6EEvPdPKdS2_S2_S2_S2_S2_i)
        /*008c*/ 	.word	0x00000000


	//----- nvinfo : EIATTR_REGCOUNT
	.align		4
.L_23:
        /*0090*/ 	.byte	0x04, 0x2f
        /*0092*/ 	.short	(.L_25 - .L_24)
	.align		4
.L_24:
        /*0094*/ 	.word	index@(_Z13jacobi_kernelILi7EEvPdPKdS2_S2_S2_S2_S2_i)
        /*0098*/ 	.word	0x00000020


	//----- nvinfo : EIATTR_FRAME_SIZE
	.align		4
.L_25:
        /*009c*/ 	.byte	0x04, 0x11
        /*009e*/ 	.short	(.L_27 - .L_26)
	.align		4
.L_26:
        /*00a0*/ 	.word	index@(_Z13jacobi_kernelILi7EEvPdPKdS2_S2_S2_S2_S2_i)
        /*00a4*/ 	.word	0x00000000


	//----- nvinfo : EIATTR_REGCOUNT
	.align		4
.L_27:
        /*00a8*/ 	.byte	0x04, 0x2f
        /*00aa*/ 	.short	(.L_29 - .L_28)
	.align		4
.L_28:
        /*00ac*/ 	.word	index@(_Z13jacobi_kernelILi8EEvPdPKdS2_S2_S2_S2_S2_i)
        /*00b0*/ 	.word	0x00000020


	//----- nvinfo : EIATTR_FRAME_SIZE
	.align		4
.L_29:
        /*00b4*/ 	.byte	0x04, 0x11
        /*00b6*/ 	.short	(.L_31 - .L_30)
	.align		4
.L_30:
        /*00b8*/ 	.word	index@(_Z13jacobi_kernelILi8EEvPdPKdS2_S2_S2_S2_S2_i)
        /*00bc*/ 	.word	0x00000000


	//----- nvinfo : EIATTR_REGCOUNT
	.align		4
.L_31:
        /*00c0*/ 	.byte	0x04, 0x2f
        /*00c2*/ 	.short	(.L_33 - .L_32)
	.align		4
.L_32:
        /*00c4*/ 	.word	index@(_Z13jacobi_kernelILi9EEvPdPKdS2_S2_S2_S2_S2_i)
        /*00c8*/ 	.word	0x00000020


	//----- nvinfo : EIATTR_FRAME_SIZE
	.align		4
.L_33:
        /*00cc*/ 	.byte	0x04, 0x11
        /*00ce*/ 	.short	(.L_35 - .L_34)
	.align		4
.L_34:
        /*00d0*/ 	.word	index@(_Z13jacobi_kernelILi9EEvPdPKdS2_S2_S2_S2_S2_i)
        /*00d4*/ 	.word	0x00000000


	//----- nvinfo : EIATTR_REGCOUNT
	.align		4
.L_35:
        /*00d8*/ 	.byte	0x04, 0x2f
        /*00da*/ 	.short	(.L_37 - .L_36)
	.align		4
.L_36:
        /*00dc*/ 	.word	index@(_Z13jacobi_kernelILi10EEvPdPKdS2_S2_S2_S2_S2_i)
        /*00e0*/ 	.word	0x00000020


	//----- nvinfo : EIATTR_FRAME_SIZE
	.align		4
.L_37:
        /*00e4*/ 	.byte	0x04, 0x11
        /*00e6*/ 	.short	(.L_39 - .L_38)
	.align		4
.L_38:
        /*00e8*/ 	.word	index@(_Z13jacobi_kernelILi10EEvPdPKdS2_S2_S2_S2_S2_i)
        /*00ec*/ 	.word	0x00000000


	//----- nvinfo : EIATTR_REGCOUNT
	.align		4
.L_39:
        /*00f0*/ 	.byte	0x04, 0x2f
        /*00f2*/ 	.short	(.L_41 - .L_40)
	.align		4
.L_40:
        /*00f4*/ 	.word	index@(_Z13jacobi_kernelILi11EEvPdPKdS2_S2_S2_S2_S2_i)
        /*00f8*/ 	.word	0x00000020


	//----- nvinfo : EIATTR_FRAME_SIZE
	.align		4
.L_41:
        /*00fc*/ 	.byte	0x04, 0x11
        /*00fe*/ 	.short	(.L_43 - .L_42)
	.align		4
.L_42:
        /*0100*/ 	.word	index@(_Z13jacobi_kernelILi11EEvPdPKdS2_S2_S2_S2_S2_i)
        /*0104*/ 	.word	0x00000000


	//----- nvinfo : EIATTR_REGCOUNT
	.align		4
.L_43:
        /*0108*/ 	.byte	0x04, 0x2f
        /*010a*/ 	.short	(.L_45 - .L_44)
	.align		4
.L_44:
        /*010c*/ 	.word	index@(_Z13jacobi_kernelILi12EEvPdPKdS2_S2_S2_S2_S2_i)
        /*0110*/ 	.word	0x00000020


	//----- nvinfo : EIATTR_FRAME_SIZE
	.align		4
.L_45:
        /*0114*/ 	.byte	0x04, 0x11
        /*0116*/ 	.short	(.L_47 - .L_46)
	.align		4
.L_46:
        /*0118*/ 	.word	index@(_Z13jacobi_kernelILi12EEvPdPKdS2_S2_S2_S2_S2_i)
        /*011c*/ 	.word	0x00000000


	//----- nvinfo : EIATTR_REGCOUNT
	.align		4
.L_47:
        /*0120*/ 	.byte	0x04, 0x2f
        /*0122*/ 	.short	(.L_49 - .L_48)
	.align		4
.L_48:
        /*0124*/ 	.word	index@(_Z13jacobi_kernelILi13EEvPdPKdS2_S2_S2_S2_S2_i)
        /*0128*/ 	.word	0x00000020


	//----- nvinfo : EIATTR_FRAME_SIZE
	.align		4
.L_49:
        /*012c*/ 	.byte	0x04, 0x11
        /*012e*/ 	.short	(.L_51 - .L_50)
	.align		4
.L_50:
        /*0130*/ 	.word	index@(_Z13jacobi_kernelILi13EEvPdPKdS2_S2_S2_S2_S2_i)
        /*0134*/ 	.word	0x00000000


	//----- nvinfo : EIATTR_REGCOUNT
	.align		4
.L_51:
        /*0138*/ 	.byte	0x04, 0x2f
        /*013a*/ 	.short	(.L_53 - .L_52)
	.align		4
.L_52:
        /*013c*/ 	.word	index@(_Z13jacobi_kernelILi14EEvPdPKdS2_S2_S2_S2_S2_i)
        /*0140*/ 	.word	0x00000020


	//----- nvinfo : EIATTR_FRAME_SIZE
	.align		4
.L_53:
        /*0144*/ 	.byte	0x04, 0x11
        /*0146*/ 	.short	(.L_55 - .L_54)
	.align		4
.L_54:
        /*0148*/ 	.word	index@(_Z13jacobi_kernelILi14EEvPdPKdS2_S2_S2_S2_S2_i)
        /*014c*/ 	.word	0x00000000


	//----- nvinfo : EIATTR_REGCOUNT
	.align		4
.L_55:
        /*0150*/ 	.byte	0x04, 0x2f
        /*0152*/ 	.short	(.L_57 - .L_56)
	.align		4
.L_56:
        /*0154*/ 	.word	index@(_Z13jacobi_kernelILi15EEvPdPKdS2_S2_S2_S2_S2_i)
        /*0158*/ 	.word	0x00000020


	//----- nvinfo : EIATTR_FRAME_SIZE
	.align		4
.L_57:
        /*015c*/ 	.byte	0x04, 0x11
        /*015e*/ 	.short	(.L_59 - .L_58)
	.align		4
.L_58:
        /*0160*/ 	.word	index@(_Z13jacobi_kernelILi15EEvPdPKdS2_S2_S2_S2_S2_i)
        /*0164*/ 	.word	0x00000000


	//----- nvinfo : EIATTR_MIN_STACK_SIZE
	.align		4
.L_59:
        /*0168*/ 	.byte	0x04, 0x12
        /*016a*/ 	.short	(.L_61 - .L_60)
	.align		4
.L_60:
        /*016c*/ 	.word	index@(_Z13jacobi_kernelILi15EEvPdPKdS2_S2_S2_S2_S2_i)
        /*0170*/ 	.word	0x00000000


	//----- nvinfo : EIATTR_MIN_STACK_SIZE
	.align		4
.L_61:
        /*0174*/ 	.byte	0x04, 0x12
        /*0176*/ 	.short	(.L_63 - .L_62)
	.align		4
.L_62:
        /*0178*/ 	.word	index@(_Z13jacobi_kernelILi14EEvPdPKdS2_S2_S2_S2_S2_i)
        /*017c*/ 	.word	0x00000000


	//----- nvinfo : EIATTR_MIN_STACK_SIZE
	.align		4
.L_63:
        /*0180*/ 	.byte	0x04, 0x12
        /*0182*/ 	.short	(.L_65 - .L_64)
	.align		4
.L_64:
        /*0184*/ 	.word	index@(_Z13jacobi_kernelILi13EEvPdPKdS2_S2_S2_S2_S2_i)
        /*0188*/ 	.word	0x00000000


	//----- nvinfo : EIATTR_MIN_STACK_SIZE
	.align		4
.L_65:
        /*018c*/ 	.byte	0x04, 0x12
        /*018e*/ 	.short	(.L_67 - .L_66)
	.align		4
.L_66:
        /*0190*/ 	.word	index@(_Z13jacobi_kernelILi12EEvPdPKdS2_S2_S2_S2_S2_i)
        /*0194*/ 	.word	0x00000000


	//----- nvinfo : EIATTR_MIN_STACK_SIZE
	.align		4
.L_67:
        /*0198*/ 	.byte	0x04, 0x12
        /*019a*/ 	.short	(.L_69 - .L_68)
	.align		4
.L_68:
        /*019c*/ 	.word	index@(_Z13jacobi_kernelILi11EEvPdPKdS2_S2_S2_S2_S2_i)
        /*01a0*/ 	.word	0x00000000


	//----- nvinfo : EIATTR_MIN_STACK_SIZE
	.align		4
.L_69:
        /*01a4*/ 	.byte	0x04, 0x12
        /*01a6*/ 	.short	(.L_71 - .L_70)
	.align		4
.L_70:
        /*01a8*/ 	.word	index@(_Z13jacobi_kernelILi10EEvPdPKdS2_S2_S2_S2_S2_i)
        /*01ac*/ 	.word	0x00000000


	//----- nvinfo : EIATTR_MIN_STACK_SIZE
	.align		4
.L_71:
        /*01b0*/ 	.byte	0x04, 0x12
        /*01b2*/ 	.short	(.L_73 - .L_72)
	.align		4
.L_72:
        /*01b4*/ 	.word	index@(_Z13jacobi_kernelILi9EEvPdPKdS2_S2_S2_S2_S2_i)
        /*01b8*/ 	.word	0x00000000


	//----- nvinfo : EIATTR_MIN_STACK_SIZE
	.align		4
.L_73:
        /*01bc*/ 	.byte	0x04, 0x12
        /*01be*/ 	.short	(.L_75 - .L_74)
	.align		4
.L_74:
        /*01c0*/ 	.word	index@(_Z13jacobi_kernelILi8EEvPdPKdS2_S2_S2_S2_S2_i)
        /*01c4*/ 	.word	0x00000000


	//----- nvinfo : EIATTR_MIN_STACK_SIZE
	.align		4
.L_75:
        /*01c8*/ 	.byte	0x04, 0x12
        /*01ca*/ 	.short	(.L_77 - .L_76)
	.align		4
.L_76:
        /*01cc*/ 	.word	index@(_Z13jacobi_kernelILi7EEvPdPKdS2_S2_S2_S2_S2_i)
        /*01d0*/ 	.word	0x00000000


	//----- nvinfo : EIATTR_MIN_STACK_SIZE
	.align		4
.L_77:
        /*01d4*/ 	.byte	0x04, 0x12
        /*01d6*/ 	.short	(.L_79 - .L_78)
	.align		4
.L_78:
        /*01d8*/ 	.word	index@(_Z13jacobi_kernelILi6EEvPdPKdS2_S2_S2_S2_S2_i)
        /*01dc*/ 	.word	0x00000000


	//----- nvinfo : EIATTR_MIN_STACK_SIZE
	.align		4
.L_79:
        /*01e0*/ 	.byte	0x04, 0x12
        /*01e2*/ 	.short	(.L_81 - .L_80)
	.align		4
.L_80:
        /*01e4*/ 	.word	index@(_Z13jacobi_kernelILi5EEvPdPKdS2_S2_S2_S2_S2_i)
        /*01e8*/ 	.word	0x00000000


	//----- nvinfo : EIATTR_MIN_STACK_SIZE
	.align		4
.L_81:
        /*01ec*/ 	.byte	0x04, 0x12
        /*01ee*/ 	.short	(.L_83 - .L_82)
	.align		4
.L_82:
        /*01f0*/ 	.word	index@(_Z13jacobi_kernelILi4EEvPdPKdS2_S2_S2_S2_S2_i)
        /*01f4*/ 	.word	0x00000000


	//----- nvinfo : EIATTR_MIN_STACK_SIZE
	.align		4
.L_83:
        /*01f8*/ 	.byte	0x04, 0x12
        /*01fa*/ 	.short	(.L_85 - .L_84)
	.align		4
.L_84:
        /*01fc*/ 	.word	index@(_Z13jacobi_kernelILi3EEvPdPKdS2_S2_S2_S2_S2_i)
        /*0200*/ 	.word	0x00000000


	//----- nvinfo : EIATTR_MIN_STACK_SIZE
	.align		4
.L_85:
        /*0204*/ 	.byte	0x04, 0x12
        /*0206*/ 	.short	(.L_87 - .L_86)
	.align		4
.L_86:
        /*0208*/ 	.word	index@(_Z13jacobi_kernelILi2EEvPdPKdS2_S2_S2_S2_S2_i)
        /*020c*/ 	.word	0x00000000


	//----- nvinfo : EIATTR_MIN_STACK_SIZE
	.align		4
.L_87:
        /*0210*/ 	.byte	0x04, 0x12
        /*0212*/ 	.short	(.L_89 - .L_88)
	.align		4
.L_88:
        /*0214*/ 	.word	index@(_Z13jacobi_kernelILi1EEvPdPKdS2_S2_S2_S2_S2_i)
        /*0218*/ 	.word	0x00000000
.L_89:


//--------------------- .nv.compat                --------------------------
	.section	.nv.compat,"",@"SHT_CUDA_COMPAT_INFO"
	.align	4
        /*0000*/ 	.byte	0x02, 0x09, 0x00, 0x00, 0x02, 0x02, 0x01, 0x00, 0x02, 0x05, 0x05, 0x00, 0x03, 0x07, 0x01, 0x01
        /*0010*/ 	.byte	0x02, 0x03, 0x00, 0x00, 0x02, 0x06, 0x01, 0x00, 0x04, 0x0b, 0x08, 0x00, 0x01, 0x00, 0x00, 0x00
        /*0020*/ 	.byte	0x00, 0x00, 0x00, 0x00


//--------------------- .nv.info._Z13jacobi_kernelILi15EEvPdPKdS2_S2_S2_S2_S2_i --------------------------
	.section	.nv.info._Z13jacobi_kernelILi15EEvPdPKdS2_S2_S2_S2_S2_i,"",@"SHT_CUDA_INFO"
	.sectionflags	@""
	.align	4


	//----- nvinfo : EIATTR_CUDA_API_VERSION
	.align		4
        /*0000*/ 	.byte	0x04, 0x37
        /*0002*/ 	.short	(.L_91 - .L_90)
.L_90:
        /*0004*/ 	.word	0x00000082


	//----- nvinfo : EIATTR_KPARAM_INFO
	.align		4
.L_91:
        /*0008*/ 	.byte	0x04, 0x17
        /*000a*/ 	.short	(.L_93 - .L_92)
.L_92:
        /*000c*/ 	.word	0x00000000
        /*0010*/ 	.short	0x0007
        /*0012*/ 	.short	0x0038
        /*0014*/ 	.byte	0x00, 0xf0, 0x11, 0x00


	//----- nvinfo : EIATTR_KPARAM_INFO
	.align		4
.L_93:
        /*0018*/ 	.byte	0x04, 0x17
        /*001a*/ 	.short	(.L_95 - .L_94)
.L_94:
        /*001c*/ 	.word	0x00000000
        /*0020*/ 	.short	0x0006
        /*0022*/ 	.short	0x0030
        /*0024*/ 	.byte	0x00, 0xf5, 0x21, 0x00


	//----- nvinfo : EIATTR_KPARAM_INFO
	.align		4
.L_95:
        /*0028*/ 	.byte	0x04, 0x17
        /*002a*/ 	.short	(.L_97 - .L_96)
.L_96:
        /*002c*/ 	.word	0x00000000
        /*0030*/ 	.short	0x0005
        /*0032*/ 	.short	0x0028
        /*0034*/ 	.byte	0x00, 0xf5, 0x21, 0x00


	//----- nvinfo : EIATTR_KPARAM_INFO
	.align		4
.L_97:
        /*0038*/ 	.byte	0x04, 0x17
        /*003a*/ 	.short	(.L_99 - .L_98)
.L_98:
        /*003c*/ 	.word	0x00000000
        /*0040*/ 	.short	0x0004
        /*0042*/ 	.short	0x0020
        /*0044*/ 	.byte	0x00, 0xf5, 0x21, 0x00


	//----- nvinfo : EIATTR_KPARAM_INFO
	.align		4
.L_99:
        /*0048*/ 	.byte	0x04, 0x17
        /*004a*/ 	.short	(.L_101 - .L_100)
.L_100:
        /*004c*/ 	.word	0x00000000
        /*0050*/ 	.short	0x0003
        /*0052*/ 	.short	0x0018
        /*0054*/ 	.byte	0x00, 0xf5, 0x21, 0x00


	//----- nvinfo : EIATTR_KPARAM_INFO
	.align		4
.L_101:
        /*0058*/ 	.byte	0x04, 0x17
        /*005a*/ 	.short	(.L_103 - .L_102)
.L_102:
        /*005c*/ 	.word	0x00000000
        /*0060*/ 	.short	0x0002
        /*0062*/ 	.short	0x0010
        /*0064*/ 	.byte	0x00, 0xf5, 0x21, 0x00


	//----- nvinfo : EIATTR_KPARAM_INFO
	.align		4
.L_103:
        /*0068*/ 	.byte	0x04, 0x17
        /*006a*/ 	.short	(.L_105 - .L_104)
.L_104:
        /*006c*/ 	.word	0x00000000
        /*0070*/ 	.short	0x0001
        /*0072*/ 	.short	0x0008
        /*0074*/ 	.byte	0x00, 0xf5, 0x21, 0x00


	//----- nvinfo : EIATTR_KPARAM_INFO
	.align		4
.L_105:
        /*0078*/ 	.byte	0x04, 0x17
        /*007a*/ 	.short	(.L_107 - .L_106)
.L_106:
        /*007c*/ 	.word	0x00000000
        /*0080*/ 	.short	0x0000
        /*0082*/ 	.short	0x0000
        /*0084*/ 	.byte	0x00, 0xf5, 0x21, 0x00


	//----- nvinfo : EIATTR_SPARSE_MMA_MASK
	.align		4
.L_107:
        /*0088*/ 	.byte	0x03, 0x50
        /*008a*/ 	.short	0x0000


	//----- nvinfo : EIATTR_MAXREG_COUNT
	.align		4
        /*008c*/ 	.byte	0x03, 0x1b
        /*008e*/ 	.short	0x00ff


	//----- nvinfo : EIATTR_MERCURY_ISA_VERSION
	.align		4
        /*0090*/ 	.byte	0x03, 0x5f
        /*0092*/ 	.short	0x0101


	//----- nvinfo : EIATTR_VRC_CTA_INIT_COUNT
	.align		4
        /*0094*/ 	.byte	0x02, 0x4a
	.zero		1
	.zero		1


	//----- nvinfo : EIATTR_EXIT_INSTR_OFFSETS
	.align		4
        /*0098*/ 	.byte	0x04, 0x1c
        /*009a*/ 	.short	(.L_109 - .L_108)


	//   ....[0]....
.L_108:
        /*009c*/ 	.word	0x000000b0


	//   ....[1]....
        /*00a0*/ 	.word	0x000013f0


	//----- nvinfo : EIATTR_CBANK_PARAM_SIZE
	.align		4
.L_109:
        /*00a4*/ 	.byte	0x03, 0x19
        /*00a6*/ 	.short	0x003c


	//----- nvinfo : EIATTR_PARAM_CBANK
	.align		4
        /*00a8*/ 	.byte	0x04, 0x0a
        /*00aa*/ 	.short	(.L_111 - .L_110)
	.align		4
.L_110:
        /*00ac*/ 	.word	index@(.nv.constant0._Z13jacobi_kernelILi15EEvPdPKdS2_S2_S2_S2_S2_i)
        /*00b0*/ 	.short	0x0380
        /*00b2*/ 	.short	0x003c


	//----- nvinfo : EIATTR_SW_WAR
	.align		4
.L_111:
        /*00b4*/ 	.byte	0x04, 0x36
        /*00b6*/ 	.short	(.L_113 - .L_112)
.L_112:
        /*00b8*/ 	.word	0x00000008
.L_113:


//--------------------- .nv.info._Z13jacobi_kernelILi14EEvPdPKdS2_S2_S2_S2_S2_i --------------------------
	.section	.nv.info._Z13jacobi_kernelILi14EEvPdPKdS2_S2_S2_S2_S2_i,"",@"SHT_CUDA_INFO"
	.sectionflags	@""
	.align	4


	//----- nvinfo : EIATTR_CUDA_API_VERSION
	.align		4
        /*0000*/ 	.byte	0x04, 0x37
        /*0002*/ 	.short	(.L_115 - .L_114)
.L_114:
        /*0004*/ 	.word	0x00000082


	//----- nvinfo : EIATTR_KPARAM_INFO
	.align		4
.L_115:
        /*0008*/ 	.byte	0x04, 0x17
        /*000a*/ 	.short	(.L_117 - .L_116)
.L_116:
        /*000c*/ 	.word	0x00000000
        /*0010*/ 	.short	0x0007
        /*0012*/ 	.short	0x0038
        /*0014*/ 	.byte	0x00, 0xf0, 0x11, 0x00


	//----- nvinfo : EIATTR_KPARAM_INFO
	.align		4
.L_117:
        /*0018*/ 	.byte	0x04, 0x17
        /*001a*/ 	.short	(.L_119 - .L_118)
.L_118:
        /*001c*/ 	.word	0x00000000
        /*0020*/ 	.short	0x0006
        /*0022*/ 	.short	0x0030
        /*0024*/ 	.byte	0x00, 0xf5, 0x21, 0x00


	//----- nvinfo : EIATTR_KPARAM_INFO
	.align		4
.L_119:
        /*0028*/ 	.byte	0x04, 0x17
        /*002a*/ 	.short	(.L_121 - .L_120)
.L_120:
        /*002c*/ 	.word	0x00000000
        /*0030*/ 	.short	0x0005
        /*0032*/ 	.short	0x0028
        /*0034*/ 	.byte	0x00, 0xf5, 0x21, 0x00


	//----- nvinfo : EIATTR_KPARAM_INFO
	.align		4
.L_121:
        /*0038*/ 	.byte	0x04, 0x17
        /*003a*/ 	.short	(.L_123 - .L_122)
.L_122:
        /*003c*/ 	.word	0x00000000
        /*0040*/ 	.short	0x0004
        /*0042*/ 	.short	0x0020
        /*0044*/ 	.byte	0x00, 0xf5, 0x21, 0x00


	//----- nvinfo : EIATTR_KPARAM_INFO
	.align		4
.L_123:
        /*0048*/ 	.byte	0x04, 0x17
        /*004a*/ 	.short	(.L_125 - .L_124)
.L_124:
        /*004c*/ 	.word	0x00000000
        /*0050*/ 	.short	0x0003
        /*0052*/ 	.short	0x0018
        /*0054*/ 	.byte	0x00, 0xf5, 0x21, 0x00


	//----- nvinfo : EIATTR_KPARAM_INFO
	.align		4
.L_125:
        /*0058*/ 	.byte	0x04, 0x17
        /*005a*/ 	.short	(.L_127 - .L_126)
.L_126:
        /*005c*/ 	.word	0x00000000
        /*0060*/ 	.short	0x0002
        /*0062*/ 	.short	0x0010
        /*0064*/ 	.byte	0x00, 0xf5, 0x21, 0x00


	//----- nvinfo : EIATTR_KPARAM_INFO
	.align		4
.L_127:
        /*0068*/ 	.byte	0x04, 0x17
        /*006a*/ 	.short	(.L_129 - .L_128)
.L_128:
        /*006c*/ 	.word	0x00000000
        /*0070*/ 	.short	0x0001
        /*0072*/ 	.short	0x0008
        /*0074*/ 	.byte	0x00, 0xf5, 0x21, 0x00


	//----- nvinfo : EIATTR_KPARAM_INFO
	.align		4
.L_129:
        /*0078*/ 	.byte	0x04, 0x17
        /*007a*/ 	.short	(.L_131 - .L_130)
.L_130:
        /*007c*/ 	.word	0x00000000
        /*0080*/ 	.short	0x0000
        /*0082*/ 	.short	0x0000
        /*0084*/ 	.byte	0x00, 0xf5, 0x21, 0x00


	//----- nvinfo : EIATTR_SPARSE_MMA_MASK
	.align		4
.L_131:
        /*0088*/ 	.byte	0x03, 0x50
        /*008a*/ 	.short	0x0000


	//----- nvinfo : EIATTR_MAXREG_COUNT
	.align		4
        /*008c*/ 	.byte	0x03, 0x1b
        /*008e*/ 	.short	0x00ff


	//----- nvinfo : EIATTR_MERCURY_ISA_VERSION
	.align		4
        /*0090*/ 	.byte	0x03, 0x5f
        /*0092*/ 	.short	0x0101


	//----- nvinfo : EIATTR_VRC_CTA_INIT_COUNT
	.align		4
        /*0094*/ 	.byte	0x02, 0x4a
	.zero		1
	.zero		1


	//----- nvinfo : EIATTR_EXIT_INSTR_OFFSETS
	.align		4
        /*0098*/ 	.byte	0x04, 0x1c
        /*009a*/ 	.short	(.L_133 - .L_132)


	//   ....[0]....
.L_132:
        /*009c*/ 	.word	0x000000a0


	//   ....[1]....
        /*00a0*/ 	.word	0x000012a0


	//----- nvinfo : EIATTR_CBANK_PARAM_SIZE
	.align		4
.L_133:
        /*00a4*/ 	.byte	0x03, 0x19
        /*00a6*/ 	.short	0x003c


	//----- nvinfo : EIATTR_PARAM_CBANK
	.align		4
        /*00a8*/ 	.byte	0x04, 0x0a
        /*00aa*/ 	.short	(.L_135 - .L_134)
	.align		4
.L_134:
        /*00ac*/ 	.word	index@(.nv.constant0._Z13jacobi_kernelILi14EEvPdPKdS2_S2_S2_S2_S2_i)
        /*00b0*/ 	.short	0x0380
        /*00b2*/ 	.short	0x003c


	//----- nvinfo : EIATTR_SW_WAR
	.align		4
.L_135:
        /*00b4*/ 	.byte	0x04, 0x36
        /*00b6*/ 	.short	(.L_137 - .L_136)
.L_136:
        /*00b8*/ 	.word	0x00000008
.L_137:


//--------------------- .nv.info._Z13jacobi_kernelILi13EEvPdPKdS2_S2_S2_S2_S2_i --------------------------
	.section	.nv.info._Z13jacobi_kernelILi13EEvPdPKdS2_S2_S2_S2_S2_i,"",@"SHT_CUDA_INFO"
	.sectionflags	@""
	.align	4


	//----- nvinfo : EIATTR_CUDA_API_VERSION
	.align		4
        /*0000*/ 	.byte	0x04, 0x37
        /*0002*/ 	.short	(.L_139 - .L_138)
.L_138:
        /*0004*/ 	.word	0x00000082


	//----- nvinfo : EIATTR_KPARAM_INFO
	.align		4
.L_139:
        /*0008*/ 	.byte	0x04, 0x17
        /*000a*/ 	.short	(.L_141 - .L_140)
.L_140:
        /*000c*/ 	.word	0x00000000
        /*0010*/ 	.short	0x0007
        /*0012*/ 	.short	0x0038
        /*0014*/ 	.byte	0x00, 0xf0, 0x11, 0x00


	//----- nvinfo : EIATTR_KPARAM_INFO
	.align		4
.L_141:
        /*0018*/ 	.byte	0x04, 0x17
        /*001a*/ 	.short	(.L_143 - .L_142)
.L_142:
        /*001c*/ 	.word	0x00000000
        /*0020*/ 	.short	0x0006
        /*0022*/ 	.short	0x0030
        /*0024*/ 	.byte	0x00, 0xf5, 0x21, 0x00


	//----- nvinfo : EIATTR_KPARAM_INFO
	.align		4
.L_143:
        /*0028*/ 	.byte	0x04, 0x17
        /*002a*/ 	.short	(.L_145 - .L_144)
.L_144:
        /*002c*/ 	.word	0x00000000
        /*0030*/ 	.short	0x0005
        /*0032*/ 	.short	0x0028
        /*0034*/ 	.byte	0x00, 0xf5, 0x21, 0x00


	//----- nvinfo : EIATTR_KPARAM_INFO
	.align		4
.L_145:
        /*0038*/ 	.byte	0x04, 0x17
        /*003a*/ 	.short	(.L_147 - .L_146)
.L_146:
        /*003c*/ 	.word	0x00000000
        /*0040*/ 	.short	0x0004
        /*0042*/ 	.short	0x0020
        /*0044*/ 	.byte	0x00, 0xf5, 0x21, 0x00


	//----- nvinfo : EIATTR_KPARAM_INFO
	.align		4
.L_147:
        /*0048*/ 	.byte	0x04, 0x17
        /*004a*/ 	.short	(.L_149 - .L_148)
.L_148:
        /*004c*/ 	.word	0x00000000
        /*0050*/ 	.short	0x0003
        /*0052*/ 	.short	0x0018
        /*0054*/ 	.byte	0x00, 0xf5, 0x21, 0x00


	//----- nvinfo : EIATTR_KPARAM_INFO
	.align		4
.L_149:
        /*0058*/ 	.byte	0x04, 0x17
        /*005a*/ 	.short	(.L_151 - .L_150)
.L_150:
        /*005c*/ 	.word	0x00000000
        /*0060*/ 	.short	0x0002
        /*0062*/ 	.short	0x0010
        /*0064*/ 	.byte	0x00, 0xf5, 0x21, 0x00


	//----- nvinfo : EIATTR_KPARAM_INFO
	.align		4
.L_151:
        /*0068*/ 	.byte	0x04, 0x17
        /*006a*/ 	.short	(.L_153 - .L_152)
.L_152:
        /*006c*/ 	.word	0x00000000
        /*0070*/ 	.short	0x0001
        /*0072*/ 	.short	0x0008
        /*0074*/ 	.byte	0x00, 0xf5, 0x21, 0x00


	//----- nvinfo : EIATTR_KPARAM_INFO
	.align		4
.L_153:
        /*0078*/ 	.byte	0x04, 0x17
        /*007a*/ 	.short	(.L_155 - .L_154)
.L_154:
        /*007c*/ 	.word	0x00000000
        /*0080*/ 	.short	0x0000
        /*0082*/ 	.short	0x0000
        /*0084*/ 	.byte	0x00, 0xf5, 0x21, 0x00


	//----- nvinfo : EIATTR_SPARSE_MMA_MASK
	.align		4
.L_155:
        /*0088*/ 	.byte	0x03, 0x50
        /*008a*/ 	.short	0x0000


	//----- nvinfo : EIATTR_MAXREG_COUNT
	.align		4
        /*008c*/ 	.byte	0x03, 0x1b
        /*008e*/ 	.short	0x00ff


	//----- nvinfo : EIATTR_MERCURY_ISA_VERSION
	.align		4
        /*0090*/ 	.byte	0x03, 0x5f
        /*0092*/ 	.short	0x0101


	//----- nvinfo : EIATTR_VRC_CTA_INIT_COUNT
	.align		4
        /*0094*/ 	.byte	0x02, 0x4a
	.zero		1
	.zero		1


	//----- nvinfo : EIATTR_EXIT_INSTR_OFFSETS
	.align		4
        /*0098*/ 	.byte	0x04, 0x1c
        /*009a*/ 	.short	(.L_157 - .L_156)


	//   ....[0]....
.L_156:
        /*009c*/ 	.word	0x000000a0


	//   ....[1]....
        /*00a0*/ 	.word	0x00001150


	//----- nvinfo : EIATTR_CBANK_PARAM_SIZE
	.align		4
.L_157:
        /*00a4*/ 	.byte	0x03, 0x19
        /*00a6*/ 	.short	0x003c


	//----- nvinfo : EIATTR_PARAM_CBANK
	.align		4
        /*00a8*/ 	.byte	0x04, 0x0a
        /*00aa*/ 	.short	(.L_159 - .L_158)
	.align		4
.L_158:
        /*00ac*/ 	.word	index@(.nv.constant0._Z13jacobi_kernelILi13EEvPdPKdS2_S2_S2_S2_S2_i)
        /*00b0*/ 	.short	0x0380
        /*00b2*/ 	.short	0x003c


	//----- nvinfo : EIATTR_SW_WAR
	.align		4
.L_159:
        /*00b4*/ 	.byte	0x04, 0x36
        /*00b6*/ 	.short	(.L_161 - .L_160)
.L_160:
        /*00b8*/ 	.word	0x00000008
.L_161:


//--------------------- .nv.info._Z13jacobi_kernelILi12EEvPdPKdS2_S2_S2_S2_S2_i --------------------------
	.section	.nv.info._Z13jacobi_kernelILi12EEvPdPKdS2_S2_S2_S2_S2_i,"",@"SHT_CUDA_INFO"
	.sectionflags	@""
	.align	4


	//----- nvinfo : EIATTR_CUDA_API_VERSION
	.align		4
        /*0000*/ 	.byte	0x04, 0x37
        /*0002*/ 	.short	(.L_163 - .L_162)
.L_162:
        /*0004*/ 	.word	0x00000082


	//----- nvinfo : EIATTR_KPARAM_INFO
	.align		4
.L_163:
        /*0008*/ 	.byte	0x04, 0x17
        /*000a*/ 	.short	(.L_165 - .L_164)
.L_164:
        /*000c*/ 	.word	0x00000000
        /*0010*/ 	.short	0x0007
        /*0012*/ 	.short	0x0038
        /*0014*/ 	.byte	0x00, 0xf0, 0x11, 0x00


	//----- nvinfo : EIATTR_KPARAM_INFO
	.align		4
.L_165:
        /*0018*/ 	.byte	0x04, 0x17
        /*001a*/ 	.short	(.L_167 - .L_166)
.L_166:
        /*001c*/ 	.word	0x00000000
        /*0020*/ 	.short	0x0006
        /*0022*/ 	.short	0x0030
        /*0024*/ 	.byte	0x00, 0xf5, 0x21, 0x00


	//----- nvinfo : EIATTR_KPARAM_INFO
	.align		4
.L_167:
        /*0028*/ 	.byte	0x04, 0x17
        /*002a*/ 	.short	(.L_169 - .L_168)
.L_168:
        /*002c*/ 	.word	0x00000000
        /*0030*/ 	.short	0x0005
        /*0032*/ 	.short	0x0028
        /*0034*/ 	.byte	0x00, 0xf5, 0x21, 0x00


	//----- nvinfo : EIATTR_KPARAM_INFO
	.align		4
.L_169:
        /*0038*/ 	.byte	0x04, 0x17
        /*003a*/ 	.short	(.L_171 - .L_170)
.L_170:
        /*003c*/ 	.word	0x00000000
        /*0040*/ 	.short	0x0004
        /*0042*/ 	.short	0x0020
        /*0044*/ 	.byte	0x00, 0xf5, 0x21, 0x00


	//----- nvinfo : EIATTR_KPARAM_INFO
	.align		4
.L_171:
        /*0048*/ 	.byte	0x04, 0x17
        /*004a*/ 	.short	(.L_173 - .L_172)
.L_172:
        /*004c*/ 	.word	0x00000000
        /*0050*/ 	.short	0x0003
        /*0052*/ 	.short	0x0018
        /*0054*/ 	.byte	0x00, 0xf5, 0x21, 0x00


	//----- nvinfo : EIATTR_KPARAM_INFO
	.align		4
.L_173:
        /*0058*/ 	.byte	0x04, 0x17
        /*005a*/ 	.short	(.L_175 - .L_174)
.L_174:
        /*005c*/ 	.word	0x00000000
        /*0060*/ 	.short	0x0002
        /*0062*/ 	.short	0x0010
        /*0064*/ 	.byte	0x00, 0xf5, 0x21, 0x00


	//----- nvinfo : EIATTR_KPARAM_INFO
	.align		4
.L_175:
        /*0068*/ 	.byte	0x04, 0x17
        /*006a*/ 	.short	(.L_177 - .L_176)
.L_176:
        /*006c*/ 	.word	0x00000000
        /*0070*/ 	.short	0x0001
        /*0072*/ 	.short	0x0008
        /*0074*/ 	.byte	0x00, 0xf5, 0x21, 0x00


	//----- nvinfo : EIATTR_KPARAM_INFO
	.align		4
.L_177:
        /*0078*/ 	.byte	0x04, 0x17
        /*007a*/ 	.short	(.L_179 - .L_178)
.L_178:
        /*007c*/ 	.word	0x00000000
        /*0080*/ 	.short	0x0000
        /*0082*/ 	.short	0x0000
        /*0084*/ 	.byte	0x00, 0xf5, 0x21, 0x00


	//----- nvinfo : EIATTR_SPARSE_MMA_MASK
	.align		4
.L_179:
        /*0088*/ 	.byte	0x03, 0x50
        /*008a*/ 	.short	0x0000


	//----- nvinfo : EIATTR_MAXREG_COUNT
	.align		4
        /*008c*/ 	.byte	0x03, 0x1b
        /*008e*/ 	.short	0x00ff


	//----- nvinfo : EIATTR_MERCURY_ISA_VERSION
	.align		4
        /*0090*/ 	.byte	0x03, 0x5f
        /*0092*/ 	.short	0x0101


	//----- nvinfo : EIATTR_VRC_CTA_INIT_COUNT
	.align		4
        /*0094*/ 	.byte	0x02, 0x4a
	.zero		1
	.zero		1


	//----- nvinfo : EIATTR_EXIT_INSTR_OFFSETS
	.align		4
        /*0098*/ 	.byte	0x04, 0x1c
        /*009a*/ 	.short	(.L_181 - .L_180)


	//   ....[0]....
.L_180:
        /*009c*/ 	.word	0x000000a0


	//   ....[1]....
        /*00a0*/ 	.word	0x00001030


	//----- nvinfo : EIATTR_CBANK_PARAM_SIZE
	.align		4
.L_181:
        /*00a4*/ 	.byte	0x03, 0x19
        /*00a6*/ 	.short	0x003c


	//----- nvinfo : EIATTR_PARAM_CBANK
	.align		4
        /*00a8*/ 	.byte	0x04, 0x0a
        /*00aa*/ 	.short	(.L_183 - .L_182)
	.align		4
.L_182:
        /*00ac*/ 	.word	index@(.nv.constant0._Z13jacobi_kernelILi12EEvPdPKdS2_S2_S2_S2_S2_i)
        /*00b0*/ 	.short	0x0380
        /*00b2*/ 	.short	0x003c


	//----- nvinfo : EIATTR_SW_WAR
	.align		4
.L_183:
        /*00b4*/ 	.byte	0x04, 0x36
        /*00b6*/ 	.short	(.L_185 - .L_184)
.L_184:
        /*00b8*/ 	.word	0x00000008
.L_185:


//--------------------- .nv.info._Z13jacobi_kernelILi11EEvPdPKdS2_S2_S2_S2_S2_i --------------------------
	.section	.nv.info._Z13jacobi_kernelILi11EEvPdPKdS2_S2_S2_S2_S2_i,"",@"SHT_CUDA_INFO"
	.sectionflags	@""
	.align	4


	//----- nvinfo : EIATTR_CUDA_API_VERSION
	.align		4
        /*0000*/ 	.byte	0x04, 0x37
        /*0002*/ 	.short	(.L_187 - .L_186)
.L_186:
        /*0004*/ 	.word	0x00000082


	//----- nvinfo : EIATTR_KPARAM_INFO
	.align		4
.L_187:
        /*0008*/ 	.byte	0x04, 0x17
        /*000a*/ 	.short	(.L_189 - .L_188)
.L_188:
        /*000c*/ 	.word	0x00000000
        /*0010*/ 	.short	0x0007
        /*0012*/ 	.short	0x0038
        /*0014*/ 	.byte	0x00, 0xf0, 0x11, 0x00


	//----- nvinfo : EIATTR_KPARAM_INFO
	.align		4
.L_189:
        /*0018*/ 	.byte	0x04, 0x17
        /*001a*/ 	.short	(.L_191 - .L_190)
.L_190:
        /*001c*/ 	.word	0x00000000
        /*0020*/ 	.short	0x0006
        /*0022*/ 	.short	0x0030
        /*0024*/ 	.byte	0x00, 0xf5, 0x21, 0x00


	//----- nvinfo : EIATTR_KPARAM_INFO
	.align		4
.L_191:
        /*0028*/ 	.byte	0x04, 0x17
        /*002a*/ 	.short	(.L_193 - .L_192)
.L_192:
        /*002c*/ 	.word	0x00000000
        /*0030*/ 	.short	0x0005
        /*0032*/ 	.short	0x0028
        /*0034*/ 	.byte	0x00, 0xf5, 0x21, 0x00


	//----- nvinfo : EIATTR_KPARAM_INFO
	.align		4
.L_193:
        /*0038*/ 	.byte	0x04, 0x17
        /*003a*/ 	.short	(.L_195 - .L_194)
.L_194:
        /*003c*/ 	.word	0x00000000
        /*0040*/ 	.short	0x0004
        /*0042*/ 	.short	0x0020
        /*0044*/ 	.byte	0x00, 0xf5, 0x21, 0x00


	//----- nvinfo : EIATTR_KPARAM_INFO
	.align		4
.L_195:
        /*0048*/ 	.byte	0x04, 0x17
        /*004a*/ 	.short	(.L_197 - .L_196)
.L_196:
        /*004c*/ 	.word	0x00000000
        /*0050*/ 	.short	0x0003
        /*0052*/ 	.short	0x0018
        /*0054*/ 	.byte	0x00, 0xf5, 0x21, 0x00


	//----- nvinfo : EIATTR_KPARAM_INFO
	.align		4
.L_197:
        /*0058*/ 	.byte	0x04, 0x17
        /*005a*/ 	.short	(.L_199 - .L_198)
.L_198:
        /*005c*/ 	.word	0x00000000
        /*0060*/ 	.short	0x0002
        /*0062*/ 	.short	0x0010
        /*0064*/ 	.byte	0x00, 0xf5, 0x21, 0x00


	//----- nvinfo : EIATTR_KPARAM_INFO
	.align		4
.L_199:
        /*0068*/ 	.byte	0x04, 0x17
        /*006a*/ 	.short	(.L_201 - .L_200)
.L_200:
        /*006c*/ 	.word	0x00000000
        /*0070*/ 	.short	0x0001
        /*0072*/ 	.short	0x0008
        /*0074*/ 	.byte	0x00, 0xf5, 0x21, 0x00


	//----- nvinfo : EIATTR_KPARAM_INFO
	.align		4
.L_201:
        /*0078*/ 	.byte	0x04, 0x17
        /*007a*/ 	.short	(.L_203 - .L_202)
.L_202:
        /*007c*/ 	.word	0x00000000
        /*0080*/ 	.short	0x0000
        /*0082*/ 	.short	0x0000
        /*0084*/ 	.byte	0x00, 0xf5, 0x21, 0x00


	//----- nvinfo : EIATTR_SPARSE_MMA_MASK
	.align		4
.L_203:
        /*0088*/ 	.byte	0x03, 0x50
        /*008a*/ 	.short	0x0000


	//----- nvinfo : EIATTR_MAXREG_COUNT
	.align		4
        /*008c*/ 	.byte	0x03, 0x1b
        /*008e*/ 	.short	0x00ff


	//----- nvinfo : EIATTR_MERCURY_ISA_VERSION
	.align		4
        /*0090*/ 	.byte	0x03, 0x5f
        /*0092*/ 	.short	0x0101


	//----- nvinfo : EIATTR_VRC_CTA_INIT_COUNT
	.align		4
        /*0094*/ 	.byte	0x02, 0x4a
	.zero		1
	.zero		1


	//----- nvinfo : EIATTR_EXIT_INSTR_OFFSETS
	.align		4
        /*0098*/ 	.byte	0x04, 0x1c
        /*009a*/ 	.short	(.L_205 - .L_204)


	//   ....[0]....
.L_204:
        /*009c*/ 	.word	0x000000a0


	//   ....[1]....
        /*00a0*/ 	.word	0x00000f10


	//----- nvinfo : EIATTR_CBANK_PARAM_SIZE
	.align		4
.L_205:
        /*00a4*/ 	.byte	0x03, 0x19
        /*00a6*/ 	.short	0x003c


	//----- nvinfo : EIATTR_PARAM_CBANK
	.align		4
        /*00a8*/ 	.byte	0x04, 0x0a
        /*00aa*/ 	.short	(.L_207 - .L_206)
	.align		4
.L_206:
        /*00ac*/ 	.word	index@(.nv.constant0._Z13jacobi_kernelILi11EEvPdPKdS2_S2_S2_S2_S2_i)
        /*00b0*/ 	.short	0x0380
        /*00b2*/ 	.short	0x003c


	//----- nvinfo : EIATTR_SW_WAR
	.align		4
.L_207:
        /*00b4*/ 	.byte	0x04, 0x36
        /*00b6*/ 	.short	(.L_209 - .L_208)
.L_208:
        /*00b8*/ 	.word	0x00000008
.L_209:


//--------------------- .nv.info._Z13jacobi_kernelILi10EEvPdPKdS2_S2_S2_S2_S2_i --------------------------
	.section	.nv.info._Z13jacobi_kernelILi10EEvPdPKdS2_S2_S2_S2_S2_i,"",@"SHT_CUDA_INFO"
	.sectionflags	@""
	.align	4


	//----- nvinfo : EIATTR_CUDA_API_VERSION
	.align		4
        /*0000*/ 	.byte	0x04, 0x37
        /*0002*/ 	.short	(.L_211 - .L_210)
.L_210:
        /*0004*/ 	.word	0x00000082


	//----- nvinfo : EIATTR_KPARAM_INFO
	.align		4
.L_211:
        /*0008*/ 	.byte	0x04, 0x17
        /*000a*/ 	.short	(.L_213 - .L_212)
.L_212:
        /*000c*/ 	.word	0x00000000
        /*0010*/ 	.short	0x0007
        /*0012*/ 	.short	0x0038
        /*0014*/ 	.byte	0x00, 0xf0, 0x11, 0x00


	//----- nvinfo : EIATTR_KPARAM_INFO
	.align		4
.L_213:
        /*0018*/ 	.byte	0x04, 0x17
        /*001a*/ 	.short	(.L_215 - .L_214)
.L_214:
        /*001c*/ 	.word	0x00000000
        /*0020*/ 	.short	0x0006
        /*0022*/ 	.short	0x0030
        /*0024*/ 	.byte	0x00, 0xf5, 0x21, 0x00


	//----- nvinfo : EIATTR_KPARAM_INFO
	.align		4
.L_215:
        /*0028*/ 	.byte	0x04, 0x17
        /*002a*/ 	.short	(.L_217 - .L_216)
.L_216:
        /*002c*/ 	.word	0x00000000
        /*0030*/ 	.short	0x0005
        /*0032*/ 	.short	0x0028
        /*0034*/ 	.byte	0x00, 0xf5, 0x21, 0x00


	//----- nvinfo : EIATTR_KPARAM_INFO
	.align		4
.L_217:
        /*0038*/ 	.byte	0x04, 0x17
        /*003a*/ 	.short	(.L_219 - .L_218)
.L_218:
        /*003c*/ 	.word	0x00000000
        /*0040*/ 	.short	0x0004
        /*0042*/ 	.short	0x0020
        /*0044*/ 	.byte	0x00, 0xf5, 0x21, 0x00


	//----- nvinfo : EIATTR_KPARAM_INFO
	.align		4
.L_219:
        /*0048*/ 	.byte	0x04, 0x17
        /*004a*/ 	.short	(.L_221 - .L_220)
.L_220:
        /*004c*/ 	.word	0x00000000
        /*0050*/ 	.short	0x0003
        /*0052*/ 	.short	0x0018
        /*0054*/ 	.byte	0x00, 0xf5, 0x21, 0x00


	//----- nvinfo : EIATTR_KPARAM_INFO
	.align		4
.L_221:
        /*0058*/ 	.byte	0x04, 0x17
        /*005a*/ 	.short	(.L_223 - .L_222)
.L_222:
        /*005c*/ 	.word	0x00000000
        /*0060*/ 	.short	0x0002
        /*0062*/ 	.short	0x0010
        /*0064*/ 	.byte	0x00, 0xf5, 0x21, 0x00


	//----- nvinfo : EIATTR_KPARAM_INFO
	.align		4
.L_223:
        /*0068*/ 	.byte	0x04, 0x17
        /*006a*/ 	.short	(.L_225 - .L_224)
.L_224:
        /*006c*/ 	.word	0x00000000
        /*0070*/ 	.short	0x0001
        /*0072*/ 	.short	0x0008
        /*0074*/ 	.byte	0x00, 0xf5, 0x21, 0x00


	//----- nvinfo : EIATTR_KPARAM_INFO
	.align		4
.L_225:
        /*0078*/ 	.byte	0x04, 0x17
        /*007a*/ 	.short	(.L_227 - .L_226)
.L_226:
        /*007c*/ 	.word	0x00000000
        /*0080*/ 	.short	0x0000
        /*0082*/ 	.short	0x0000
        /*0084*/ 	.byte	0x00, 0xf5, 0x21, 0x00


	//----- nvinfo : EIATTR_SPARSE_MMA_MASK
	.align		4
.L_227:
        /*0088*/ 	.byte	0x03, 0x50
        /*008a*/ 	.short	0x0000


	//----- nvinfo : EIATTR_MAXREG_COUNT
	.align		4
        /*008c*/ 	.byte	0x03, 0x1b
        /*008e*/ 	.short	0x00ff


	//----- nvinfo : EIATTR_MERCURY_ISA_VERSION
	.align		4
        /*0090*/ 	.byte	0x03, 0x5f
        /*0092*/ 	.short	0x0101


	//----- nvinfo : EIATTR_VRC_CTA_INIT_COUNT
	.align		4
        /*0094*/ 	.byte	0x02, 0x4a
	.zero		1
	.zero		1


	//----- nvinfo : EIATTR_EXIT_INSTR_OFFSETS
	.align		4
        /*0098*/ 	.byte	0x04, 0x1c
        /*009a*/ 	.short	(.L_229 - .L_228)


	//   ....[0]....
.L_228:
        /*009c*/ 	.word	0x000000a0


	//   ....[1]....
        /*00a0*/ 	.word	0x00000df0


	//----- nvinfo : EIATTR_CBANK_PARAM_SIZE
	.align		4
.L_229:
        /*00a4*/ 	.byte	0x03, 0x19
        /*00a6*/ 	.short	0x003c


	//----- nvinfo : EIATTR_PARAM_CBANK
	.align		4
        /*00a8*/ 	.byte	0x04, 0x0a
        /*00aa*/ 	.short	(.L_231 - .L_230)
	.align		4
.L_230:
        /*00ac*/ 	.word	index@(.nv.constant0._Z13jacobi_kernelILi10EEvPdPKdS2_S2_S2_S2_S2_i)
        /*00b0*/ 	.short	0x0380
        /*00b2*/ 	.short	0x003c


	//----- nvinfo : EIATTR_SW_WAR
	.align		4
.L_231:
        /*00b4*/ 	.byte	0x04, 0x36
        /*00b6*/ 	.short	(.L_233 - .L_232)
.L_232:
        /*00b8*/ 	.word	0x00000008
.L_233:


//--------------------- .nv.info._Z13jacobi_kernelILi9EEvPdPKdS2_S2_S2_S2_S2_i --------------------------
	.section	.nv.info._Z13jacobi_kernelILi9EEvPdPKdS2_S2_S2_S2_S2_i,"",@"SHT_CUDA_INFO"
	.sectionflags	@""
	.align	4


	//----- nvinfo : EIATTR_CUDA_API_VERSION
	.align		4
        /*0000*/ 	.byte	0x04, 0x37
        /*0002*/ 	.short	(.L_235 - .L_234)
.L_234:
        /*0004*/ 	.word	0x00000082


	//----- nvinfo : EIATTR_KPARAM_INFO
	.align		4
.L_235:
        /*0008*/ 	.byte	0x04, 0x17
        /*000a*/ 	.short	(.L_237 - .L_236)
.L_236:
        /*000c*/ 	.word	0x00000000
        /*0010*/ 	.short	0x0007
        /*0012*/ 	.short	0x0038
        /*0014*/ 	.byte	0x00, 0xf0, 0x11, 0x00


	//----- nvinfo : EIATTR_KPARAM_INFO
	.align		4
.L_237:
        /*0018*/ 	.byte	0x04, 0x17
        /*001a*/ 	.short	(.L_239 - .L_238)
.L_238:
        /*001c*/ 	.word	0x00000000
        /*0020*/ 	.short	0x0006
        /*0022*/ 	.short	0x0030
        /*0024*/ 	.byte	0x00, 0xf5, 0x21, 0x00


	//----- nvinfo : EIATTR_KPARAM_INFO
	.align		4
.L_239:
        /*0028*/ 	.byte	0x04, 0x17
        /*002a*/ 	.short	(.L_241 - .L_240)
.L_240:
        /*002c*/ 	.word	0x00000000
        /*0030*/ 	.short	0x0005
        /*0032*/ 	.short	0x0028
        /*0034*/ 	.byte	0x00, 0xf5, 0x21, 0x00


	//----- nvinfo : EIATTR_KPARAM_INFO
	.align		4
.L_241:
        /*0038*/ 	.byte	0x04, 0x17
        /*003a*/ 	.short	(.L_243 - .L_242)
.L_242:
        /*003c*/ 	.word	0x00000000
        /*0040*/ 	.short	0x0004
        /*0042*/ 	.short	0x0020
        /*0044*/ 	.byte	0x00, 0xf5, 0x21, 0x00


	//----- nvinfo : EIATTR_KPARAM_INFO
	.align		4
.L_243:
        /*0048*/ 	.byte	0x04, 0x17
        /*004a*/ 	.short	(.L_245 - .L_244)
.L_244:
        /*004c*/ 	.word	0x00000000
        /*0050*/ 	.short	0x0003
        /*0052*/ 	.short	0x0018
        /*0054*/ 	.byte	0x00, 0xf5, 0x21, 0x00


	//----- nvinfo : EIATTR_KPARAM_INFO
	.align		4
.L_245:
        /*0058*/ 	.byte	0x04, 0x17
        /*005a*/ 	.short	(.L_247 - .L_246)
.L_246:
        /*005c*/ 	.word	0x00000000
        /*0060*/ 	.short	0x0002
        /*0062*/ 	.short	0x0010
        /*0064*/ 	.byte	0x00, 0xf5, 0x21, 0x00


	//----- nvinfo : EIATTR_KPARAM_INFO
	.align		4
.L_247:
        /*0068*/ 	.byte	0x04, 0x17
        /*006a*/ 	.short	(.L_249 - .L_248)
.L_248:
        /*006c*/ 	.word	0x00000000
        /*0070*/ 	.short	0x0001
        /*0072*/ 	.short	0x0008
        /*0074*/ 	.byte	0x00, 0xf5, 0x21, 0x00


	//----- nvinfo : EIATTR_KPARAM_INFO
	.align		4
.L_249:
        /*0078*/ 	.byte	0x04, 0x17
        /*007a*/ 	.short	(.L_251 - .L_250)
.L_250:
        /*007c*/ 	.word	0x00000000
        /*0080*/ 	.short	0x0000
        /*0082*/ 	.short	0x0000
        /*0084*/ 	.byte	0x00, 0xf5, 0x21, 0x00


	//----- nvinfo : EIATTR_SPARSE_MMA_MASK
	.align		4
.L_251:
        /*0088*/ 	.byte	0x03, 0x50
        /*008a*/ 	.short	0x0000


	//----- nvinfo : EIATTR_MAXREG_COUNT
	.align		4
        /*008c*/ 	.byte	0x03, 0x1b
        /*008e*/ 	.short	0x00ff


	//----- nvinfo : EIATTR_MERCURY_ISA_VERSION
	.align		4
        /*0090*/ 	.byte	0x03, 0x5f
        /*0092*/ 	.short	0x0101


	//----- nvinfo : EIATTR_VRC_CTA_INIT_COUNT
	.align		4
        /*0094*/ 	.byte	0x02, 0x4a
	.zero		1
	.zero		1


	//----- nvinfo : EIATTR_EXIT_INSTR_OFFSETS
	.align		4
        /*0098*/ 	.byte	0x04, 0x1c
        /*009a*/ 	.short	(.L_253 - .L_252)


	//   ....[0]....
.L_252:
        /*009c*/ 	.word	0x000000a0


	//   ....[1]....
        /*00a0*/ 	.word	0x00000cd0


	//----- nvinfo : EIATTR_CBANK_PARAM_SIZE
	.align		4
.L_253:
        /*00a4*/ 	.byte	0x03, 0x19
        /*00a6*/ 	.short	0x003c


	//----- nvinfo : EIATTR_PARAM_CBANK
	.align		4
        /*00a8*/ 	.byte	0x04, 0x0a
        /*00aa*/ 	.short	(.L_255 - .L_254)
	.align		4
.L_254:
        /*00ac*/ 	.word	index@(.nv.constant0._Z13jacobi_kernelILi9EEvPdPKdS2_S2_S2_S2_S2_i)
        /*00b0*/ 	.short	0x0380
        /*00b2*/ 	.short	0x003c


	//----- nvinfo : EIATTR_SW_WAR
	.align		4
.L_255:
        /*00b4*/ 	.byte	0x04, 0x36
        /*00b6*/ 	.short	(.L_257 - .L_256)
.L_256:
        /*00b8*/ 	.word	0x00000008
.L_257:


//--------------------- .nv.info._Z13jacobi_kernelILi8EEvPdPKdS2_S2_S2_S2_S2_i --------------------------
	.section	.nv.info._Z13jacobi_kernelILi8EEvPdPKdS2_S2_S2_S2_S2_i,"",@"SHT_CUDA_INFO"
	.sectionflags	@""
	.align	4


	//----- nvinfo : EIATTR_CUDA_API_VERSION
	.align		4
        /*0000*/ 	.byte	0x04, 0x37
        /*0002*/ 	.short	(.L_259 - .L_258)
.L_258:
        /*0004*/ 	.word	0x00000082


	//----- nvinfo : EIATTR_KPARAM_INFO
	.align		4
.L_259:
        /*0008*/ 	.byte	0x04, 0x17
        /*000a*/ 	.short	(.L_261 - .L_260)
.L_260:
        /*000c*/ 	.word	0x00000000
        /*0010*/ 	.short	0x0007
        /*0012*/ 	.short	0x0038
        /*0014*/ 	.byte	0x00, 0xf0, 0x11, 0x00


	//----- nvinfo : EIATTR_KPARAM_INFO
	.align		4
.L_261:
        /*0018*/ 	.byte	0x04, 0x17
        /*001a*/ 	.short	(.L_263 - .L_262)
.L_262:
        /*001c*/ 	.word	0x00000000
        /*0020*/ 	.short	0x0006
        /*0022*/ 	.short	0x0030
        /*0024*/ 	.byte	0x00, 0xf5, 0x21, 0x00


	//----- nvinfo : EIATTR_KPARAM_INFO
	.align		4
.L_263:
        /*0028*/ 	.byte	0x04, 0x17
        /*002a*/ 	.short	(.L_265 - .L_264)
.L_264:
        /*002c*/ 	.word	0x00000000
        /*0030*/ 	.short	0x0005
        /*0032*/ 	.short	0x0028
        /*0034*/ 	.byte	0x00, 0xf5, 0x21, 0x00


	//----- nvinfo : EIATTR_KPARAM_INFO
	.align		4
.L_265:
        /*0038*/ 	.byte	0x04, 0x17
        /*003a*/ 	.short	(.L_267 - .L_266)
.L_266:
        /*003c*/ 	.word	0x00000000
        /*0040*/ 	.short	0x0004
        /*0042*/ 	.short	0x0020
        /*0044*/ 	.byte	0x00, 0xf5, 0x21, 0x00


	//----- nvinfo : EIATTR_KPARAM_INFO
	.align		4
.L_267:
        /*0048*/ 	.byte	0x04, 0x17
        /*004a*/ 	.short	(.L_269 - .L_268)
.L_268:
        /*004c*/ 	.word	0x00000000
        /*0050*/ 	.short	0x0003
        /*0052*/ 	.short	0x0018
        /*0054*/ 	.byte	0x00, 0xf5, 0x21, 0x00


	//----- nvinfo : EIATTR_KPARAM_INFO
	.align		4
.L_269:
        /*0058*/ 	.byte	0x04, 0x17
        /*005a*/ 	.short	(.L_271 - .L_270)
.L_270:
        /*005c*/ 	.word	0x00000000
        /*0060*/ 	.short	0x0002
        /*0062*/ 	.short	0x0010
        /*0064*/ 	.byte	0x00, 0xf5, 0x21, 0x00


	//----- nvinfo : EIATTR_KPARAM_INFO
	.align		4
.L_271:
        /*0068*/ 	.byte	0x04, 0x17
        /*006a*/ 	.short	(.L_273 - .L_272)
.L_272:
        /*006c*/ 	.word	0x00000000
        /*0070*/ 	.short	0x0001
        /*0072*/ 	.short	0x0008
        /*0074*/ 	.byte	0x00, 0xf5, 0x21, 0x00


	//----- nvinfo : EIATTR_KPARAM_INFO
	.align		4
.L_273:
        /*0078*/ 	.byte	0x04, 0x17
        /*007a*/ 	.short	(.L_275 - .L_274)
.L_274:
        /*007c*/ 	.word	0x00000000
        /*0080*/ 	.short	0x0000
        /*0082*/ 	.short	0x0000
        /*0084*/ 	.byte	0x00, 0xf5, 0x21, 0x00


	//----- nvinfo : EIATTR_SPARSE_MMA_MASK
	.align		4
.L_275:
        /*0088*/ 	.byte	0x03, 0x50
        /*008a*/ 	.short	0x0000


	//----- nvinfo : EIATTR_MAXREG_COUNT
	.align		4
        /*008c*/ 	.byte	0x03, 0x1b
        /*008e*/ 	.short	0x00ff


	//----- nvinfo : EIATTR_MERCURY_ISA_VERSION
	.align		4
        /*0090*/ 	.byte	0x03, 0x5f
        /*0092*/ 	.short	0x0101


	//----- nvinfo : EIATTR_VRC_CTA_INIT_COUNT
	.align		4
        /*0094*/ 	.byte	0x02, 0x4a
	.zero		1
	.zero		1


	//----- nvinfo : EIATTR_EXIT_INSTR_OFFSETS
	.align		4
        /*0098*/ 	.byte	0x04, 0x1c
        /*009a*/ 	.short	(.L_277 - .L_276)


	//   ....[0]....
.L_276:
        /*009c*/ 	.word	0x000000a0


	//   ....[1]....
        /*00a0*/ 	.word	0x00000b80


	//----- nvinfo : EIATTR_CBANK_PARAM_SIZE
	.align		4
.L_277:
        /*00a4*/ 	.byte	0x03, 0x19
        /*00a6*/ 	.short	0x003c


	//----- nvinfo : EIATTR_PARAM_CBANK
	.align		4
        /*00a8*/ 	.byte	0x04, 0x0a
        /*00aa*/ 	.short	(.L_279 - .L_278)
	.align		4
.L_278:
        /*00ac*/ 	.word	index@(.nv.constant0._Z13jacobi_kernelILi8EEvPdPKdS2_S2_S2_S2_S2_i)
        /*00b0*/ 	.short	0x0380
        /*00b2*/ 	.short	0x003c


	//----- nvinfo : EIATTR_SW_WAR
	.align		4
.L_279:
        /*00b4*/ 	.byte	0x04, 0x36
        /*00b6*/ 	.short	(.L_281 - .L_280)
.L_280:
        /*00b8*/ 	.word	0x00000008
.L_281:


//--------------------- .nv.info._Z13jacobi_kernelILi7EEvPdPKdS2_S2_S2_S2_S2_i --------------------------
	.section	.nv.info._Z13jacobi_kernelILi7EEvPdPKdS2_S2_S2_S2_S2_i,"",@"SHT_CUDA_INFO"
	.sectionflags	@""
	.align	4


	//----- nvinfo : EIATTR_CUDA_API_VERSION
	.align		4
        /*0000*/ 	.byte	0x04, 0x37
        /*0002*/ 	.short	(.L_283 - .L_282)
.L_282:
        /*0004*/ 	.word	0x00000082


	//----- nvinfo : EIATTR_KPARAM_INFO
	.align		4
.L_283:
        /*0008*/ 	.byte	0x04, 0x17
        /*000a*/ 	.short	(.L_285 - .L_284)
.L_284:
        /*000c*/ 	.word	0x00000000
        /*0010*/ 	.short	0x0007
        /*0012*/ 	.short	0x0038
        /*0014*/ 	.byte	0x00, 0xf0, 0x11, 0x00


	//----- nvinfo : EIATTR_KPARAM_INFO
	.align		4
.L_285:
        /*0018*/ 	.byte	0x04, 0x17
        /*001a*/ 	.short	(.L_287 - .L_286)
.L_286:
        /*001c*/ 	.word	0x00000000
        /*0020*/ 	.short	0x0006
        /*0022*/ 	.short	0x0030
        /*0024*/ 	.byte	0x00, 0xf5, 0x21, 0x00


	//----- nvinfo : EIATTR_KPARAM_INFO
	.align		4
.L_287:
        /*0028*/ 	.byte	0x04, 0x17
        /*002a*/ 	.short	(.L_289 - .L_288)
.L_288:
        /*002c*/ 	.word	0x00000000
        /*0030*/ 	.short	0x0005
        /*0032*/ 	.short	0x0028
        /*0034*/ 	.byte	0x00, 0xf5, 0x21, 0x00


	//----- nvinfo : EIATTR_KPARAM_INFO
	.align		4
.L_289:
        /*0038*/ 	.byte	0x04, 0x17
        /*003a*/ 	.short	(.L_291 - .L_290)
.L_290:
        /*003c*/ 	.word	0x00000000
        /*0040*/ 	.short	0x0004
        /*0042*/ 	.short	0x0020
        /*0044*/ 	.byte	0x00, 0xf5, 0x21, 0x00


	//----- nvinfo : EIATTR_KPARAM_INFO
	.align		4
.L_291:
        /*0048*/ 	.byte	0x04, 0x17
        /*004a*/ 	.short	(.L_293 - .L_292)
.L_292:
        /*004c*/ 	.word	0x00000000
        /*0050*/ 	.short	0x0003
        /*0052*/ 	.short	0x0018
        /*0054*/ 	.byte	0x00, 0xf5, 0x21, 0x00


	//----- nvinfo : EIATTR_KPARAM_INFO
	.align		4
.L_293:
        /*0058*/ 	.byte	0x04, 0x17
        /*005a*/ 	.short	(.L_295 - .L_294)
.L_294:
        /*005c*/ 	.word	0x00000000
        /*0060*/ 	.short	0x0002
        /*0062*/ 	.short	0x0010
        /*0064*/ 	.byte	0x00, 0xf5, 0x21, 0x00


	//----- nvinfo : EIATTR_KPARAM_INFO
	.align		4
.L_295:
        /*0068*/ 	.byte	0x04, 0x17
        /*006a*/ 	.short	(.L_297 - .L_296)
.L_296:
        /*006c*/ 	.word	0x00000000
        /*0070*/ 	.short	0x0001
        /*0072*/ 	.short	0x0008
        /*0074*/ 	.byte	0x00, 0xf5, 0x21, 0x00


	//----- nvinfo : EIATTR_KPARAM_INFO
	.align		4
.L_297:
        /*0078*/ 	.byte	0x04, 0x17
        /*007a*/ 	.short	(.L_299 - .L_298)
.L_298:
        /*007c*/ 	.word	0x00000000
        /*0080*/ 	.short	0x0000
        /*0082*/ 	.short	0x0000
        /*0084*/ 	.byte	0x00, 0xf5, 0x21, 0x00


	//----- nvinfo : EIATTR_SPARSE_MMA_MASK
	.align		4
.L_299:
        /*0088*/ 	.byte	0x03, 0x50
        /*008a*/ 	.short	0x0000


	//----- nvinfo : EIATTR_MAXREG_COUNT
	.align		4
        /*008c*/ 	.byte	0x03, 0x1b
        /*008e*/ 	.short	0x00ff


	//----- nvinfo : EIATTR_MERCURY_ISA_VERSION
	.align		4
        /*0090*/ 	.byte	0x03, 0x5f
        /*0092*/ 	.short	0x0101


	//----- nvinfo : EIATTR_VRC_CTA_INIT_COUNT
	.align		4
        /*0094*/ 	.byte	0x02, 0x4a
	.zero		1
	.zero		1


	//----- nvinfo : EIATTR_EXIT_INSTR_OFFSETS
	.align		4
        /*0098*/ 	.byte	0x04, 0x1c
        /*009a*/ 	.short	(.L_301 - .L_300)


	//   ....[0]....
.L_300:
        /*009c*/ 	.word	0x000000a0


	//   ....[1]....
        /*00a0*/ 	.word	0x00000ac0


	//----- nvinfo : EIATTR_CBANK_PARAM_SIZE
	.align		4
.L_301:
        /*00a4*/ 	.byte	0x03, 0x19
        /*00a6*/ 	.short	0x003c


	//----- nvinfo : EIATTR_PARAM_CBANK
	.align		4
        /*00a8*/ 	.byte	0x04, 0x0a
        /*00aa*/ 	.short	(.L_303 - .L_302)
	.align		4
.L_302:
        /*00ac*/ 	.word	index@(.nv.constant0._Z13jacobi_kernelILi7EEvPdPKdS2_S2_S2_S2_S2_i)
        /*00b0*/ 	.short	0x0380
        /*00b2*/ 	.short	0x003c


	//----- nvinfo : EIATTR_SW_WAR
	.align		4
.L_303:
        /*00b4*/ 	.byte	0x04, 0x36
        /*00b6*/ 	.short	(.L_305 - .L_304)
.L_304:
        /*00b8*/ 	.word	0x00000008
.L_305:


//--------------------- .nv.info._Z13jacobi_kernelILi6EEvPdPKdS2_S2_S2_S2_S2_i --------------------------
	.section	.nv.info._Z13jacobi_kernelILi6EEvPdPKdS2_S2_S2_S2_S2_i,"",@"SHT_CUDA_INFO"
	.sectionflags	@""
	.align	4


	//----- nvinfo : EIATTR_CUDA_API_VERSION
	.align		4
        /*0000*/ 	.byte	0x04, 0x37
        /*0002*/ 	.short	(.L_307 - .L_306)
.L_306:
        /*0004*/ 	.word	0x00000082


	//----- nvinfo : EIATTR_KPARAM_INFO
	.align		4
.L_307:
        /*0008*/ 	.byte	0x04, 0x17
        /*000a*/ 	.short	(.L_309 - .L_308)
.L_308:
        /*000c*/ 	.word	0x00000000
        /*0010*/ 	.short	0x0007
        /*0012*/ 	.short	0x0038
        /*0014*/ 	.byte	0x00, 0xf0, 0x11, 0x00


	//----- nvinfo : EIATTR_KPARAM_INFO
	.align		4
.L_309:
        /*0018*/ 	.byte	0x04, 0x17
        /*001a*/ 	.short	(.L_311 - .L_310)
.L_310:
        /*001c*/ 	.word	0x00000000
        /*0020*/ 	.short	0x0006
        /*0022*/ 	.short	0x0030
        /*0024*/ 	.byte	0x00, 0xf5, 0x21, 0x00


	//----- nvinfo : EIATTR_KPARAM_INFO
	.align		4
.L_311:
        /*0028*/ 	.byte	0x04, 0x17
        /*002a*/ 	.short	(.L_313 - .L_312)
.L_312:
        /*002c*/ 	.word	0x00000000
        /*0030*/ 	.short	0x0005
        /*0032*/ 	.short	0x0028
        /*0034*/ 	.byte	0x00, 0xf5, 0x21, 0x00


	//----- nvinfo : EIATTR_KPARAM_INFO
	.align		4
.L_313:
        /*0038*/ 	.byte	0x04, 0x17
        /*003a*/ 	.short	(.L_315 - .L_314)
.L_314:
        /*003c*/ 	.word	0x00000000
        /*0040*/ 	.short	0x0004
        /*0042*/ 	.short	0x0020
        /*0044*/ 	.byte	0x00, 0xf5, 0x21, 0x00


	//----- nvinfo : EIATTR_KPARAM_INFO
	.align		4
.L_315:
        /*0048*/ 	.byte	0x04, 0x17
        /*004a*/ 	.short	(.L_317 - .L_316)
.L_316:
        /*004c*/ 	.word	0x00000000
        /*0050*/ 	.short	0x0003
        /*0052*/ 	.short	0x0018
        /*0054*/ 	.byte	0x00, 0xf5, 0x21, 0x00


	//----- nvinfo : EIATTR_KPARAM_INFO
	.align		4
.L_317:
        /*0058*/ 	.byte	0x04, 0x17
        /*005a*/ 	.short	(.L_319 - .L_318)
.L_318:
        /*005c*/ 	.word	0x00000000
        /*0060*/ 	.short	0x0002
        /*0062*/ 	.short	0x0010
        /*0064*/ 	.byte	0x00, 0xf5, 0x21, 0x00


	//----- nvinfo : EIATTR_KPARAM_INFO
	.align		4
.L_319:
        /*0068*/ 	.byte	0x04, 0x17
        /*006a*/ 	.short	(.L_321 - .L_320)
.L_320:
        /*006c*/ 	.word	0x00000000
        /*0070*/ 	.short	0x0001
        /*0072*/ 	.short	0x0008
        /*0074*/ 	.byte	0x00, 0xf5, 0x21, 0x00


	//----- nvinfo : EIATTR_KPARAM_INFO
	.align		4
.L_321:
        /*0078*/ 	.byte	0x04, 0x17
        /*007a*/ 	.short	(.L_323 - .L_322)
.L_322:
        /*007c*/ 	.word	0x00000000
        /*0080*/ 	.short	0x0000
        /*0082*/ 	.short	0x0000
        /*0084*/ 	.byte	0x00, 0xf5, 0x21, 0x00


	//----- nvinfo : EIATTR_SPARSE_MMA_MASK
	.align		4
.L_323:
        /*0088*/ 	.byte	0x03, 0x50
        /*008a*/ 	.short	0x0000


	//----- nvinfo : EIATTR_MAXREG_COUNT
	.align		4
        /*008c*/ 	.byte	0x03, 0x1b
        /*008e*/ 	.short	0x00ff


	//----- nvinfo : EIATTR_MERCURY_ISA_VERSION
	.align		4
        /*0090*/ 	.byte	0x03, 0x5f
        /*0092*/ 	.short	0x0101


	//----- nvinfo : EIATTR_VRC_CTA_INIT_COUNT
	.align		4
        /*0094*/ 	.byte	0x02, 0x4a
	.zero		1
	.zero		1


	//----- nvinfo : EIATTR_EXIT_INSTR_OFFSETS
	.align		4
        /*0098*/ 	.byte	0x04, 0x1c
        /*009a*/ 	.short	(.L_325 - .L_324)


	//   ....[0]....
.L_324:
        /*009c*/ 	.word	0x000000a0


	//   ....[1]....
        /*00a0*/ 	.word	0x00000940


	//----- nvinfo : EIATTR_CBANK_PARAM_SIZE
	.align		4
.L_325:
        /*00a4*/ 	.byte	0x03, 0x19
        /*00a6*/ 	.short	0x003c


	//----- nvinfo : EIATTR_PARAM_CBANK
	.align		4
        /*00a8*/ 	.byte	0x04, 0x0a
        /*00aa*/ 	.short	(.L_327 - .L_326)
	.align		4
.L_326:
        /*00ac*/ 	.word	index@(.nv.constant0._Z13jacobi_kernelILi6EEvPdPKdS2_S2_S2_S2_S2_i)
        /*00b0*/ 	.short	0x0380
        /*00b2*/ 	.short	0x003c


	//----- nvinfo : EIATTR_SW_WAR
	.align		4
.L_327:
        /*00b4*/ 	.byte	0x04, 0x36
        /*00b6*/ 	.short	(.L_329 - .L_328)
.L_328:
        /*00b8*/ 	.word	0x00000008
.L_329:


//--------------------- .nv.info._Z13jacobi_kernelILi5EEvPdPKdS2_S2_S2_S2_S2_i --------------------------
	.section	.nv.info._Z13jacobi_kernelILi5EEvPdPKdS2_S2_S2_S2_S2_i,"",@"SHT_CUDA_INFO"
	.sectionflags	@""
	.align	4


	//----- nvinfo : EIATTR_CUDA_API_VERSION
	.align		4
        /*0000*/ 	.byte	0x04, 0x37
        /*0002*/ 	.short	(.L_331 - .L_330)
.L_330:
        /*0004*/ 	.word	0x00000082


	//----- nvinfo : EIATTR_KPARAM_INFO
	.align		4
.L_331:
        /*0008*/ 	.byte	0x04, 0x17
        /*000a*/ 	.short	(.L_333 - .L_332)
.L_332:
        /*000c*/ 	.word	0x00000000
        /*0010*/ 	.short	0x0007
        /*0012*/ 	.short	0x0038
        /*0014*/ 	.byte	0x00, 0xf0, 0x11, 0x00


	//----- nvinfo : EIATTR_KPARAM_INFO
	.align		4
.L_333:
        /*0018*/ 	.byte	0x04, 0x17
        /*001a*/ 	.short	(.L_335 - .L_334)
.L_334:
        /*001c*/ 	.word	0x00000000
        /*0020*/ 	.short	0x0006
        /*0022*/ 	.short	0x0030
        /*0024*/ 	.byte	0x00, 0xf5, 0x21, 0x00


	//----- nvinfo : EIATTR_KPARAM_INFO
	.align		4
.L_335:
        /*0028*/ 	.byte	0x04, 0x17
        /*002a*/ 	.short	(.L_337 - .L_336)
.L_336:
        /*002c*/ 	.word	0x00000000
        /*0030*/ 	.short	0x0005
        /*0032*/ 	.short	0x0028
        /*0034*/ 	.byte	0x00, 0xf5, 0x21, 0x00


	//----- nvinfo : EIATTR_KPARAM_INFO
	.align		4
.L_337:
        /*0038*/ 	.byte	0x04, 0x17
        /*003a*/ 	.short	(.L_339 - .L_338)
.L_338:
        /*003c*/ 	.word	0x00000000
        /*0040*/ 	.short	0x0004
        /*0042*/ 	.short	0x0020
        /*0044*/ 	.byte	0x00, 0xf5, 0x21, 0x00


	//----- nvinfo : EIATTR_KPARAM_INFO
	.align		4
.L_339:
        /*0048*/ 	.byte	0x04, 0x17
        /*004a*/ 	.short	(.L_341 - .L_340)
.L_340:
        /*004c*/ 	.word	0x00000000
        /*0050*/ 	.short	0x0003
        /*0052*/ 	.short	0x0018
        /*0054*/ 	.byte	0x00, 0xf5, 0x21, 0x00


	//----- nvinfo : EIATTR_KPARAM_INFO
	.align		4
.L_341:
        /*0058*/ 	.byte	0x04, 0x17
        /*005a*/ 	.short	(.L_343 - .L_342)
.L_342:
        /*005c*/ 	.word	0x00000000
        /*0060*/ 	.short	0x0002
        /*0062*/ 	.short	0x0010
        /*0064*/ 	.byte	0x00, 0xf5, 0x21, 0x00


	//----- nvinfo : EIATTR_KPARAM_INFO
	.align		4
.L_343:
        /*0068*/ 	.byte	0x04, 0x17
        /*006a*/ 	.short	(.L_345 - .L_344)
.L_344:
        /*006c*/ 	.word	0x00000000
        /*0070*/ 	.short	0x0001
        /*0072*/ 	.short	0x0008
        /*0074*/ 	.byte	0x00, 0xf5, 0x21, 0x00


	//----- nvinfo : EIATTR_KPARAM_INFO
	.align		4
.L_345:
        /*0078*/ 	.byte	0x04, 0x17
        /*007a*/ 	.short	(.L_347 - .L_346)
.L_346:
        /*007c*/ 	.word	0x00000000
        /*0080*/ 	.short	0x0000
        /*0082*/ 	.short	0x0000
        /*0084*/ 	.byte	0x00, 0xf5, 0x21, 0x00


	//----- nvinfo : EIATTR_SPARSE_MMA_MASK
	.align		4
.L_347:
        /*0088*/ 	.byte	0x03, 0x50
        /*008a*/ 	.short	0x0000


	//----- nvinfo : EIATTR_MAXREG_COUNT
	.align		4
        /*008c*/ 	.byte	0x03, 0x1b
        /*008e*/ 	.short	0x00ff


	//----- nvinfo : EIATTR_MERCURY_ISA_VERSION
	.align		4
        /*0090*/ 	.byte	0x03, 0x5f
        /*0092*/ 	.short	0x0101


	//----- nvinfo : EIATTR_VRC_CTA_INIT_COUNT
	.align		4
        /*0094*/ 	.byte	0x02, 0x4a
	.zero		1
	.zero		1


	//----- nvinfo : EIATTR_EXIT_INSTR_OFFSETS
	.align		4
        /*0098*/ 	.byte	0x04, 0x1c
        /*009a*/ 	.short	(.L_349 - .L_348)


	//   ....[0]....
.L_348:
        /*009c*/ 	.word	0x000000a0


	//   ....[1]....
        /*00a0*/ 	.word	0x00000850


	//----- nvinfo : EIATTR_CBANK_PARAM_SIZE
	.align		4
.L_349:
        /*00a4*/ 	.byte	0x03, 0x19
        /*00a6*/ 	.short	0x003c


	//----- nvinfo : EIATTR_PARAM_CBANK
	.align		4
        /*00a8*/ 	.byte	0x04, 0x0a
        /*00aa*/ 	.short	(.L_351 - .L_350)
	.align		4
.L_350:
        /*00ac*/ 	.word	index@(.nv.constant0._Z13jacobi_kernelILi5EEvPdPKdS2_S2_S2_S2_S2_i)
        /*00b0*/ 	.short	0x0380
        /*00b2*/ 	.short	0x003c


	//----- nvinfo : EIATTR_SW_WAR
	.align		4
.L_351:
        /*00b4*/ 	.byte	0x04, 0x36
        /*00b6*/ 	.short	(.L_353 - .L_352)
.L_352:
        /*00b8*/ 	.word	0x00000008
.L_353:


//--------------------- .nv.info._Z13jacobi_kernelILi4EEvPdPKdS2_S2_S2_S2_S2_i --------------------------
	.section	.nv.info._Z13jacobi_kernelILi4EEvPdPKdS2_S2_S2_S2_S2_i,"",@"SHT_CUDA_INFO"
	.sectionflags	@""
	.align	4


	//----- nvinfo : EIATTR_CUDA_API_VERSION
	.align		4
        /*0000*/ 	.byte	0x04, 0x37
        /*0002*/ 	.short	(.L_355 - .L_354)
.L_354:
        /*0004*/ 	.word	0x00000082


	//----- nvinfo : EIATTR_KPARAM_INFO
	.align		4
.L_355:
        /*0008*/ 	.byte	0x04, 0x17
        /*000a*/ 	.short	(.L_357 - .L_356)
.L_356:
        /*000c*/ 	.word	0x00000000
        /*0010*/ 	.short	0x0007
        /*0012*/ 	.short	0x0038
        /*0014*/ 	.byte	0x00, 0xf0, 0x11, 0x00


	//----- nvinfo : EIATTR_KPARAM_INFO
	.align		4
.L_357:
        /*0018*/ 	.byte	0x04, 0x17
        /*001a*/ 	.short	(.L_359 - .L_358)
.L_358:
        /*001c*/ 	.word	0x00000000
        /*0020*/ 	.short	0x0006
        /*0022*/ 	.short	0x0030
        /*0024*/ 	.byte	0x00, 0xf5, 0x21, 0x00


	//----- nvinfo : EIATTR_KPARAM_INFO
	.align		4
.L_359:
        /*0028*/ 	.byte	0x04, 0x17
        /*002a*/ 	.short	(.L_361 - .L_360)
.L_360:
        /*002c*/ 	.word	0x00000000
        /*0030*/ 	.short	0x0005
        /*0032*/ 	.short	0x0028
        /*0034*/ 	.byte	0x00, 0xf5, 0x21, 0x00


	//----- nvinfo : EIATTR_KPARAM_INFO
	.align		4
.L_361:
        /*0038*/ 	.byte	0x04, 0x17
        /*003a*/ 	.short	(.L_363 - .L_362)
.L_362:
        /*003c*/ 	.word	0x00000000
        /*0040*/ 	.short	0x0004
        /*0042*/ 	.short	0x0020
        /*0044*/ 	.byte	0x00, 0xf5, 0x21, 0x00


	//----- nvinfo : EIATTR_KPARAM_INFO
	.align		4
.L_363:
        /*0048*/ 	.byte	0x04, 0x17
        /*004a*/ 	.short	(.L_365 - .L_364)
.L_364:
        /*004c*/ 	.word	0x00000000
        /*0050*/ 	.short	0x0003
        /*0052*/ 	.short	0x0018
        /*0054*/ 	.byte	0x00, 0xf5, 0x21, 0x00


	//----- nvinfo : EIATTR_KPARAM_INFO
	.align		4
.L_365:
        /*0058*/ 	.byte	0x04, 0x17
        /*005a*/ 	.short	(.L_367 - .L_366)
.L_366:
        /*005c*/ 	.word	0x00000000
        /*0060*/ 	.short	0x0002
        /*0062*/ 	.short	0x0010
        /*0064*/ 	.byte	0x00, 0xf5, 0x21, 0x00


	//----- nvinfo : EIATTR_KPARAM_INFO
	.align		4
.L_367:
        /*0068*/ 	.byte	0x04, 0x17
        /*006a*/ 	.short	(.L_369 - .L_368)
.L_368:
        /*006c*/ 	.word	0x00000000
        /*0070*/ 	.short	0x0001
        /*0072*/ 	.short	0x0008
        /*0074*/ 	.byte	0x00, 0xf5, 0x21, 0x00


	//----- nvinfo : EIATTR_KPARAM_INFO
	.align		4
.L_369:
        /*0078*/ 	.byte	0x04, 0x17
        /*007a*/ 	.short	(.L_371 - .L_370)
.L_370:
        /*007c*/ 	.word	0x00000000
        /*0080*/ 	.short	0x0000
        /*0082*/ 	.short	0x0000
        /*0084*/ 	.byte	0x00, 0xf5, 0x21, 0x00


	//----- nvinfo : EIATTR_SPARSE_MMA_MASK
	.align		4
.L_371:
        /*0088*/ 	.byte	0x03, 0x50
        /*008a*/ 	.short	0x0000


	//----- nvinfo : EIATTR_MAXREG_COUNT
	.align		4
        /*008c*/ 	.byte	0x03, 0x1b
        /*008e*/ 	.short	0x00ff


	//----- nvinfo : EIATTR_MERCURY_ISA_VERSION
	.align		4
        /*0090*/ 	.byte	0x03, 0x5f
        /*0092*/ 	.short	0x0101


	//----- nvinfo : EIATTR_VRC_CTA_INIT_COUNT
	.align		4
        /*0094*/ 	.byte	0x02, 0x4a
	.zero		1
	.zero		1


	//----- nvinfo : EIATTR_EXIT_INSTR_OFFSETS
	.align		4
        /*0098*/ 	.byte	0x04, 0x1c
        /*009a*/ 	.short	(.L_373 - .L_372)


	//   ....[0]....
.L_372:
        /*009c*/ 	.word	0x000000a0


	//   ....[1]....
        /*00a0*/ 	.word	0x00000700


	//----- nvinfo : EIATTR_CBANK_PARAM_SIZE
	.align		4
.L_373:
        /*00a4*/ 	.byte	0x03, 0x19
        /*00a6*/ 	.short	0x003c


	//----- nvinfo : EIATTR_PARAM_CBANK
	.align		4
        /*00a8*/ 	.byte	0x04, 0x0a
        /*00aa*/ 	.short	(.L_375 - .L_374)
	.align		4
.L_374:
        /*00ac*/ 	.word	index@(.nv.constant0._Z13jacobi_kernelILi4EEvPdPKdS2_S2_S2_S2_S2_i)
        /*00b0*/ 	.short	0x0380
        /*00b2*/ 	.short	0x003c


	//----- nvinfo : EIATTR_SW_WAR
	.align		4
.L_375:
        /*00b4*/ 	.byte	0x04, 0x36
        /*00b6*/ 	.short	(.L_377 - .L_376)
.L_376:
        /*00b8*/ 	.word	0x00000008
.L_377:


//--------------------- .nv.info._Z13jacobi_kernelILi3EEvPdPKdS2_S2_S2_S2_S2_i --------------------------
	.section	.nv.info._Z13jacobi_kernelILi3EEvPdPKdS2_S2_S2_S2_S2_i,"",@"SHT_CUDA_INFO"
	.sectionflags	@""
	.align	4


	//----- nvinfo : EIATTR_CUDA_API_VERSION
	.align		4
        /*0000*/ 	.byte	0x04, 0x37
        /*0002*/ 	.short	(.L_379 - .L_378)
.L_378:
        /*0004*/ 	.word	0x00000082


	//----- nvinfo : EIATTR_KPARAM_INFO
	.align		4
.L_379:
        /*0008*/ 	.byte	0x04, 0x17
        /*000a*/ 	.short	(.L_381 - .L_380)
.L_380:
        /*000c*/ 	.word	0x00000000
        /*0010*/ 	.short	0x0007
        /*0012*/ 	.short	0x0038
        /*0014*/ 	.byte	0x00, 0xf0, 0x11, 0x00


	//----- nvinfo : EIATTR_KPARAM_INFO
	.align		4
.L_381:
        /*0018*/ 	.byte	0x04, 0x17
        /*001a*/ 	.short	(.L_383 - .L_382)
.L_382:
        /*001c*/ 	.word	0x00000000
        /*0020*/ 	.short	0x0006
        /*0022*/ 	.short	0x0030
        /*0024*/ 	.byte	0x00, 0xf5, 0x21, 0x00


	//----- nvinfo : EIATTR_KPARAM_INFO
	.align		4
.L_383:
        /*0028*/ 	.byte	0x04, 0x17
        /*002a*/ 	.short	(.L_385 - .L_384)
.L_384:
        /*002c*/ 	.word	0x00000000
        /*0030*/ 	.short	0x0005
        /*0032*/ 	.short	0x0028
        /*0034*/ 	.byte	0x00, 0xf5, 0x21, 0x00


	//----- nvinfo : EIATTR_KPARAM_INFO
	.align		4
.L_385:
        /*0038*/ 	.byte	0x04, 0x17
        /*003a*/ 	.short	(.L_387 - .L_386)
.L_386:
        /*003c*/ 	.word	0x00000000
        /*0040*/ 	.short	0x0004
        /*0042*/ 	.short	0x0020
        /*0044*/ 	.byte	0x00, 0xf5, 0x21, 0x00


	//----- nvinfo : EIATTR_KPARAM_INFO
	.align		4
.L_387:
        /*0048*/ 	.byte	0x04, 0x17
        /*004a*/ 	.short	(.L_389 - .L_388)
.L_388:
        /*004c*/ 	.word	0x00000000
        /*0050*/ 	.short	0x0003
        /*0052*/ 	.short	0x0018
        /*0054*/ 	.byte	0x00, 0xf5, 0x21, 0x00


	//----- nvinfo : EIATTR_KPARAM_INFO
	.align		4
.L_389:
        /*0058*/ 	.byte	0x04, 0x17
        /*005a*/ 	.short	(.L_391 - .L_390)
.L_390:
        /*005c*/ 	.word	0x00000000
        /*0060*/ 	.short	0x0002
        /*0062*/ 	.short	0x0010
        /*0064*/ 	.byte	0x00, 0xf5, 0x21, 0x00


	//----- nvinfo : EIATTR_KPARAM_INFO
	.align		4
.L_391:
        /*0068*/ 	.byte	0x04, 0x17
        /*006a*/ 	.short	(.L_393 - .L_392)
.L_392:
        /*006c*/ 	.word	0x00000000
        /*0070*/ 	.short	0x0001
        /*0072*/ 	.short	0x0008
        /*0074*/ 	.byte	0x00, 0xf5, 0x21, 0x00


	//----- nvinfo : EIATTR_KPARAM_INFO
	.align		4
.L_393:
        /*0078*/ 	.byte	0x04, 0x17
        /*007a*/ 	.short	(.L_395 - .L_394)
.L_394:
        /*007c*/ 	.word	0x00000000
        /*0080*/ 	.short	0x0000
        /*0082*/ 	.short	0x0000
        /*0084*/ 	.byte	0x00, 0xf5, 0x21, 0x00


	//----- nvinfo : EIATTR_SPARSE_MMA_MASK
	.align		4
.L_395:
        /*0088*/ 	.byte	0x03, 0x50
        /*008a*/ 	.short	0x0000


	//----- nvinfo : EIATTR_MAXREG_COUNT
	.align		4
        /*008c*/ 	.byte	0x03, 0x1b
        /*008e*/ 	.short	0x00ff


	//----- nvinfo : EIATTR_MERCURY_ISA_VERSION
	.align		4
        /*0090*/ 	.byte	0x03, 0x5f
        /*0092*/ 	.short	0x0101


	//----- nvinfo : EIATTR_VRC_CTA_INIT_COUNT
	.align		4
        /*0094*/ 	.byte	0x02, 0x4a
	.zero		1
	.zero		1


	//----- nvinfo : EIATTR_EXIT_INSTR_OFFSETS
	.align		4
        /*0098*/ 	.byte	0x04, 0x1c
        /*009a*/ 	.short	(.L_397 - .L_396)


	//   ....[0]....
.L_396:
        /*009c*/ 	.word	0x000000a0


	//   ....[1]....
        /*00a0*/ 	.word	0x000005e0


	//----- nvinfo : EIATTR_CBANK_PARAM_SIZE
	.align		4
.L_397:
        /*00a4*/ 	.byte	0x03, 0x19
        /*00a6*/ 	.short	0x003c


	//----- nvinfo : EIATTR_PARAM_CBANK
	.align		4
        /*00a8*/ 	.byte	0x04, 0x0a
        /*00aa*/ 	.short	(.L_399 - .L_398)
	.align		4
.L_398:
        /*00ac*/ 	.word	index@(.nv.constant0._Z13jacobi_kernelILi3EEvPdPKdS2_S2_S2_S2_S2_i)
        /*00b0*/ 	.short	0x0380
        /*00b2*/ 	.short	0x003c


	//----- nvinfo : EIATTR_SW_WAR
	.align		4
.L_399:
        /*00b4*/ 	.byte	0x04, 0x36
        /*00b6*/ 	.short	(.L_401 - .L_400)
.L_400:
        /*00b8*/ 	.word	0x00000008
.L_401:


//--------------------- .nv.info._Z13jacobi_kernelILi2EEvPdPKdS2_S2_S2_S2_S2_i --------------------------
	.section	.nv.info._Z13jacobi_kernelILi2EEvPdPKdS2_S2_S2_S2_S2_i,"",@"SHT_CUDA_INFO"
	.sectionflags	@""
	.align	4


	//----- nvinfo : EIATTR_CUDA_API_VERSION
	.align		4
        /*0000*/ 	.byte	0x04, 0x37
        /*0002*/ 	.short	(.L_403 - .L_402)
.L_402:
        /*0004*/ 	.word	0x00000082


	//----- nvinfo : EIATTR_KPARAM_INFO
	.align		4
.L_403:
        /*0008*/ 	.byte	0x04, 0x17
        /*000a*/ 	.short	(.L_405 - .L_404)
.L_404:
        /*000c*/ 	.word	0x00000000
        /*0010*/ 	.short	0x0007
        /*0012*/ 	.short	0x0038
        /*0014*/ 	.byte	0x00, 0xf0, 0x11, 0x00


	//----- nvinfo : EIATTR_KPARAM_INFO
	.align		4
.L_405:
        /*0018*/ 	.byte	0x04, 0x17
        /*001a*/ 	.short	(.L_407 - .L_406)
.L_406:
        /*001c*/ 	.word	0x00000000
        /*0020*/ 	.short	0x0006
        /*0022*/ 	.short	0x0030
        /*0024*/ 	.byte	0x00, 0xf5, 0x21, 0x00


	//----- nvinfo : EIATTR_KPARAM_INFO
	.align		4
.L_407:
        /*0028*/ 	.byte	0x04, 0x17
        /*002a*/ 	.short	(.L_409 - .L_408)
.L_408:
        /*002c*/ 	.word	0x00000000
        /*0030*/ 	.short	0x0005
        /*0032*/ 	.short	0x0028
        /*0034*/ 	.byte	0x00, 0xf5, 0x21, 0x00


	//----- nvinfo : EIATTR_KPARAM_INFO
	.align		4
.L_409:
        /*0038*/ 	.byte	0x04, 0x17
        /*003a*/ 	.short	(.L_411 - .L_410)
.L_410:
        /*003c*/ 	.word	0x00000000
        /*0040*/ 	.short	0x0004
        /*0042*/ 	.short	0x0020
        /*0044*/ 	.byte	0x00, 0xf5, 0x21, 0x00


	//----- nvinfo : EIATTR_KPARAM_INFO
	.align		4
.L_411:
        /*0048*/ 	.byte	0x04, 0x17
        /*004a*/ 	.short	(.L_413 - .L_412)
.L_412:
        /*004c*/ 	.word	0x00000000
        /*0050*/ 	.short	0x0003
        /*0052*/ 	.short	0x0018
        /*0054*/ 	.byte	0x00, 0xf5, 0x21, 0x00


	//----- nvinfo : EIATTR_KPARAM_INFO
	.align		4
.L_413:
        /*0058*/ 	.byte	0x04, 0x17
        /*005a*/ 	.short	(.L_415 - .L_414)
.L_414:
        /*005c*/ 	.word	0x00000000
        /*0060*/ 	.short	0x0002
        /*0062*/ 	.short	0x0010
        /*0064*/ 	.byte	0x00, 0xf5, 0x21, 0x00


	//----- nvinfo : EIATTR_KPARAM_INFO
	.align		4
.L_415:
        /*0068*/ 	.byte	0x04, 0x17
        /*006a*/ 	.short	(.L_417 - .L_416)
.L_416:
        /*006c*/ 	.word	0x00000000
        /*0070*/ 	.short	0x0001
        /*0072*/ 	.short	0x0008
        /*0074*/ 	.byte	0x00, 0xf5, 0x21, 0x00


	//----- nvinfo : EIATTR_KPARAM_INFO
	.align		4
.L_417:
        /*0078*/ 	.byte	0x04, 0x17
        /*007a*/ 	.short	(.L_419 - .L_418)
.L_418:
        /*007c*/ 	.word	0x00000000
        /*0080*/ 	.short	0x0000
        /*0082*/ 	.short	0x0000
        /*0084*/ 	.byte	0x00, 0xf5, 0x21, 0x00


	//----- nvinfo : EIATTR_SPARSE_MMA_MASK
	.align		4
.L_419:
        /*0088*/ 	.byte	0x03, 0x50
        /*008a*/ 	.short	0x0000


	//----- nvinfo : EIATTR_MAXREG_COUNT
	.align		4
        /*008c*/ 	.byte	0x03, 0x1b
        /*008e*/ 	.short	0x00ff


	//----- nvinfo : EIATTR_MERCURY_ISA_VERSION
	.align		4
        /*0090*/ 	.byte	0x03, 0x5f
        /*0092*/ 	.short	0x0101


	//----- nvinfo : EIATTR_VRC_CTA_INIT_COUNT
	.align		4
        /*0094*/ 	.byte	0x02, 0x4a
	.zero		1
	.zero		1


	//----- nvinfo : EIATTR_EXIT_INSTR_OFFSETS
	.align		4
        /*0098*/ 	.byte	0x04, 0x1c
        /*009a*/ 	.short	(.L_421 - .L_420)


	//   ....[0]....
.L_420:
        /*009c*/ 	.word	0x000000a0


	//   ....[1]....
        /*00a0*/ 	.word	0x000004c0


	//----- nvinfo : EIATTR_CBANK_PARAM_SIZE
	.align		4
.L_421:
        /*00a4*/ 	.byte	0x03, 0x19
        /*00a6*/ 	.short	0x003c


	//----- nvinfo : EIATTR_PARAM_CBANK
	.align		4
        /*00a8*/ 	.byte	0x04, 0x0a
        /*00aa*/ 	.short	(.L_423 - .L_422)
	.align		4
.L_422:
        /*00ac*/ 	.word	index@(.nv.constant0._Z13jacobi_kernelILi2EEvPdPKdS2_S2_S2_S2_S2_i)
        /*00b0*/ 	.short	0x0380
        /*00b2*/ 	.short	0x003c


	//----- nvinfo : EIATTR_SW_WAR
	.align		4
.L_423:
        /*00b4*/ 	.byte	0x04, 0x36
        /*00b6*/ 	.short	(.L_425 - .L_424)
.L_424:
        /*00b8*/ 	.word	0x00000008
.L_425:


//--------------------- .nv.info._Z13jacobi_kernelILi1EEvPdPKdS2_S2_S2_S2_S2_i --------------------------
	.section	.nv.info._Z13jacobi_kernelILi1EEvPdPKdS2_S2_S2_S2_S2_i,"",@"SHT_CUDA_INFO"
	.sectionflags	@""
	.align	4


	//----- nvinfo : EIATTR_CUDA_API_VERSION
	.align		4
        /*0000*/ 	.byte	0x04, 0x37
        /*0002*/ 	.short	(.L_427 - .L_426)
.L_426:
        /*0004*/ 	.word	0x00000082


	//----- nvinfo : EIATTR_KPARAM_INFO
	.align		4
.L_427:
        /*0008*/ 	.byte	0x04, 0x17
        /*000a*/ 	.short	(.L_429 - .L_428)
.L_428:
        /*000c*/ 	.word	0x00000000
        /*0010*/ 	.short	0x0007
        /*0012*/ 	.short	0x0038
        /*0014*/ 	.byte	0x00, 0xf0, 0x11, 0x00


	//----- nvinfo : EIATTR_KPARAM_INFO
	.align		4
.L_429:
        /*0018*/ 	.byte	0x04, 0x17
        /*001a*/ 	.short	(.L_431 - .L_430)
.L_430:
        /*001c*/ 	.word	0x00000000
        /*0020*/ 	.short	0x0006
        /*0022*/ 	.short	0x0030
        /*0024*/ 	.byte	0x00, 0xf5, 0x21, 0x00


	//----- nvinfo : EIATTR_KPARAM_INFO
	.align		4
.L_431:
        /*0028*/ 	.byte	0x04, 0x17
        /*002a*/ 	.short	(.L_433 - .L_432)
.L_432:
        /*002c*/ 	.word	0x00000000
        /*0030*/ 	.short	0x0005
        /*0032*/ 	.short	0x0028
        /*0034*/ 	.byte	0x00, 0xf5, 0x21, 0x00


	//----- nvinfo : EIATTR_KPARAM_INFO
	.align		4
.L_433:
        /*0038*/ 	.byte	0x04, 0x17
        /*003a*/ 	.short	(.L_435 - .L_434)
.L_434:
        /*003c*/ 	.word	0x00000000
        /*0040*/ 	.short	0x0004
        /*0042*/ 	.short	0x0020
        /*0044*/ 	.byte	0x00, 0xf5, 0x21, 0x00


	//----- nvinfo : EIATTR_KPARAM_INFO
	.align		4
.L_435:
        /*0048*/ 	.byte	0x04, 0x17
        /*004a*/ 	.short	(.L_437 - .L_436)
.L_436:
        /*004c*/ 	.word	0x00000000
        /*0050*/ 	.short	0x0003
        /*0052*/ 	.short	0x0018
        /*0054*/ 	.byte	0x00, 0xf5, 0x21, 0x00


	//----- nvinfo : EIATTR_KPARAM_INFO
	.align		4
.L_437:
        /*0058*/ 	.byte	0x04, 0x17
        /*005a*/ 	.short	(.L_439 - .L_438)
.L_438:
        /*005c*/ 	.word	0x00000000
        /*0060*/ 	.short	0x0002
        /*0062*/ 	.short	0x0010
        /*0064*/ 	.byte	0x00, 0xf5, 0x21, 0x00


	//----- nvinfo : EIATTR_KPARAM_INFO
	.align		4
.L_439:
        /*0068*/ 	.byte	0x04, 0x17
        /*006a*/ 	.short	(.L_441 - .L_440)
.L_440:
        /*006c*/ 	.word	0x00000000
        /*0070*/ 	.short	0x0001
        /*0072*/ 	.short	0x0008
        /*0074*/ 	.byte	0x00, 0xf5, 0x21, 0x00


	//----- nvinfo : EIATTR_KPARAM_INFO
	.align		4
.L_441:
        /*0078*/ 	.byte	0x04, 0x17
        /*007a*/ 	.short	(.L_443 - .L_442)
.L_442:
        /*007c*/ 	.word	0x00000000
        /*0080*/ 	.short	0x0000
        /*0082*/ 	.short	0x0000
        /*0084*/ 	.byte	0x00, 0xf5, 0x21, 0x00


	//----- nvinfo : EIATTR_SPARSE_MMA_MASK
	.align		4
.L_443:
        /*0088*/ 	.byte	0x03, 0x50
        /*008a*/ 	.short	0x0000


	//----- nvinfo : EIATTR_MAXREG_COUNT
	.align		4
        /*008c*/ 	.byte	0x03, 0x1b
        /*008e*/ 	.short	0x00ff


	//----- nvinfo : EIATTR_MERCURY_ISA_VERSION
	.align		4
        /*0090*/ 	.byte	0x03, 0x5f
        /*0092*/ 	.short	0x0101


	//----- nvinfo : EIATTR_VRC_CTA_INIT_COUNT
	.align		4
        /*0094*/ 	.byte	0x02, 0x4a
	.zero		1
	.zero		1


	//----- nvinfo : EIATTR_EXIT_INSTR_OFFSETS
	.align		4
        /*0098*/ 	.byte	0x04, 0x1c
        /*009a*/ 	.short	(.L_445 - .L_444)


	//   ....[0]....
.L_444:
        /*009c*/ 	.word	0x00000070


	//   ....[1]....
        /*00a0*/ 	.word	0x00000210


	//----- nvinfo : EIATTR_CBANK_PARAM_SIZE
	.align		4
.L_445:
        /*00a4*/ 	.byte	0x03, 0x19
        /*00a6*/ 	.short	0x003c


	//----- nvinfo : EIATTR_PARAM_CBANK
	.align		4
        /*00a8*/ 	.byte	0x04, 0x0a
        /*00aa*/ 	.short	(.L_447 - .L_446)
	.align		4
.L_446:
        /*00ac*/ 	.word	index@(.nv.constant0._Z13jacobi_kernelILi1EEvPdPKdS2_S2_S2_S2_S2_i)
        /*00b0*/ 	.short	0x0380
        /*00b2*/ 	.short	0x003c


	//----- nvinfo : EIATTR_SW_WAR
	.align		4
.L_447:
        /*00b4*/ 	.byte	0x04, 0x36
        /*00b6*/ 	.short	(.L_449 - .L_448)
.L_448:
        /*00b8*/ 	.word	0x00000008
.L_449:


//--------------------- .nv.callgraph             --------------------------
	.section	.nv.callgraph,"",@"SHT_CUDA_CALLGRAPH"
	.align	4
	.sectionentsize	8
	.align		4
        /*0000*/ 	.word	0x00000000
	.align		4
        /*0004*/ 	.word	0xffffffff
	.align		4
        /*0008*/ 	.word	0x00000000
	.align		4
        /*000c*/ 	.word	0xfffffffe
	.align		4
        /*0010*/ 	.word	0x00000000
	.align		4
        /*0014*/ 	.word	0xfffffffd
	.align		4
        /*0018*/ 	.word	0x00000000
	.align		4
        /*001c*/ 	.word	0xfffffffc


//--------------------- .text._Z13jacobi_kernelILi15EEvPdPKdS2_S2_S2_S2_S2_i --------------------------
	.section	.text._Z13jacobi_kernelILi15EEvPdPKdS2_S2_S2_S2_S2_i,"ax",@progbits
	.align	128
        .global         _Z13jacobi_kernelILi15EEvPdPKdS2_S2_S2_S2_S2_i
        .type           _Z13jacobi_kernelILi15EEvPdPKdS2_S2_S2_S2_S2_i,@function
        .size           _Z13jacobi_kernelILi15EEvPdPKdS2_S2_S2_S2_S2_i,(.L_x_15 - _Z13jacobi_kernelILi15EEvPdPKdS2_S2_S2_S2_S2_i)
        .other          _Z13jacobi_kernelILi15EEvPdPKdS2_S2_S2_S2_S2_i,@"STO_CUDA_ENTRY STV_DEFAULT"
_Z13jacobi_kernelILi15EEvPdPKdS2_S2_S2_S2_S2_i:
.text._Z13jacobi_kernelILi15EEvPdPKdS2_S2_S2_S2_S2_i:
[----:B------:R-:W-:Y:S01]  /*0000*/  LDC R1, c[0x0][0x37c] ;  /* 0x0000df00ff017b82 */ /* 0x000fe20000000800 */
[----:B------:R-:W0:Y:S07]  /*0010*/  S2R R2, SR_TID.X ;  /* 0x0000000000027919 */ /* 0x000e2e0000002100 */
[----:B------:R-:W0:Y:S08]  /*0020*/  S2UR UR4, SR_CTAID.X ;  /* 0x00000000000479c3 */ /* 0x000e300000002500 */
[----:B------:R-:W0:Y:S02]  /*0030*/  LDC R3, c[0x0][0x360] ;  /* 0x0000d800ff037b82 */ /* 0x000e240000000800 */
[----:B0-----:R-:W-:-:S02]  /*0040*/  IMAD R3, R3, UR4, R2 ;  /* 0x0000000403037c24 */ /* 0x001fc4000f8e0202 */
[----:B------:R-:W-:Y:S01]  /*0050*/  HFMA2 R2, -RZ, RZ, 0, 0 ;  /* 0x00000000ff027431 */ /* 0x000fe200000001ff */
[----:B------:R-:W0:Y:S04]  /*0060*/  LDCU UR4, c[0x0][0x3b8] ;  /* 0x00007700ff0477ac */ /* 0x000e280008000800 */
[----:B------:R-:W-:-:S05]  /*0070*/  IMAD.HI R0, R3, -0x64a7c8c7, R2 ;  /* 0x9b58373903007827 */ /* 0x000fca00078e0202 */
[----:B------:R-:W-:-:S04]  /*0080*/  SHF.R.U32.HI R5, RZ, 0x1f, R0 ;  /* 0x0000001fff057819 */ /* 0x000fc80000011600 */
[----:B------:R-:W-:-:S04]  /*0090*/  LEA.HI.SX32 R0, R0, R5, 0x15 ;  /* 0x0000000500007211 */ /* 0x000fc800078faaff */
[----:B0-----:R-:W-:-:S13]  /*00a0*/  ISETP.GE.AND P0, PT, R0, UR4, PT ;  /* 0x0000000400007c0c */ /* 0x001fda000bf06270 */
[----:B------:R-:W-:Y:S05]  /*00b0*/  @P0 EXIT ;  /* 0x000000000000094d */ /* 0x000fea0003800000 */
[----:B------:R-:W-:Y:S01]  /*00c0*/  MOV R2, RZ ;  /* 0x000000ff00027202 */ /* 0x000fe20000000f00 */
[----:B------:R-:W0:Y:S01]  /*00d0*/  LDC.64 R10, c[0x0][0x3a0] ;  /* 0x0000e800ff0a7b82 */ /* 0x000e220000000a00 */
[----:B------:R-:W-:Y:S01]  /*00e0*/  MOV R4, RZ ;  /* 0x000000ff00047202 */ /* 0x000fe20000000f00 */
[----:B------:R-:W1:Y:S01]  /*00f0*/  LDCU.64 UR4, c[0x0][0x358] ;  /* 0x00006b00ff0477ac */ /* 0x000e620008000a00 */
[----:B------:R-:W-:Y:S01]  /*0100*/  MOV R5, R3 ;  /* 0x0000000300057202 */ /* 0x000fe20000000f00 */
[C---:B------:R-:W-:Y:S01]  /*0110*/  IMAD.HI R2, R3.reuse, -0x77777777, R2 ;  /* 0x8888888903027827 */ /* 0x040fe200078e0202 */
[----:B------:R-:W-:Y:S02]  /*0120*/  MOV R8, RZ ;  /* 0x000000ff00087202 */ /* 0x000fe40000000f00 */
[----:B------:R-:W-:Y:S01]  /*0130*/  MOV R6, RZ ;  /* 0x000000ff00067202 */ /* 0x000fe20000000f00 */
[----:B------:R-:W-:Y:S01]  /*0140*/  IMAD.HI R4, R3, -0x6e5d4c3b, R4 ;  /* 0x91a2b3c503047827 */ /* 0x000fe200078e0204 */
[----:B------:R-:W-:-:S03]  /*0150*/  SHF.R.U32.HI R9, RZ, 0x1f, R2 ;  /* 0x0000001fff097819 */ /* 0x000fc60000011602 */
[----:B------:R-:W-:Y:S01]  /*0160*/  IMAD R0, R0, 0xd2f, RZ ;  /* 0x00000d2f00007824 */ /* 0x000fe200078e02ff */
[----:B------:R-:W-:Y:S02]  /*0170*/  SHF.R.U32.HI R7, RZ, 0x1f, R4 ;  /* 0x0000001fff077819 */ /* 0x000fe40000011604 */
[----:B------:R-:W-:Y:S02]  /*0180*/  LEA.HI.SX32 R9, R2, R9, 0x1d ;  /* 0x0000000902097211 */ /* 0x000fe400078feaff */
[----:B------:R-:W-:Y:S02]  /*0190*/  LEA.HI.SX32 R7, R4, R7, 0x19 ;  /* 0x0000000704077211 */ /* 0x000fe400078fcaff */
[----:B------:R-:W2:Y:S01]  /*01a0*/  LDC.64 R4, c[0x0][0x388] ;  /* 0x0000e200ff047b82 */ /* 0x000ea20000000a00 */
[----:B------:R-:W-:-:S04]  /*01b0*/  IMAD.HI R2, R9, -0x77777777, R8 ;  /* 0x8888888909027827 */ /* 0x000fc800078e0208 */
[----:B------:R-:W-:Y:S01]  /*01c0*/  IMAD.HI R6, R7, -0x77777777, R6 ;  /* 0x8888888907067827 */ /* 0x000fe200078e0206 */
[----:B------:R-:W-:-:S03]  /*01d0*/  SHF.R.U32.HI R13, RZ, 0x1f, R2 ;  /* 0x0000001fff0d7819 */ /* 0x000fc60000011602 */
[----:B------:R-:W-:Y:S01]  /*01e0*/  IMAD R29, R9, -0xf, R3 ;  /* 0xfffffff1091d7824 */ /* 0x000fe200078e0203 */
[----:B------:R-:W-:Y:S02]  /*01f0*/  SHF.R.U32.HI R15, RZ, 0x1f, R6 ;  /* 0x0000001fff0f7819 */ /* 0x000fe40000011606 */
[----:B------:R-:W-:Y:S02]  /*0200*/  LEA.HI.SX32 R13, R2, R13, 0x1d ;  /* 0x0000000d020d7211 */ /* 0x000fe400078feaff */
[----:B------:R-:W-:-:S03]  /*0210*/  LEA.HI.SX32 R15, R6, R15, 0x1d ;  /* 0x0000000f060f7211 */ /* 0x000fc600078feaff */
[----:B------:R-:W-:Y:S02]  /*0220*/  IMAD R27, R13, -0xf, R9 ;  /* 0xfffffff10d1b7824 */ /* 0x000fe400078e0209 */
[----:B------:R-:W-:Y:S02]  /*0230*/  IMAD R2, R15, -0xf, R7 ;  /* 0xfffffff10f027824 */ /* 0x000fe400078e0207 */
[----:B------:R-:W-:Y:S02]  /*0240*/  IMAD R13, R27, 0xf, R0 ;  /* 0x0000000f1b0d7824 */ /* 0x000fe400078e0200 */
[----:B--2---:R-:W-:-:S04]  /*0250*/  IMAD.WIDE R20, R29, 0x8, R4 ;  /* 0x000000081d147825 */ /* 0x004fc800078e0204 */
[----:B------:R-:W-:Y:S02]  /*0260*/  IMAD R9, R2, 0xe1, R13 ;  /* 0x000000e102097824 */ /* 0x000fe400078e020d */
[----:B-1----:R-:W2:Y:S02]  /*0270*/  LDG.E.64.CONSTANT R20, desc[UR4][R20.64] ;  /* 0x0000000414147981 */ /* 0x002ea4000c1e9b00 */
[----:B0-----:R-:W-:Y:S01]  /*0280*/  IMAD.WIDE R8, R9, 0x8, R10 ;  /* 0x0000000809087825 */ /* 0x001fe200078e020a */
[----:B------:R-:W-:-:S04]  /*0290*/  IADD3 R11, PT, PT, R29, 0xf, RZ ;  /* 0x0000000f1d0b7810 */ /* 0x000fc80007ffe0ff */
[----:B------:R-:W2:Y:S01]  /*02a0*/  LDG.E.64.CONSTANT R16, desc[UR4][R8.64] ;  /* 0x0000000408107981 */ /* 0x000ea2000c1e9b00 */
[--C-:B------:R-:W-:Y:S01]  /*02b0*/  IMAD.WIDE.U32 R10, R11, 0x8, R4.reuse ;  /* 0x000000080b0a7825 */ /* 0x100fe200078e0004 */
[----:B------:R-:W-:Y:S02]  /*02c0*/  IADD3 R13, PT, PT, R29, 0x1e, RZ ;  /* 0x0000001e1d0d7810 */ /* 0x000fe40007ffe0ff */
[----:B------:R-:W3:Y:S04]  /*02d0*/  LDG.E.64.CONSTANT R22, desc[UR4][R8.64+0x8] ;  /* 0x0000080408167981 */ /* 0x000ee8000c1e9b00 */
[----:B------:R-:W3:Y:S01]  /*02e0*/  LDG.E.64.CONSTANT R10, desc[UR4][R10.64] ;  /* 0x000000040a0a7981 */ /* 0x000ee2000c1e9b00 */
[----:B------:R-:W-:-:S03]  /*02f0*/  IMAD.WIDE.U32 R12, R13, 0x8, R4 ;  /* 0x000000080d0c7825 */ /* 0x000fc600078e0004 */
[----:B------:R-:W4:Y:S04]  /*0300*/  LDG.E.64.CONSTANT R18, desc[UR4][R8.64+0x10] ;  /* 0x0000100408127981 */ /* 0x000f28000c1e9b00 */
[----:B------:R-:W4:Y:S01]  /*0310*/  LDG.E.64.CONSTANT R12, desc[UR4][R12.64] ;  /* 0x000000040c0c7981 */ /* 0x000f22000c1e9b00 */
[----:B------:R-:W-:-:S03]  /*0320*/  IADD3 R15, PT, PT, R29, 0x2d, RZ ;  /* 0x0000002d1d0f7810 */ /* 0x000fc60007ffe0ff */
[----:B------:R-:W5:Y:S02]  /*0330*/  LDG.E.64.CONSTANT R24, desc[UR4][R8.64+0x18] ;  /* 0x0000180408187981 */ /* 0x000f64000c1e9b00 */
[----:B------:R-:W-:-:S06]  /*0340*/  IMAD.WIDE.U32 R14, R15, 0x8, R4 ;  /* 0x000000080f0e7825 */ /* 0x000fcc00078e0004 */
[----:B------:R-:W5:Y:S01]  /*0350*/  LDG.E.64.CONSTANT R14, desc[UR4][R14.64] ;  /* 0x000000040e0e7981 */ /* 0x000f62000c1e9b00 */
[----:B--2---:R-:W-:-:S08]  /*0360*/  DMUL R16, R16, R20 ;  /* 0x0000001410107228 */ /* 0x004fd00000000000 */
[----:B------:R-:W-:Y:S01]  /*0370*/  DFMA R16, R20, R16, RZ ;  /* 0x000000101410722b */ /* 0x000fe200000000ff */
[----:B------:R-:W-:Y:S01]  /*0380*/  IADD3 R21, PT, PT, R29, 0x3c, RZ ;  /* 0x0000003c1d157810 */ /* 0x000fe20007ffe0ff */
[----:B---3--:R-:W-:-:S04]  /*0390*/  DMUL R22, R22, R10 ;  /* 0x0000000a16167228 */ /* 0x008fc80000000000 */
[----:B------:R-:W-:Y:S01]  /*03a0*/  IMAD.WIDE.U32 R20, R21, 0x8, R4 ;  /* 0x0000000815147825 */ /* 0x000fe200078e0004 */
[----:B----4-:R-:W-:-:S03]  /*03b0*/  DMUL R18, R18, R12 ;  /* 0x0000000c12127228 */ /* 0x010fc60000000000 */
[----:B------:R-:W-:Y:S02]  /*03c0*/  DFMA R22, R10, R22, R16 ;  /* 0x000000160a16722b */ /* 0x000fe40000000010 */
[----:B------:R-:W2:Y:S01]  /*03d0*/  LDG.E.64.CONSTANT R20, desc[UR4][R20.64] ;  /* 0x0000000414147981 */ /* 0x000ea2000c1e9b00 */
[----:B------:R-:W-:-:S03]  /*03e0*/  IADD3 R11, PT, PT, R29, 0x4b, RZ ;  /* 0x0000004b1d0b7810 */ /* 0x000fc60007ffe0ff */
[----:B------:R-:W2:Y:S02]  /*03f0*/  LDG.E.64.CONSTANT R16, desc[UR4][R8.64+0x20] ;  /* 0x0000200408107981 */ /* 0x000ea4000c1e9b00 */
[----:B------:R-:W-:Y:S01]  /*0400*/  IMAD.WIDE.U32 R10, R11, 0x8, R4 ;  /* 0x000000080b0a7825 */ /* 0x000fe200078e0004 */
[----:B------:R-:W-:Y:S01]  /*0410*/  DFMA R18, R12, R18, R22 ;  /* 0x000000120c12722b */ /* 0x000fe20000000016 */
[----:B------:R-:W3:Y:S04]  /*0420*/  LDG.E.64.CONSTANT R22, desc[UR4][R8.64+0x28] ;  /* 0x0000280408167981 */ /* 0x000ee8000c1e9b00 */
[----:B------:R-:W3:Y:S01]  /*0430*/  LDG.E.64.CONSTANT R10, desc[UR4][R10.64] ;  /* 0x000000040a0a7981 */ /* 0x000ee2000c1e9b00 */
[----:B------:R-:W-:Y:S01]  /*0440*/  IADD3 R13, PT, PT, R29, 0x5a, RZ ;  /* 0x0000005a1d0d7810 */ /* 0x000fe20007ffe0ff */
[----:B-----5:R-:W-:-:S04]  /*0450*/  DMUL R24, R24, R14 ;  /* 0x0000000e18187228 */ /* 0x020fc80000000000 */
[----:B------:R-:W-:-:S04]  /*0460*/  IMAD.WIDE.U32 R12, R13, 0x8, R4 ;  /* 0x000000080d0c7825 */ /* 0x000fc800078e0004 */
[----:B------:R-:W-:Y:S02]  /*0470*/  DFMA R24, R14, R24, R18 ;  /* 0x000000180e18722b */ /* 0x000fe40000000012 */
[----:B------:R-:W4:Y:S04]  /*0480*/  LDG.E.64.CONSTANT R12, desc[UR4][R12.64] ;  /* 0x000000040c0c7981 */ /* 0x000f28000c1e9b00 */
[----:B------:R-:W4:Y:S01]  /*0490*/  LDG.E.64.CONSTANT R18, desc[UR4][R8.64+0x30] ;  /* 0x0000300408127981 */ /* 0x000f22000c1e9b00 */
[----:B------:R-:W-:-:S05]  /*04a0*/  IADD3 R15, PT, PT, R29, 0x69, RZ ;  /* 0x000000691d0f7810 */ /* 0x000fca0007ffe0ff */
[----:B------:R-:W-:-:S06]  /*04b0*/  IMAD.WIDE.U32 R14, R15, 0x8, R4 ;  /* 0x000000080f0e7825 */ /* 0x000fcc00078e0004 */
[----:B------:R-:W5:Y:S01]  /*04c0*/  LDG.E.64.CONSTANT R14, desc[UR4][R14.64] ;  /* 0x000000040e0e7981 */ /* 0x000f62000c1e9b00 */
[----:B--2---:R-:W-:-:S08]  /*04d0*/  DMUL R16, R16, R20 ;  /* 0x0000001410107228 */ /* 0x004fd00000000000 */
[----:B------:R-:W-:Y:S01]  /*04e0*/  DFMA R16, R20, R16, R24 ;  /* 0x000000101410722b */ /* 0x000fe20000000018 */
[----:B------:R-:W5:Y:S01]  /*04f0*/  LDG.E.64.CONSTANT R24, desc[UR4][R8.64+0x38] ;  /* 0x0000380408187981 */ /* 0x000f62000c1e9b00 */
[----:B------:R-:W-:Y:S01]  /*0500*/  IADD3 R21, PT, PT, R29, 0x78, RZ ;  /* 0x000000781d157810 */ /* 0x000fe20007ffe0ff */
[----:B---3--:R-:W-:-:S04]  /*0510*/  DMUL R22, R22, R10 ;  /* 0x0000000a16167228 */ /* 0x008fc80000000000 */
[----:B------:R-:W-:-:S04]  /*0520*/  IMAD.WIDE.U32 R20, R21, 0x8, R4 ;  /* 0x0000000815147825 */ /* 0x000fc800078e0004 */
[----:B------:R-:W-:Y:S02]  /*0530*/  DFMA R22, R10, R22, R16 ;  /* 0x000000160a16722b */ /* 0x000fe40000000010 */
[----:B------:R-:W2:Y:S04]  /*0540*/  LDG.E.64.CONSTANT R20, desc[UR4][R20.64] ;  /* 0x0000000414147981 */ /* 0x000ea8000c1e9b00 */
[----:B------:R-:W2:Y:S01]  /*0550*/  LDG.E.64.CONSTANT R16, desc[UR4][R8.64+0x40] ;  /* 0x0000400408107981 */ /* 0x000ea2000c1e9b00 */
[----:B------:R-:W-:Y:S01]  /*0560*/  IADD3 R11, PT, PT, R29, 0x87, RZ ;  /* 0x000000871d0b7810 */ /* 0x000fe20007ffe0ff */
[----:B----4-:R-:W-:-:S04]  /*0570*/  DMUL R18, R18, R12 ;  /* 0x0000000c12127228 */ /* 0x010fc80000000000 */
[----:B------:R-:W-:-:S04]  /*0580*/  IMAD.WIDE.U32 R10, R11, 0x8, R4 ;  /* 0x000000080b0a7825 */ /* 0x000fc800078e0004 */
[----:B------:R-:W-:Y:S02]  /*0590*/  DFMA R18, R12, R18, R22 ;  /* 0x000000120c12722b */ /* 0x000fe40000000016 */
[----:B------:R-:W3:Y:S04]  /*05a0*/  LDG.E.64.CONSTANT R10, desc[UR4][R10.64] ;  /* 0x000000040a0a7981 */ /* 0x000ee8000c1e9b00 */
[----:B------:R-:W3:Y:S01]  /*05b0*/  LDG.E.64.CONSTANT R22, desc[UR4][R8.64+0x48] ;  /* 0x0000480408167981 */ /* 0x000ee2000c1e9b00 */
[----:B------:R-:W-:-:S05]  /*05c0*/  IADD3 R13, PT, PT, R29, 0x96, RZ ;  /* 0x000000961d0d7810 */ /* 0x000fca0007ffe0ff */
[----:B------:R-:W-:-:S06]  /*05d0*/  IMAD.WIDE.U32 R12, R13, 0x8, R4 ;  /* 0x000000080d0c7825 */ /* 0x000fcc00078e0004 */
[----:B------:R-:W4:Y:S01]  /*05e0*/  LDG.E.64.CONSTANT R12, desc[UR4][R12.64] ;  /* 0x000000040c0c7981 */ /* 0x000f22000c1e9b00 */
[----:B-----5:R-:W-:-:S08]  /*05f0*/  DMUL R24, R24, R14 ;  /* 0x0000000e18187228 */ /* 0x020fd00000000000 */
[----:B------:R-:W-:Y:S01]  /*0600*/  DFMA R24, R14, R24, R18 ;  /* 0x000000180e18722b */ /* 0x000fe20000000012 */
[----:B------:R-:W-:Y:S01]  /*0610*/  IADD3 R19, PT, PT, R29, 0xa5, RZ ;  /* 0x000000a51d137810 */ /* 0x000fe20007ffe0ff */
[----:B------:R-:W4:Y:S01]  /*0620*/  LDG.E.64.CONSTANT R14, desc[UR4][R8.64+0x50] ;  /* 0x00005004080e7981 */ /* 0x000f22000c1e9b00 */
[----:B--2---:R-:W-:-:S03]  /*0630*/  DMUL R16, R16, R20 ;  /* 0x0000001410107228 */ /* 0x004fc60000000000 */
[----:B------:R-:W-:-:S06]  /*0640*/  IMAD.WIDE.U32 R18, R19, 0x8, R4 ;  /* 0x0000000813127825 */ /* 0x000fcc00078e0004 */
[----:B------:R-:W2:Y:S01]  /*0650*/  LDG.E.64.CONSTANT R18, desc[UR4][R18.64] ;  /* 0x0000000412127981 */ /* 0x000ea2000c1e9b00 */
[----:B------:R-:W-:-:S03]  /*0660*/  DFMA R16, R20, R16, R24 ;  /* 0x000000101410722b */ /* 0x000fc60000000018 */
[----:B------:R-:W2:Y:S01]  /*0670*/  LDG.E.64.CONSTANT R20, desc[UR4][R8.64+0x58] ;  /* 0x0000580408147981 */ /* 0x000ea2000c1e9b00 */
[----:B------:R-:W-:Y:S01]  /*0680*/  IADD3 R25, PT, PT, R29, 0xb4, RZ ;  /* 0x000000b41d197810 */ /* 0x000fe20007ffe0ff */
[----:B---3--:R-:W-:-:S04]  /*0690*/  DMUL R22, R22, R10 ;  /* 0x0000000a16167228 */ /* 0x008fc80000000000 */
[----:B------:R-:W-:-:S06]  /*06a0*/  IMAD.WIDE.U32 R24, R25, 0x8, R4 ;  /* 0x0000000819187825 */ /* 0x000fcc00078e0004 */
[----:B------:R-:W3:Y:S01]  /*06b0*/  LDG.E.64.CONSTANT R24, desc[UR4][R24.64] ;  /* 0x0000000418187981 */ /* 0x000ee2000c1e9b00 */
[----:B------:R-:W-:-:S03]  /*06c0*/  DFMA R16, R10, R22, R16 ;  /* 0x000000160a10722b */ /* 0x000fc60000000010 */
[----:B------:R-:W3:Y:S01]  /*06d0*/  LDG.E.64.CONSTANT R10, desc[UR4][R8.64+0x60] ;  /* 0x00006004080a7981 */ /* 0x000ee2000c1e9b00 */
[----:B------:R-:W-:Y:S01]  /*06e0*/  IADD3 R23, PT, PT, R29, 0xc3, RZ ;  /* 0x000000c31d177810 */ /* 0x000fe20007ffe0ff */
[----:B----4-:R-:W-:-:S08]  /*06f0*/  DMUL R14, R14, R12 ;  /* 0x0000000c0e0e7228 */ /* 0x010fd00000000000 */
[----:B------:R-:W-:Y:S01]  /*0700*/  DFMA R16, R12, R14, R16 ;  /* 0x0000000e0c10722b */ /* 0x000fe20000000010 */
[----:B------:R-:W-:Y:S01]  /*0710*/  IMAD.WIDE.U32 R12, R23, 0x8, R4 ;  /* 0x00000008170c7825 */ /* 0x000fe200078e0004 */
[----:B------:R-:W4:Y:S01]  /*0720*/  LDG.E.64.CONSTANT R14, desc[UR4][R8.64+0x68] ;  /* 0x00006804080e7981 */ /* 0x000f22000c1e9b00 */
[----:B--2---:R-:W-:-:S04]  /*0730*/  DMUL R20, R20, R18 ;  /* 0x0000001214147228 */ /* 0x004fc80000000000 */
[----:B------:R-:W4:Y:S04]  /*0740*/  LDG.E.64.CONSTANT R12, desc[UR4][R12.64] ;  /* 0x000000040c0c7981 */ /* 0x000f28000c1e9b00 */
[----:B------:R-:W-:Y:S01]  /*0750*/  DFMA R20, R18, R20, R16 ;  /* 0x000000141214722b */ /* 0x000fe20000000010 */
[----:B------:R-:W0:Y:S08]  /*0760*/  LDC.64 R16, c[0x0][0x3a8] ;  /* 0x0000ea00ff107b82 */ /* 0x000e300000000a00 */
[----:B------:R-:W1:Y:S01]  /*0770*/  LDC.64 R18, c[0x0][0x390] ;  /* 0x0000e400ff127b82 */ /* 0x000e620000000a00 */
[----:B------:R-:W-:-:S02]  /*0780*/  IADD3 R23, PT, PT, R29, 0xd2, RZ ;  /* 0x000000d21d177810 */ /* 0x000fc40007ffe0ff */
[----:B------:R-:W-:-:S03]  /*0790*/  IADD3 R29, PT, PT, R29, R0, RZ ;  /* 0x000000001d1d7210 */ /* 0x000fc60007ffe0ff */
[----:B------:R-:W-:Y:S01]  /*07a0*/  IMAD.WIDE.U32 R4, R23, 0x8, R4 ;  /* 0x0000000817047825 */ /* 0x000fe200078e0004 */
[----:B---3--:R-:W-:Y:S01]  /*07b0*/  DMUL R10, R10, R24 ;  /* 0x000000180a0a7228 */ /* 0x008fe20000000000 */
[----:B------:R-:W2:Y:S02]  /*07c0*/  LDG.E.64.CONSTANT R22, desc[UR4][R8.64+0x70] ;  /* 0x0000700408167981 */ /* 0x000ea4000c1e9b00 */
[----:B------:R-:W-:Y:S02]  /*07d0*/  IMAD R29, R2, 0xe1, R29 ;  /* 0x000000e1021d7824 */ /* 0x000fe400078e021d */
[----:B------:R-:W2:Y:S02]  /*07e0*/  LDG.E.64.CONSTANT R4, desc[UR4][R4.64] ;  /* 0x0000000404047981 */ /* 0x000ea4000c1e9b00 */
[----:B0-----:R-:W-:Y:S01]  /*07f0*/  IMAD.WIDE R28, R29, 0x8, R16 ;  /* 0x000000081d1c7825 */ /* 0x001fe200078e0210 */
[----:B------:R-:W-:-:S04]  /*0800*/  DFMA R10, R24, R10, R20 ;  /* 0x0000000a180a722b */ /* 0x000fc80000000014 */
[----:B------:R-:W3:Y:S01]  /*0810*/  LDG.E.64.CONSTANT R20, desc[UR4][R28.64] ;  /* 0x000000041c147981 */ /* 0x000ee2000c1e9b00 */
[C-C-:B-1----:R-:W-:Y:S01]  /*0820*/  IMAD.WIDE R16, R27.reuse, 0x8, R18.reuse ;  /* 0x000000081b107825 */ /* 0x142fe200078e0212 */
[----:B------:R-:W-:Y:S02]  /*0830*/  IADD3 R6, PT, PT, R27, 0xf, RZ ;  /* 0x0000000f1b067810 */ /* 0x000fe40007ffe0ff */
[----:B------:R-:W5:Y:S04]  /*0840*/  LDG.E.64.CONSTANT R8, desc[UR4][R28.64+0x78] ;  /* 0x000078041c087981 */ /* 0x000f68000c1e9b00 */
[----:B------:R-:W3:Y:S01]  /*0850*/  LDG.E.64.CONSTANT R16, desc[UR4][R16.64] ;  /* 0x0000000410107981 */ /* 0x000ee2000c1e9b00 */
[----:B----4-:R-:W-:Y:S01]  /*0860*/  DMUL R24, R14, R12 ;  /* 0x0000000c0e187228 */ /* 0x010fe20000000000 */
[----:B------:R-:W-:-:S06]  /*0870*/  IMAD.WIDE.U32 R14, R6, 0x8, R18 ;  /* 0x00000008060e7825 */ /* 0x000fcc00078e0012 */
[----:B------:R-:W5:Y:S01]  /*0880*/  LDG.E.64.CONSTANT R14, desc[UR4][R14.64] ;  /* 0x000000040e0e7981 */ /* 0x000f62000c1e9b00 */
[----:B------:R-:W-:Y:S01]  /*0890*/  DFMA R10, R12, R24, R10 ;  /* 0x000000180c0a722b */ /* 0x000fe2000000000a */
[----:B------:R-:W-:-:S05]  /*08a0*/  IADD3 R13, PT, PT, R27, 0x1e, RZ ;  /* 0x0000001e1b0d7810 */ /* 0x000fca0007ffe0ff */
[----:B------:R-:W-:Y:S01]  /*08b0*/  IMAD.WIDE.U32 R12, R13, 0x8, R18 ;  /* 0x000000080d0c7825 */ /* 0x000fe200078e0012 */
[----:B------:R-:W-:-:S05]  /*08c0*/  IADD3 R25, PT, PT, R27, 0x2d, RZ ;  /* 0x0000002d1b197810 */ /* 0x000fca0007ffe0ff */
[----:B------:R-:W4:Y:S01]  /*08d0*/  LDG.E.64.CONSTANT R12, desc[UR4][R12.64] ;  /* 0x000000040c0c7981 */ /* 0x000f22000c1e9b00 */
[----:B--2---:R-:W-:-:S08]  /*08e0*/  DMUL R22, R22, R4 ;  /* 0x0000000416167228 */ /* 0x004fd00000000000 */
[----:B------:R-:W-:Y:S01]  /*08f0*/  DFMA R10, R4, R22, R10 ;  /* 0x00000016040a722b */ /* 0x000fe2000000000a */
[----:B------:R-:W4:Y:S01]  /*0900*/  LDG.E.64.CONSTANT R4, desc[UR4][R28.64+0xf0] ;  /* 0x0000f0041c047981 */ /* 0x000f22000c1e9b00 */
[----:B---3--:R-:W-:Y:S01]  /*0910*/  DMUL R22, R20, R16 ;  /* 0x0000001014167228 */ /* 0x008fe20000000000 */
[----:B------:R-:W-:-:S07]  /*0920*/  IMAD.WIDE.U32 R20, R25, 0x8, R18 ;  /* 0x0000000819147825 */ /* 0x000fce00078e0012 */
[----:B------:R-:W-:Y:S01]  /*0930*/  DFMA R16, R16, R22, R10 ;  /* 0x000000161010722b */ /* 0x000fe2000000000a */
[----:B------:R-:W2:Y:S04]  /*0940*/  LDG.E.64.CONSTANT R20, desc[UR4][R20.64] ;  /* 0x0000000414147981 */ /* 0x000ea8000c1e9b00 */
[----:B------:R-:W2:Y:S01]  /*0950*/  LDG.E.64.CONSTANT R10, desc[UR4][R28.64+0x168] ;  /* 0x000168041c0a7981 */ /* 0x000ea2000c1e9b00 */
[----:B------:R-:W-:Y:S01]  /*0960*/  IADD3 R25, PT, PT, R27, 0x3c, RZ ;  /* 0x0000003c1b197810 */ /* 0x000fe20007ffe0ff */
[----:B-----5:R-:W-:-:S04]  /*0970*/  DMUL R22, R8, R14 ;  /* 0x0000000e08167228 */ /* 0x020fc80000000000 */
[----:B------:R-:W-:-:S04]  /*0980*/  IMAD.WIDE.U32 R8, R25, 0x8, R18 ;  /* 0x0000000819087825 */ /* 0x000fc800078e0012 */
[----:B------:R-:W-:Y:S02]  /*0990*/  DFMA R16, R14, R22, R16 ;  /* 0x000000160e10722b */ /* 0x000fe40000000010 */
[----:B------:R-:W3:Y:S04]  /*09a0*/  LDG.E.64.CONSTANT R8, desc[UR4][R8.64] ;  /* 0x0000000408087981 */ /* 0x000ee8000c1e9b00 */
[----:B------:R-:W3:Y:S01]  /*09b0*/  LDG.E.64.CONSTANT R14, desc[UR4][R28.64+0x1e0] ;  /* 0x0001e0041c0e7981 */ /* 0x000ee2000c1e9b00 */
[----:B------:R-:W-:Y:S01]  /*09c0*/  IADD3 R25, PT, PT, R27, 0x4b, RZ ;  /* 0x0000004b1b197810 */ /* 0x000fe20007ffe0ff */
[----:B----4-:R-:W-:-:S04]  /*09d0*/  DMUL R22, R4, R12 ;  /* 0x0000000c04167228 */ /* 0x010fc80000000000 */
[----:B------:R-:W-:Y:S01]  /*09e0*/  IMAD.WIDE.U32 R4, R25, 0x8, R18 ;  /* 0x0000000819047825 */ /* 0x000fe200078e0012 */
[----:B------:R-:W-:-:S03]  /*09f0*/  IADD3 R25, PT, PT, R27, 0x5a, RZ ;  /* 0x0000005a1b197810 */ /* 0x000fc60007ffe0ff */
[----:B------:R-:W-:Y:S02]  /*0a00*/  DFMA R16, R12, R22, R16 ;  /* 0x000000160c10722b */ /* 0x000fe40000000010 */
[----:B------:R-:W4:Y:S04]  /*0a10*/  LDG.E.64.CONSTANT R4, desc[UR4][R4.64] ;  /* 0x0000000404047981 */ /* 0x000f28000c1e9b00 */
[----:B------:R-:W4:Y:S01]  /*0a20*/  LDG.E.64.CONSTANT R12, desc[UR4][R28.64+0x258] ;  /* 0x000258041c0c7981 */ /* 0x000f22000c1e9b00 */
[----:B--2---:R-:W-:Y:S01]  /*0a30*/  DMUL R22, R10, R20 ;  /* 0x000000140a167228 */ /* 0x004fe20000000000 */
[----:B------:R-:W-:-:S07]  /*0a40*/  IMAD.WIDE.U32 R10, R25, 0x8, R18 ;  /* 0x00000008190a7825 */ /* 0x000fce00078e0012 */
[----:B------:R-:W-:Y:S01]  /*0a50*/  DFMA R16, R20, R22, R16 ;  /* 0x000000161410722b */ /* 0x000fe20000000010 */
[----:B------:R-:W2:Y:S04]  /*0a60*/  LDG.E.64.CONSTANT R10, desc[UR4][R10.64] ;  /* 0x000000040a0a7981 */ /* 0x000ea8000c1e9b00 */
[----:B------:R-:W2:Y:S01]  /*0a70*/  LDG.E.64.CONSTANT R20, desc[UR4][R28.64+0x2d0] ;  /* 0x0002d0041c147981 */ /* 0x000ea2000c1e9b00 */
[----:B------:R-:W-:Y:S01]  /*0a80*/  IADD3 R25, PT, PT, R27, 0x69, RZ ;  /* 0x000000691b197810 */ /* 0x000fe20007ffe0ff */
[----:B---3--:R-:W-:-:S04]  /*0a90*/  DMUL R22, R14, R8 ;  /* 0x000000080e167228 */ /* 0x008fc80000000000 */
        /* <DEDUP_REMOVED lines=34> */
[----:B------:R-:W-:-:S05]  /*0cc0*/  IADD3 R23, PT, PT, R27, 0xc3, RZ ;  /* 0x000000c31b177810 */ /* 0x000fca0007ffe0ff */
[----:B------:R-:W-:Y:S01]  /*0cd0*/  IMAD.WIDE.U32 R22, R23, 0x8, R18 ;  /* 0x0000000817167825 */ /* 0x000fe200078e0012 */
[----:B------:R-:W-:-:S03]  /*0ce0*/  IADD3 R27, PT, PT, R27, 0xd2, RZ ;  /* 0x000000d21b1b7810 */ /* 0x000fc60007ffe0ff */
[----:B------:R-:W-:Y:S02]  /*0cf0*/  IMAD R25, R7, -0xe1, R3 ;  /* 0xffffff1f07197824 */ /* 0x000fe400078e0203 */
[----:B------:R-:W5:Y:S04]  /*0d00*/  LDG.E.64.CONSTANT R22, desc[UR4][R22.64] ;  /* 0x0000000416167981 */ /* 0x000f68000c1e9b00 */
[----:B------:R-:W5:Y:S01]  /*0d10*/  LDG.E.64.CONSTANT R6, desc[UR4][R28.64+0x618] ;  /* 0x000618041c067981 */ /* 0x000f62000c1e9b00 */
[----:B------:R-:W-:Y:S01]  /*0d20*/  IMAD.WIDE.U32 R18, R27, 0x8, R18 ;  /* 0x000000081b127825 */ /* 0x000fe200078e0012 */
[----:B------:R-:W-:Y:S02]  /*0d30*/  IADD3 R25, PT, PT, R0, R25, RZ ;  /* 0x0000001900197210 */ /* 0x000fe40007ffe0ff */
[----:B------:R-:W5:Y:S04]  /*0d40*/  LDG.E.64.CONSTANT R26, desc[UR4][R28.64+0x690] ;  /* 0x000690041c1a7981 */ /* 0x000f68000c1e9b00 */
[----:B------:R-:W5:Y:S01]  /*0d50*/  LDG.E.64.CONSTANT R18, desc[UR4][R18.64] ;  /* 0x0000000412127981 */ /* 0x000f62000c1e9b00 */
[----:B---3--:R-:W-:-:S08]  /*0d60*/  DMUL R14, R14, R8 ;  /* 0x000000080e0e7228 */ /* 0x008fd00000000000 */
[----:B------:R-:W-:Y:S01]  /*0d70*/  DFMA R14, R8, R14, R16 ;  /* 0x0000000e080e722b */ /* 0x000fe20000000010 */
[----:B------:R-:W0:Y:S08]  /*0d80*/  LDC.64 R16, c[0x0][0x398] ;  /* 0x0000e600ff107b82 */ /* 0x000e300000000a00 */
[----:B------:R-:W1:Y:S01]  /*0d90*/  LDC.64 R8, c[0x0][0x3b0] ;  /* 0x0000ec00ff087b82 */ /* 0x000e620000000a00 */
[----:B----4-:R-:W-:-:S08]  /*0da0*/  DMUL R12, R12, R4 ;  /* 0x000000040c0c7228 */ /* 0x010fd00000000000 */
[----:B------:R-:W-:Y:S01]  /*0db0*/  DFMA R12, R4, R12, R14 ;  /* 0x0000000c040c722b */ /* 0x000fe2000000000e */
[----:B0-----:R-:W-:-:S04]  /*0dc0*/  IMAD.WIDE R14, R2, 0x8, R16 ;  /* 0x00000008020e7825 */ /* 0x001fc800078e0210 */
[----:B-1----:R-:W-:Y:S01]  /*0dd0*/  IMAD.WIDE R8, R25, 0x8, R8 ;  /* 0x0000000819087825 */ /* 0x002fe200078e0208 */
[----:B------:R-:W-:Y:S01]  /*0de0*/  IADD3 R25, PT, PT, R2, 0xf, RZ ;  /* 0x0000000f02197810 */ /* 0x000fe20007ffe0ff */
[----:B------:R-:W3:Y:S04]  /*0df0*/  LDG.E.64.CONSTANT R14, desc[UR4][R14.64] ;  /* 0x000000040e0e7981 */ /* 0x000ee8000c1e9b00 */
[----:B------:R-:W3:Y:S01]  /*0e00*/  LDG.E.64.CONSTANT R4, desc[UR4][R8.64] ;  /* 0x0000000408047981 */ /* 0x000ee2000c1e9b00 */
[----:B--2---:R-:W-:-:S08]  /*0e10*/  DMUL R20, R20, R10 ;  /* 0x0000000a14147228 */ /* 0x004fd00000000000 */
[----:B------:R-:W-:Y:S01]  /*0e20*/  DFMA R20, R10, R20, R12 ;  /* 0x000000140a14722b */ /* 0x000fe2000000000c */
[----:B------:R-:W-:Y:S01]  /*0e30*/  IMAD.WIDE.U32 R12, R25, 0x8, R16 ;  /* 0x00000008190c7825 */ /* 0x000fe200078e0010 */
[----:B------:R-:W2:Y:S05]  /*0e40*/  LDG.E.64.CONSTANT R10, desc[UR4][R8.64+0x708] ;  /* 0x00070804080a7981 */ /* 0x000eaa000c1e9b00 */
[----:B------:R-:W2:Y:S01]  /*0e50*/  LDG.E.64.CONSTANT R12, desc[UR4][R12.64] ;  /* 0x000000040c0c7981 */ /* 0x000ea2000c1e9b00 */
[----:B-----5:R-:W-:Y:S01]  /*0e60*/  DMUL R6, R6, R22 ;  /* 0x0000001606067228 */ /* 0x020fe20000000000 */
[----:B------:R-:W-:-:S07]  /*0e70*/  IADD3 R25, PT, PT, R2, 0x1e, RZ ;  /* 0x0000001e02197810 */ /* 0x000fce0007ffe0ff */
[----:B------:R-:W-:Y:S01]  /*0e80*/  DFMA R22, R22, R6, R20 ;  /* 0x000000061616722b */ /* 0x000fe20000000014 */
[--C-:B------:R-:W-:Y:S01]  /*0e90*/  IMAD.WIDE.U32 R6, R25, 0x8, R16.reuse ;  /* 0x0000000819067825 */ /* 0x100fe200078e0010 */
[----:B------:R-:W-:Y:S01]  /*0ea0*/  DMUL R26, R26, R18 ;  /* 0x000000121a1a7228 */ /* 0x000fe20000000000 */
[C---:B------:R-:W-:Y:S01]  /*0eb0*/  IADD3 R25, PT, PT, R2.reuse, 0x2d, RZ ;  /* 0x0000002d02197810 */ /* 0x040fe20007ffe0ff */
[----:B------:R-:W4:Y:S04]  /*0ec0*/  LDG.E.64.CONSTANT R20, desc[UR4][R8.64+0xe10] ;  /* 0x000e100408147981 */ /* 0x000f28000c1e9b00 */
[----:B------:R-:W4:Y:S02]  /*0ed0*/  LDG.E.64.CONSTANT R6, desc[UR4][R6.64] ;  /* 0x0000000406067981 */ /* 0x000f24000c1e9b00 */
[----:B------:R-:W-:Y:S01]  /*0ee0*/  DFMA R22, R18, R26, R22 ;  /* 0x0000001a1216722b */ /* 0x000fe20000000016 */
[----:B------:R-:W-:Y:S01]  /*0ef0*/  IMAD.WIDE.U32 R18, R25, 0x8, R16 ;  /* 0x0000000819127825 */ /* 0x000fe200078e0010 */
[----:B------:R-:W-:-:S05]  /*0f00*/  IADD3 R27, PT, PT, R2, 0x3c, RZ ;  /* 0x0000003c021b7810 */ /* 0x000fca0007ffe0ff */
[----:B------:R-:W5:Y:S01]  /*0f10*/  LDG.E.64.CONSTANT R18, desc[UR4][R18.64] ;  /* 0x0000000412127981 */ /* 0x000f62000c1e9b00 */
[----:B---3--:R-:W-:-:S03]  /*0f20*/  DMUL R24, R4, R14 ;  /* 0x0000000e04187228 */ /* 0x008fc60000000000 */
[----:B------:R-:W5:Y:S05]  /*0f30*/  LDG.E.64.CONSTANT R4, desc[UR4][R8.64+0x1518] ;  /* 0x0015180408047981 */ /* 0x000f6a000c1e9b00 */
[----:B------:R-:W-:Y:S01]  /*0f40*/  DFMA R22, R14, R24, R22 ;  /* 0x000000180e16722b */ /* 0x000fe20000000016 */
[----:B------:R-:W-:Y:S01]  /*0f50*/  IMAD.WIDE.U32 R14, R27, 0x8, R16 ;  /* 0x000000081b0e7825 */ /* 0x000fe200078e0010 */
[----:B------:R-:W-:-:S05]  /*0f60*/  IADD3 R27, PT, PT, R2, 0x4b, RZ ;  /* 0x0000004b021b7810 */ /* 0x000fca0007ffe0ff */
[----:B------:R-:W3:Y:S01]  /*0f70*/  LDG.E.64.CONSTANT R14, desc[UR4][R14.64] ;  /* 0x000000040e0e7981 */ /* 0x000ee2000c1e9b00 */
[----:B--2---:R-:W-:-:S03]  /*0f80*/  DMUL R24, R10, R12 ;  /* 0x0000000c0a187228 */ /* 0x004fc60000000000 */
[----:B------:R-:W3:Y:S05]  /*0f90*/  LDG.E.64.CONSTANT R10, desc[UR4][R8.64+0x1c20] ;  /* 0x001c2004080a7981 */ /* 0x000eea000c1e9b00 */
[----:B------:R-:W-:Y:S01]  /*0fa0*/  DFMA R24, R12, R24, R22 ;  /* 0x000000180c18722b */ /* 0x000fe20000000016 */
[----:B------:R-:W-:Y:S01]  /*0fb0*/  IMAD.WIDE.U32 R22, R27, 0x8, R16 ;  /* 0x000000081b167825 */ /* 0x000fe200078e0010 */
[----:B------:R-:W2:Y:S05]  /*0fc0*/  LDG.E.64.CONSTANT R12, desc[UR4][R8.64+0x2328] ;  /* 0x00232804080c7981 */ /* 0x000eaa000c1e9b00 */
[----:B------:R-:W2:Y:S01]  /*0fd0*/  LDG.E.64.CONSTANT R22, desc[UR4][R22.64] ;  /* 0x0000000416167981 */ /* 0x000ea2000c1e9b00 */
[----:B----4-:R-:W-:Y:S01]  /*0fe0*/  DMUL R20, R20, R6 ;  /* 0x0000000614147228 */ /* 0x010fe20000000000 */
[----:B------:R-:W-:-:S07]  /*0ff0*/  IADD3 R27, PT, PT, R2, 0x5a, RZ ;  /* 0x0000005a021b7810 */ /* 0x000fce0007ffe0ff */
[----:B------:R-:W-:Y:S01]  /*1000*/  DFMA R24, R6, R20, R24 ;  /* 0x000000140618722b */ /* 0x000fe20000000018 */
[----:B------:R-:W-:Y:S01]  /*1010*/  IMAD.WIDE.U32 R6, R27, 0x8, R16 ;  /* 0x000000081b067825 */ /* 0x000fe200078e0010 */
[----:B------:R-:W-:-:S05]  /*1020*/  IADD3 R27, PT, PT, R2, 0x69, RZ ;  /* 0x00000069021b7810 */ /* 0x000fca0007ffe0ff */
[----:B------:R-:W4:Y:S01]  /*1030*/  LDG.E.64.CONSTANT R6, desc[UR4][R6.64] ;  /* 0x0000000406067981 */ /* 0x000f22000c1e9b00 */
[----:B-----5:R-:W-:-:S03]  /*1040*/  DMUL R20, R4, R18 ;  /* 0x0000001204147228 */ /* 0x020fc60000000000 */
[----:B------:R-:W4:Y:S05]  /*1050*/  LDG.E.64.CONSTANT R4, desc[UR4][R8.64+0x2a30] ;  /* 0x002a300408047981 */ /* 0x000f2a000c1e9b00 */
[----:B------:R-:W-:Y:S01]  /*1060*/  DFMA R24, R18, R20, R24 ;  /* 0x000000141218722b */ /* 0x000fe20000000018 */
[----:B------:R-:W-:Y:S01]  /*1070*/  IMAD.WIDE.U32 R18, R27, 0x8, R16 ;  /* 0x000000081b127825 */ /* 0x000fe200078e0010 */
[----:B------:R-:W-:-:S05]  /*1080*/  IADD3 R27, PT, PT, R2, 0x78, RZ ;  /* 0x00000078021b7810 */ /* 0x000fca0007ffe0ff */
[----:B------:R-:W5:Y:S01]  /*1090*/  LDG.E.64.CONSTANT R18, desc[UR4][R18.64] ;  /* 0x0000000412127981 */ /* 0x000f62000c1e9b00 */
[----:B---3--:R-:W-:-:S03]  /*10a0*/  DMUL R20, R10, R14 ;  /* 0x0000000e0a147228 */ /* 0x008fc60000000000 */
[----:B------:R-:W5:Y:S05]  /*10b0*/  LDG.E.64.CONSTANT R10, desc[UR4][R8.64+0x3138] ;  /* 0x00313804080a7981 */ /* 0x000f6a000c1e9b00 */
[----:B------:R-:W-:Y:S01]  /*10c0*/  DFMA R24, R14, R20, R24 ;  /* 0x000000140e18722b */ /* 0x000fe20000000018 */
[--C-:B------:R-:W-:Y:S01]  /*10d0*/  IMAD.WIDE.U32 R14, R27, 0x8, R16.reuse ;  /* 0x000000081b0e7825 */ /* 0x100fe200078e0010 */
[----:B--2---:R-:W-:Y:S01]  /*10e0*/  DMUL R20, R12, R22 ;  /* 0x000000160c147228 */ /* 0x004fe20000000000 */
[C---:B------:R-:W-:Y:S01]  /*10f0*/  IADD3 R27, PT, PT, R2.reuse, 0x87, RZ ;  /* 0x00000087021b7810 */ /* 0x040fe20007ffe0ff */
[----:B------:R-:W2:Y:S04]  /*1100*/  LDG.E.64.CONSTANT R12, desc[UR4][R8.64+0x3840] ;  /* 0x00384004080c7981 */ /* 0x000ea8000c1e9b00 */
[----:B------:R-:W2:Y:S02]  /*1110*/  LDG.E.64.CONSTANT R14, desc[UR4][R14.64] ;  /* 0x000000040e0e7981 */ /* 0x000ea4000c1e9b00 */
[----:B------:R-:W-:Y:S01]  /*1120*/  DFMA R24, R22, R20, R24 ;  /* 0x000000141618722b */ /* 0x000fe20000000018 */
[----:B------:R-:W-:Y:S01]  /*1130*/  IMAD.WIDE.U32 R20, R27, 0x8, R16 ;  /* 0x000000081b147825 */ /* 0x000fe200078e0010 */
[----:B------:R-:W3:Y:S05]  /*1140*/  LDG.E.64.CONSTANT R22, desc[UR4][R8.64+0x3f48] ;  /* 0x003f480408167981 */ /* 0x000eea000c1e9b00 */
[----:B------:R-:W3:Y:S01]  /*1150*/  LDG.E.64.CONSTANT R20, desc[UR4][R20.64] ;  /* 0x0000000414147981 */ /* 0x000ee2000c1e9b00 */
[----:B------:R-:W-:Y:S01]  /*1160*/  IADD3 R27, PT, PT, R2, 0xb4, RZ ;  /* 0x000000b4021b7810 */ /* 0x000fe20007ffe0ff */
[----:B----4-:R-:W-:-:S08]  /*1170*/  DMUL R4, R4, R6 ;  /* 0x0000000604047228 */ /* 0x010fd00000000000 */
[----:B------:R-:W-:Y:S01]  /*1180*/  DFMA R24, R6, R4, R24 ;  /* 0x000000040618722b */ /* 0x000fe20000000018 */
[----:B------:R-:W-:Y:S01]  /*1190*/  IADD3 R7, PT, PT, R2, 0x96, RZ ;  /* 0x0000009602077810 */ /* 0x000fe20007ffe0ff */
[----:B-----5:R-:W-:-:S04]  /*11a0*/  DMUL R4, R10, R18 ;  /* 0x000000120a047228 */ /* 0x020fc80000000000 */
[----:B------:R-:W-:Y:S01]  /*11b0*/  IMAD.WIDE.U32 R6, R7, 0x8, R16 ;  /* 0x0000000807067825 */ /* 0x000fe200078e0010 */
[----:B------:R-:W-:-:S05]  /*11c0*/  IADD3 R11, PT, PT, R2, 0xa5, RZ ;  /* 0x000000a5020b7810 */ /* 0x000fca0007ffe0ff */
[----:B------:R-:W4:Y:S01]  /*11d0*/  LDG.E.64.CONSTANT R6, desc[UR4][R6.64] ;  /* 0x0000000406067981 */ /* 0x000f22000c1e9b00 */
[----:B------:R-:W-:Y:S01]  /*11e0*/  DFMA R18, R18, R4, R24 ;  /* 0x000000041212722b */ /* 0x000fe20000000018 */
[----:B------:R-:W-:Y:S02]  /*11f0*/  IMAD.WIDE.U32 R10, R11, 0x8, R16 ;  /* 0x000000080b0a7825 */ /* 0x000fe400078e0010 */
[----:B------:R-:W4:Y:S04]  /*1200*/  LDG.E.64.CONSTANT R4, desc[UR4][R8.64+0x4650] ;  /* 0x0046500408047981 */ /* 0x000f28000c1e9b00 */
[----:B------:R-:W5:Y:S01]  /*1210*/  LDG.E.64.CONSTANT R10, desc[UR4][R10.64] ;  /* 0x000000040a0a7981 */ /* 0x000f62000c1e9b00 */
[----:B--2---:R-:W-:-:S03]  /*1220*/  DMUL R24, R12, R14 ;  /* 0x0000000e0c187228 */ /* 0x004fc60000000000 */
[----:B------:R-:W5:Y:S05]  /*1230*/  LDG.E.64.CONSTANT R12, desc[UR4][R8.64+0x4d58] ;  /* 0x004d5804080c7981 */ /* 0x000f6a000c1e9b00 */
[----:B------:R-:W-:Y:S02]  /*1240*/  DFMA R24, R14, R24, R18 ;  /* 0x000000180e18722b */ /* 0x000fe40000000012 */
[----:B---3--:R-:W-:Y:S01]  /*1250*/  DMUL R22, R22, R20 ;  /* 0x0000001416167228 */ /* 0x008fe20000000000 */
[--C-:B------:R-:W-:Y:S01]  /*1260*/  IMAD.WIDE.U32 R18, R27, 0x8, R16.reuse ;  /* 0x000000081b127825 */ /* 0x100fe200078e0010 */
[C---:B------:R-:W-:Y:S01]  /*1270*/  IADD3 R27, PT, PT, R2.reuse, 0xc3, RZ ;  /* 0x000000c3021b7810 */ /* 0x040fe20007ffe0ff */
[----:B------:R-:W2:Y:S04]  /*1280*/  LDG.E.64.CONSTANT R14, desc[UR4][R8.64+0x5460] ;  /* 0x00546004080e7981 */ /* 0x000ea8000c1e9b00 */
[----:B------:R-:W2:Y:S01]  /*1290*/  LDG.E.64.CONSTANT R18, desc[UR4][R18.64] ;  /* 0x0000000412127981 */ /* 0x000ea2000c1e9b00 */
[----:B------:R-:W-:Y:S01]  /*12a0*/  DFMA R20, R20, R22, R24 ;  /* 0x000000161414722b */ /* 0x000fe20000000018 */
[--C-:B------:R-:W-:Y:S01]  /*12b0*/  IMAD.WIDE.U32 R24, R27, 0x8, R16.reuse ;  /* 0x000000081b187825 */ /* 0x100fe200078e0010 */
[----:B------:R-:W-:Y:S01]  /*12c0*/  IADD3 R27, PT, PT, R2, 0xd2, RZ ;  /* 0x000000d2021b7810 */ /* 0x000fe20007ffe0ff */
[----:B------:R-:W3:Y:S04]  /*12d0*/  LDG.E.64.CONSTANT R22, desc[UR4][R8.64+0x5b68] ;  /* 0x005b680408167981 */ /* 0x000ee8000c1e9b00 */
[----:B------:R-:W3:Y:S01]  /*12e0*/  LDG.E.64.CONSTANT R24, desc[UR4][R24.64] ;  /* 0x0000000418187981 */ /* 0x000ee2000c1e9b00 */
[----:B------:R-:W-:-:S03]  /*12f0*/  IMAD.WIDE.U32 R16, R27, 0x8, R16 ;  /* 0x000000081b107825 */ /* 0x000fc600078e0010 */
[----:B------:R-:W3:Y:S04]  /*1300*/  LDG.E.64.CONSTANT R26, desc[UR4][R8.64+0x6270] ;  /* 0x00627004081a7981 */ /* 0x000ee8000c1e9b00 */
[----:B------:R-:W3:Y:S01]  /*1310*/  LDG.E.64.CONSTANT R16, desc[UR4][R16.64] ;  /* 0x0000000410107981 */ /* 0x000ee2000c1e9b00 */
[----:B----4-:R-:W-:-:S08]  /*1320*/  DMUL R4, R4, R6 ;  /* 0x0000000604047228 */ /* 0x010fd00000000000 */
[----:B------:R-:W-:Y:S02]  /*1330*/  DFMA R4, R6, R4, R20 ;  /* 0x000000040604722b */ /* 0x000fe40000000014 */
[----:B-----5:R-:W-:Y:S01]  /*1340*/  DMUL R12, R12, R10 ;  /* 0x0000000a0c0c7228 */ /* 0x020fe20000000000 */
[----:B------:R-:W0:Y:S07]  /*1350*/  LDC.64 R6, c[0x0][0x380] ;  /* 0x0000e000ff067b82 */ /* 0x000e2e0000000a00 */
[----:B------:R-:W-:-:S02]  /*1360*/  DFMA R4, R10, R12, R4 ;  /* 0x0000000c0a04722b */ /* 0x000fc40000000004 */
[----:B--2---:R-:W-:-:S08]  /*1370*/  DMUL R14, R14, R18 ;  /* 0x000000120e0e7228 */ /* 0x004fd00000000000 */
[----:B------:R-:W-:Y:S02]  /*1380*/  DFMA R4, R18, R14, R4 ;  /* 0x0000000e1204722b */ /* 0x000fe40000000004 */
[----:B---3--:R-:W-:Y:S02]  /*1390*/  DMUL R22, R22, R24 ;  /* 0x0000001816167228 */ /* 0x008fe40000000000 */
[----:B------:R-:W-:-:S06]  /*13a0*/  DMUL R26, R26, R16 ;  /* 0x000000101a1a7228 */ /* 0x000fcc0000000000 */
[----:B------:R-:W-:Y:S01]  /*13b0*/  DFMA R4, R24, R22, R4 ;  /* 0x000000161804722b */ /* 0x000fe20000000004 */
[----:B0-----:R-:W-:-:S07]  /*13c0*/  IMAD.WIDE R2, R3, 0x8, R6 ;  /* 0x0000000803027825 */ /* 0x001fce00078e0206 */
[----:B------:R-:W-:-:S07]  /*13d0*/  DFMA R4, R16, R26, R4 ;  /* 0x0000001a1004722b */ /* 0x000fce0000000004 */
[----:B------:R-:W-:Y:S01]  /*13e0*/  STG.E.64 desc[UR4][R2.64], R4 ;  /* 0x0000000402007986 */ /* 0x000fe2000c101b04 */
[----:B------:R-:W-:Y:S05]  /*13f0*/  EXIT ;  /* 0x000000000000794d */ /* 0x000fea0003800000 */
.L_x_0:
[----:B------:R-:W-:-:S00]  /*1400*/  BRA `(.L_x_0) ;  /* 0xfffffffc00fc7947 */ /* 0x000fc0000383ffff */
[----:B------:R-:W-:-:S00]  /*1410*/  NOP ;  /* 0x0000000000007918 */ /* 0x000fc00000000000 */
        /* <DEDUP_REMOVED lines=14> */
.L_x_15:


//--------------------- .text._Z13jacobi_kernelILi14EEvPdPKdS2_S2_S2_S2_S2_i --------------------------
	.section	.text._Z13jacobi_kernelILi14EEvPdPKdS2_S2_S2_S2_S2_i,"ax",@progbits
	.align	128
        .global         _Z13jacobi_kernelILi14EEvPdPKdS2_S2_S2_S2_S2_i
        .type           _Z13jacobi_kernelILi14EEvPdPKdS2_S2_S2_S2_S2_i,@function
        .size           _Z13jacobi_kernelILi14EEvPdPKdS2_S2_S2_S2_S2_i,(.L_x_16 - _Z13jacobi_kernelILi14EEvPdPKdS2_S2_S2_S2_S2_i)
        .other          _Z13jacobi_kernelILi14EEvPdPKdS2_S2_S2_S2_S2_i,@"STO_CUDA_ENTRY STV_DEFAULT"
_Z13jacobi_kernelILi14EEvPdPKdS2_S2_S2_S2_S2_i:
.text._Z13jacobi_kernelILi14EEvPdPKdS2_S2_S2_S2_S2_i:
[----:B------:R-:W-:Y:S01]  /*0000*/  LDC R1, c[0x0][0x37c] ;  /* 0x0000df00ff017b82 */ /* 0x000fe20000000800 */
[----:B------:R-:W0:Y:S07]  /*0010*/  S2R R2, SR_TID.X ;  /* 0x0000000000027919 */ /* 0x000e2e0000002100 */
[----:B------:R-:W0:Y:S01]  /*0020*/  S2UR UR4, SR_CTAID.X ;  /* 0x00000000000479c3 */ /* 0x000e220000002500 */
[----:B------:R-:W1:Y:S07]  /*0030*/  LDCU UR5, c[0x0][0x3b8] ;  /* 0x00007700ff0577ac */ /* 0x000e6e0008000800 */
[----:B------:R-:W0:Y:S02]  /*0040*/  LDC R3, c[0x0][0x360] ;  /* 0x0000d800ff037b82 */ /* 0x000e240000000800 */
[----:B0-----:R-:W-:-:S04]  /*0050*/  IMAD R3, R3, UR4, R2 ;  /* 0x0000000403037c24 */ /* 0x001fc8000f8e0202 */
[----:B------:R-:W-:-:S05]  /*0060*/  IMAD.HI R0, R3, 0x2fc44aa3, RZ ;  /* 0x2fc44aa303007827 */ /* 0x000fca00078e02ff */
[----:B------:R-:W-:-:S04]  /*0070*/  SHF.R.U32.HI R5, RZ, 0x1f, R0 ;  /* 0x0000001fff057819 */ /* 0x000fc80000011600 */
[----:B------:R-:W-:-:S04]  /*0080*/  LEA.HI.SX32 R0, R0, R5, 0x17 ;  /* 0x0000000500007211 */ /* 0x000fc800078fbaff */
[----:B-1----:R-:W-:-:S13]  /*0090*/  ISETP.GE.AND P0, PT, R0, UR5, PT ;  /* 0x0000000500007c0c */ /* 0x002fda000bf06270 */
[----:B------:R-:W-:Y:S05]  /*00a0*/  @P0 EXIT ;  /* 0x000000000000094d */ /* 0x000fea0003800000 */
[----:B------:R-:W-:Y:S02]  /*00b0*/  HFMA2 R2, -RZ, RZ, 0, 0 ;  /* 0x00000000ff027431 */ /* 0x000fe400000001ff */
[C---:B------:R-:W-:Y:S01]  /*00c0*/  IMAD.HI R4, R3.reuse, 0x5397829d, RZ ;  /* 0x5397829d03047827 */ /* 0x040fe200078e02ff */
[----:B------:R-:W0:Y:S01]  /*00d0*/  LDC.64 R6, c[0x0][0x388] ;  /* 0x0000e200ff067b82 */ /* 0x000e220000000a00 */
[----:B------:R-:W1:Y:S02]  /*00e0*/  LDCU.64 UR4, c[0x0][0x358] ;  /* 0x00006b00ff0477ac */ /* 0x000e640008000a00 */
[----:B------:R-:W-:Y:S01]  /*00f0*/  IMAD R0, R0, 0xab8, RZ ;  /* 0x00000ab800007824 */ /* 0x000fe200078e02ff */
[----:B------:R-:W-:Y:S01]  /*0100*/  SHF.R.U32.HI R5, RZ, 0x1f, R4 ;  /* 0x0000001fff057819 */ /* 0x000fe20000011604 */
[----:B------:R-:W-:-:S03]  /*0110*/  IMAD.HI R10, R3, -0x6db6db6d, R2 ;  /* 0x92492493030a7827 */ /* 0x000fc600078e0202 */
[----:B------:R-:W-:Y:S01]  /*0120*/  LEA.HI.SX32 R5, R4, R5, 0x1a ;  /* 0x0000000504057211 */ /* 0x000fe200078fd2ff */
[----:B------:R-:W2:Y:S01]  /*0130*/  LDC.64 R8, c[0x0][0x3a0] ;  /* 0x0000e800ff087b82 */ /* 0x000ea20000000a00 */
[----:B------:R-:W-:Y:S02]  /*0140*/  MOV R4, RZ ;  /* 0x000000ff00047202 */ /* 0x000fe40000000f00 */
[----:B------:R-:W-:-:S03]  /*0150*/  SHF.R.U32.HI R11, RZ, 0x1f, R10 ;  /* 0x0000001fff0b7819 */ /* 0x000fc6000001160a */
[----:B------:R-:W-:Y:S01]  /*0160*/  IMAD.HI R4, R5, -0x6db6db6d, R4 ;  /* 0x9249249305047827 */ /* 0x000fe200078e0204 */
[----:B------:R-:W-:-:S03]  /*0170*/  LEA.HI.SX32 R11, R10, R11, 0x1d ;  /* 0x0000000b0a0b7211 */ /* 0x000fc600078feaff */
[----:B------:R-:W-:Y:S01]  /*0180*/  HFMA2 R10, -RZ, RZ, 0, 0 ;  /* 0x00000000ff0a7431 */ /* 0x000fe200000001ff */
[----:B------:R-:W-:Y:S01]  /*0190*/  SHF.R.U32.HI R15, RZ, 0x1f, R4 ;  /* 0x0000001fff0f7819 */ /* 0x000fe20000011604 */
[----:B------:R-:W-:-:S03]  /*01a0*/  IMAD R27, R11, -0xe, R3 ;  /* 0xfffffff20b1b7824 */ /* 0x000fc600078e0203 */
[----:B------:R-:W-:Y:S01]  /*01b0*/  LEA.HI.SX32 R15, R4, R15, 0x1d ;  /* 0x0000000f040f7211 */ /* 0x000fe200078feaff */
[----:B0-----:R-:W-:-:S04]  /*01c0*/  IMAD.WIDE R20, R27, 0x8, R6 ;  /* 0x000000081b147825 */ /* 0x001fc800078e0206 */
[----:B------:R-:W-:Y:S02]  /*01d0*/  IMAD.HI R2, R11, -0x6db6db6d, R10 ;  /* 0x924924930b027827 */ /* 0x000fe400078e020a */
[----:B-1----:R-:W3:Y:S03]  /*01e0*/  LDG.E.64.CONSTANT R20, desc[UR4][R20.64] ;  /* 0x0000000414147981 */ /* 0x002ee6000c1e9b00 */
[----:B------:R-:W-:-:S04]  /*01f0*/  SHF.R.U32.HI R13, RZ, 0x1f, R2 ;  /* 0x0000001fff0d7819 */ /* 0x000fc80000011602 */
[----:B------:R-:W-:Y:S01]  /*0200*/  LEA.HI.SX32 R13, R2, R13, 0x1d ;  /* 0x0000000d020d7211 */ /* 0x000fe200078feaff */
[----:B------:R-:W-:-:S04]  /*0210*/  IMAD R2, R15, -0xe, R5 ;  /* 0xfffffff20f027824 */ /* 0x000fc800078e0205 */
[----:B------:R-:W-:Y:S01]  /*0220*/  IMAD R29, R13, -0xe, R11 ;  /* 0xfffffff20d1d7824 */ /* 0x000fe200078e020b */
[----:B------:R-:W-:-:S03]  /*0230*/  IADD3 R11, PT, PT, R27, 0xe, RZ ;  /* 0x0000000e1b0b7810 */ /* 0x000fc60007ffe0ff */
[----:B------:R-:W-:-:S04]  /*0240*/  IMAD R13, R29, 0xe, R0 ;  /* 0x0000000e1d0d7824 */ /* 0x000fc800078e0200 */
[----:B------:R-:W-:-:S04]  /*0250*/  IMAD R13, R2, 0xc4, R13 ;  /* 0x000000c4020d7824 */ /* 0x000fc800078e020d */
[----:B--2---:R-:W-:-:S05]  /*0260*/  IMAD.WIDE R8, R13, 0x8, R8 ;  /* 0x000000080d087825 */ /* 0x004fca00078e0208 */
[----:B------:R-:W3:Y:S01]  /*0270*/  LDG.E.64.CONSTANT R16, desc[UR4][R8.64] ;  /* 0x0000000408107981 */ /* 0x000ee2000c1e9b00 */
[----:B------:R-:W-:-:S03]  /*0280*/  IMAD.WIDE.U32 R10, R11, 0x8, R6 ;  /* 0x000000080b0a7825 */ /* 0x000fc600078e0006 */
[----:B------:R-:W2:Y:S04]  /*0290*/  LDG.E.64.CONSTANT R22, desc[UR4][R8.64+0x8] ;  /* 0x0000080408167981 */ /* 0x000ea8000c1e9b00 */
[----:B------:R-:W2:Y:S01]  /*02a0*/  LDG.E.64.CONSTANT R10, desc[UR4][R10.64] ;  /* 0x000000040a0a7981 */ /* 0x000ea2000c1e9b00 */
[----:B------:R-:W-:-:S03]  /*02b0*/  IADD3 R13, PT, PT, R27, 0x1c, RZ ;  /* 0x0000001c1b0d7810 */ /* 0x000fc60007ffe0ff */
[----:B------:R-:W4:Y:S02]  /*02c0*/  LDG.E.64.CONSTANT R18, desc[UR4][R8.64+0x10] ;  /* 0x0000100408127981 */ /* 0x000f24000c1e9b00 */
[--C-:B------:R-:W-:Y:S01]  /*02d0*/  IMAD.WIDE.U32 R12, R13, 0x8, R6.reuse ;  /* 0x000000080d0c7825 */ /* 0x100fe200078e0006 */
[----:B------:R-:W-:Y:S01]  /*02e0*/  IADD3 R15, PT, PT, R27, 0x2a, RZ ;  /* 0x0000002a1b0f7810 */ /* 0x000fe20007ffe0ff */
[----:B------:R-:W5:Y:S04]  /*02f0*/  LDG.E.64.CONSTANT R24, desc[UR4][R8.64+0x18] ;  /* 0x0000180408187981 */ /* 0x000f68000c1e9b00 */
[----:B------:R-:W4:Y:S01]  /*0300*/  LDG.E.64.CONSTANT R12, desc[UR4][R12.64] ;  /* 0x000000040c0c7981 */ /* 0x000f22000c1e9b00 */
[----:B------:R-:W-:-:S06]  /*0310*/  IMAD.WIDE.U32 R14, R15, 0x8, R6 ;  /* 0x000000080f0e7825 */ /* 0x000fcc00078e0006 */
[----:B------:R-:W5:Y:S01]  /*0320*/  LDG.E.64.CONSTANT R14, desc[UR4][R14.64] ;  /* 0x000000040e0e7981 */ /* 0x000f62000c1e9b00 */
[----:B---3--:R-:W-:-:S08]  /*0330*/  DMUL R16, R16, R20 ;  /* 0x0000001410107228 */ /* 0x008fd00000000000 */
[----:B------:R-:W-:Y:S01]  /*0340*/  DFMA R16, R20, R16, RZ ;  /* 0x000000101410722b */ /* 0x000fe200000000ff */
[----:B------:R-:W-:Y:S01]  /*0350*/  IADD3 R21, PT, PT, R27, 0x38, RZ ;  /* 0x000000381b157810 */ /* 0x000fe20007ffe0ff */
[----:B--2---:R-:W-:-:S04]  /*0360*/  DMUL R22, R22, R10 ;  /* 0x0000000a16167228 */ /* 0x004fc80000000000 */
        /* <DEDUP_REMOVED lines=24> */
[----:B------:R-:W-:-:S06]  /*04f0*/  IMAD.WIDE.U32 R20, R21, 0x8, R6 ;  /* 0x0000000815147825 */ /* 0x000fcc00078e0006 */
[----:B------:R-:W2:Y:S01]  /*0500*/  LDG.E.64.CONSTANT R20, desc[UR4][R20.64] ;  /* 0x0000000414147981 */ /* 0x000ea2000c1e9b00 */
[----:B------:R-:W-:-:S03]  /*0510*/  DFMA R22, R10, R22, R16 ;  /* 0x000000160a16722b */ /* 0x000fc60000000010 */
[----:B------:R-:W2:Y:S01]  /*0520*/  LDG.E.64.CONSTANT R16, desc[UR4][R8.64+0x40] ;  /* 0x0000400408107981 */ /* 0x000ea2000c1e9b00 */
[----:B------:R-:W-:Y:S01]  /*0530*/  IADD3 R11, PT, PT, R27, 0x7e, RZ ;  /* 0x0000007e1b0b7810 */ /* 0x000fe20007ffe0ff */
[----:B----4-:R-:W-:-:S04]  /*0540*/  DMUL R18, R18, R12 ;  /* 0x0000000c12127228 */ /* 0x010fc80000000000 */
[----:B------:R-:W-:-:S06]  /*0550*/  IMAD.WIDE.U32 R10, R11, 0x8, R6 ;  /* 0x000000080b0a7825 */ /* 0x000fcc00078e0006 */
[----:B------:R-:W3:Y:S01]  /*0560*/  LDG.E.64.CONSTANT R10, desc[UR4][R10.64] ;  /* 0x000000040a0a7981 */ /* 0x000ee2000c1e9b00 */
[----:B------:R-:W-:-:S03]  /*0570*/  DFMA R18, R12, R18, R22 ;  /* 0x000000120c12722b */ /* 0x000fc60000000016 */
[----:B------:R-:W3:Y:S01]  /*0580*/  LDG.E.64.CONSTANT R22, desc[UR4][R8.64+0x48] ;  /* 0x0000480408167981 */ /* 0x000ee2000c1e9b00 */
[----:B------:R-:W-:-:S05]  /*0590*/  IADD3 R13, PT, PT, R27, 0x8c, RZ ;  /* 0x0000008c1b0d7810 */ /* 0x000fca0007ffe0ff */
[----:B------:R-:W-:-:S06]  /*05a0*/  IMAD.WIDE.U32 R12, R13, 0x8, R6 ;  /* 0x000000080d0c7825 */ /* 0x000fcc00078e0006 */
[----:B------:R-:W4:Y:S01]  /*05b0*/  LDG.E.64.CONSTANT R12, desc[UR4][R12.64] ;  /* 0x000000040c0c7981 */ /* 0x000f22000c1e9b00 */
[----:B-----5:R-:W-:-:S08]  /*05c0*/  DMUL R24, R24, R14 ;  /* 0x0000000e18187228 */ /* 0x020fd00000000000 */
[----:B------:R-:W-:Y:S01]  /*05d0*/  DFMA R24, R14, R24, R18 ;  /* 0x000000180e18722b */ /* 0x000fe20000000012 */
[----:B------:R-:W4:Y:S01]  /*05e0*/  LDG.E.64.CONSTANT R14, desc[UR4][R8.64+0x50] ;  /* 0x00005004080e7981 */ /* 0x000f22000c1e9b00 */
[----:B------:R-:W-:Y:S01]  /*05f0*/  IADD3 R19, PT, PT, R27, 0x9a, RZ ;  /* 0x0000009a1b137810 */ /* 0x000fe20007ffe0ff */
[----:B--2---:R-:W-:-:S04]  /*0600*/  DMUL R16, R16, R20 ;  /* 0x0000001410107228 */ /* 0x004fc80000000000 */
        /* <DEDUP_REMOVED lines=10> */
[----:B------:R-:W-:-:S05]  /*06b0*/  IADD3 R23, PT, PT, R27, 0xb6, RZ ;  /* 0x000000b61b177810 */ /* 0x000fca0007ffe0ff */
[----:B------:R-:W-:Y:S01]  /*06c0*/  IMAD.WIDE.U32 R6, R23, 0x8, R6 ;  /* 0x0000000817067825 */ /* 0x000fe200078e0006 */
[----:B------:R-:W-:Y:S01]  /*06d0*/  IADD3 R27, PT, PT, R27, R0, RZ ;  /* 0x000000001b1b7210 */ /* 0x000fe20007ffe0ff */
[----:B------:R0:W5:Y:S04]  /*06e0*/  LDG.E.64.CONSTANT R22, desc[UR4][R8.64+0x68] ;  /* 0x0000680408167981 */ /* 0x000168000c1e9b00 */
[----:B------:R-:W5:Y:S01]  /*06f0*/  LDG.E.64.CONSTANT R6, desc[UR4][R6.64] ;  /* 0x0000000406067981 */ /* 0x000f62000c1e9b00 */
[----:B------:R-:W-:Y:S01]  /*0700*/  IMAD R27, R2, 0xc4, R27 ;  /* 0x000000c4021b7824 */ /* 0x000fe200078e021b */
[----:B----4-:R-:W-:-:S08]  /*0710*/  DMUL R14, R14, R12 ;  /* 0x0000000c0e0e7228 */ /* 0x010fd00000000000 */
[----:B------:R-:W-:Y:S01]  /*0720*/  DFMA R16, R12, R14, R16 ;  /* 0x0000000e0c10722b */ /* 0x000fe20000000010 */
[----:B------:R-:W1:Y:S08]  /*0730*/  LDC.64 R12, c[0x0][0x3a8] ;  /* 0x0000ea00ff0c7b82 */ /* 0x000e700000000a00 */
[----:B------:R-:W4:Y:S01]  /*0740*/  LDC.64 R14, c[0x0][0x390] ;  /* 0x0000e400ff0e7b82 */ /* 0x000f220000000a00 */
[----:B--2---:R-:W-:-:S08]  /*0750*/  DMUL R20, R20, R18 ;  /* 0x0000001214147228 */ /* 0x004fd00000000000 */
[----:B------:R-:W-:Y:S01]  /*0760*/  DFMA R20, R18, R20, R16 ;  /* 0x000000141214722b */ /* 0x000fe20000000010 */
[----:B-1----:R-:W-:-:S05]  /*0770*/  IMAD.WIDE R26, R27, 0x8, R12 ;  /* 0x000000081b1a7825 */ /* 0x002fca00078e020c */
[----:B------:R-:W2:Y:S01]  /*0780*/  LDG.E.64.CONSTANT R16, desc[UR4][R26.64] ;  /* 0x000000041a107981 */ /* 0x000ea2000c1e9b00 */
[----:B----4-:R-:W-:-:S06]  /*0790*/  IMAD.WIDE R12, R29, 0x8, R14 ;  /* 0x000000081d0c7825 */ /* 0x010fcc00078e020e */
[----:B------:R-:W2:Y:S01]  /*07a0*/  LDG.E.64.CONSTANT R12, desc[UR4][R12.64] ;  /* 0x000000040c0c7981 */ /* 0x000ea2000c1e9b00 */
[----:B------:R-:W-:Y:S01]  /*07b0*/  IADD3 R19, PT, PT, R29, 0xe, RZ ;  /* 0x0000000e1d137810 */ /* 0x000fe20007ffe0ff */
[----:B---3--:R-:W-:-:S04]  /*07c0*/  DMUL R10, R10, R24 ;  /* 0x000000180a0a7228 */ /* 0x008fc80000000000 */
[----:B0-----:R-:W-:-:S04]  /*07d0*/  IMAD.WIDE.U32 R8, R19, 0x8, R14 ;  /* 0x0000000813087825 */ /* 0x001fc800078e000e */
        /* <DEDUP_REMOVED lines=8> */
[----:B------:R0:W4:Y:S01]  /*0860*/  LDG.E.64.CONSTANT R6, desc[UR4][R22.64] ;  /* 0x0000000416067981 */ /* 0x000122000c1e9b00 */
[----:B------:R-:W-:Y:S01]  /*0870*/  IADD3 R4, PT, PT, R29, 0x2a, RZ ;  /* 0x0000002a1d047810 */ /* 0x000fe20007ffe0ff */
[----:B--2---:R-:W-:-:S04]  /*0880*/  DMUL R24, R16, R12 ;  /* 0x0000000c10187228 */ /* 0x004fc80000000000 */
[----:B------:R-:W-:-:S04]  /*0890*/  IMAD.WIDE.U32 R16, R4, 0x8, R14 ;  /* 0x0000000804107825 */ /* 0x000fc800078e000e */
[----:B------:R-:W-:Y:S02]  /*08a0*/  DFMA R20, R12, R24, R20 ;  /* 0x000000180c14722b */ /* 0x000fe40000000014 */
        /* <DEDUP_REMOVED lines=8> */
[----:B0-----:R-:W-:Y:S01]  /*0930*/  IADD3 R23, PT, PT, R29, 0x46, RZ ;  /* 0x000000461d177810 */ /* 0x001fe20007ffe0ff */
[----:B----4-:R-:W-:-:S04]  /*0940*/  DMUL R18, R18, R6 ;  /* 0x0000000612127228 */ /* 0x010fc80000000000 */
[----:B------:R-:W-:-:S04]  /*0950*/  IMAD.WIDE.U32 R22, R23, 0x8, R14 ;  /* 0x0000000817167825 */ /* 0x000fc800078e000e */
[----:B------:R-:W-:Y:S02]  /*0960*/  DFMA R20, R6, R18, R20 ;  /* 0x000000120614722b */ /* 0x000fe40000000014 */
[----:B------:R-:W4:Y:S04]  /*0970*/  LDG.E.64.CONSTANT R18, desc[UR4][R26.64+0x230] ;  /* 0x000230041a127981 */ /* 0x000f28000c1e9b00 */
[----:B------:R-:W4:Y:S01]  /*0980*/  LDG.E.64.CONSTANT R6, desc[UR4][R22.64] ;  /* 0x0000000416067981 */ /* 0x000f22000c1e9b00 */
        /* <DEDUP_REMOVED lines=12> */
[----:B----4-:R-:W-:Y:S01]  /*0a50*/  DMUL R18, R18, R6 ;  /* 0x0000000612127228 */ /* 0x010fe20000000000 */
[----:B------:R-:W-:-:S07]  /*0a60*/  IADD3 R23, PT, PT, R29, 0x70, RZ ;  /* 0x000000701d177810 */ /* 0x000fce0007ffe0ff */
[----:B------:R-:W-:Y:S01]  /*0a70*/  DFMA R6, R6, R18, R20 ;  /* 0x000000120606722b */ /* 0x000fe20000000014 */
[--C-:B------:R-:W-:Y:S01]  /*0a80*/  IMAD.WIDE.U32 R20, R23, 0x8, R14.reuse ;  /* 0x0000000817147825 */ /* 0x100fe200078e000e */
[----:B------:R-:W-:Y:S01]  /*0a90*/  IADD3 R23, PT, PT, R29, 0x7e, RZ ;  /* 0x0000007e1d177810 */ /* 0x000fe20007ffe0ff */
[----:B------:R-:W4:Y:S04]  /*0aa0*/  LDG.E.64.CONSTANT R18, desc[UR4][R26.64+0x380] ;  /* 0x000380041a127981 */ /* 0x000f28000c1e9b00 */
[----:B------:R-:W4:Y:S01]  /*0ab0*/  LDG.E.64.CONSTANT R20, desc[UR4][R20.64] ;  /* 0x0000000414147981 */ /* 0x000f22000c1e9b00 */
[----:B------:R-:W-:-:S06]  /*0ac0*/  IMAD.WIDE.U32 R22, R23, 0x8, R14 ;  /* 0x0000000817167825 */ /* 0x000fcc00078e000e */
[----:B------:R-:W5:Y:S01]  /*0ad0*/  LDG.E.64.CONSTANT R22, desc[UR4][R22.64] ;  /* 0x0000000416167981 */ /* 0x000f62000c1e9b00 */
[----:B------:R-:W-:Y:S01]  /*0ae0*/  IADD3 R25, PT, PT, R29, 0x8c, RZ ;  /* 0x0000008c1d197810 */ /* 0x000fe20007ffe0ff */
[----:B--2---:R-:W-:-:S08]  /*0af0*/  DMUL R16, R16, R12 ;  /* 0x0000000c10107228 */ /* 0x004fd00000000000 */
[----:B------:R-:W-:Y:S01]  /*0b00*/  DFMA R16, R12, R16, R6 ;  /* 0x000000100c10722b */ /* 0x000fe20000000006 */
[----:B------:R-:W5:Y:S01]  /*0b10*/  LDG.E.64.CONSTANT R6, desc[UR4][R26.64+0x3f0] ;  /* 0x0003f0041a067981 */ /* 0x000f62000c1e9b00 */
[----:B---3--:R-:W-:Y:S01]  /*0b20*/  DMUL R12, R10, R8 ;  /* 0x000000080a0c7228 */ /* 0x008fe20000000000 */
[----:B------:R-:W-:-:S07]  /*0b30*/  IMAD.WIDE.U32 R10, R25, 0x8, R14 ;  /* 0x00000008190a7825 */ /* 0x000fce00078e000e */
[----:B------:R-:W-:Y:S01]  /*0b40*/  DFMA R12, R8, R12, R16 ;  /* 0x0000000c080c722b */ /* 0x000fe20000000010 */
[----:B------:R-:W2:Y:S04]  /*0b50*/  LDG.E.64.CONSTANT R10, desc[UR4][R10.64] ;  /* 0x000000040a0a7981 */ /* 0x000ea8000c1e9b00 */
[----:B------:R-:W2:Y:S01]  /*0b60*/  LDG.E.64.CONSTANT R8, desc[UR4][R26.64+0x460] ;  /* 0x000460041a087981 */ /* 0x000ea2000c1e9b00 */
[----:B----4-:R-:W-:Y:S01]  /*0b70*/  DMUL R18, R18, R20 ;  /* 0x0000001412127228 */ /* 0x010fe20000000000 */
[----:B------:R-:W-:-:S07]  /*0b80*/  IADD3 R17, PT, PT, R29, 0x9a, RZ ;  /* 0x0000009a1d117810 */ /* 0x000fce0007ffe0ff */
[----:B------:R-:W-:Y:S01]  /*0b90*/  DFMA R12, R20, R18, R12 ;  /* 0x00000012140c722b */ /* 0x000fe2000000000c */
[----:B------:R-:W-:Y:S01]  /*0ba0*/  IMAD.WIDE.U32 R18, R17, 0x8, R14 ;  /* 0x0000000811127825 */ /* 0x000fe200078e000e */
[----:B------:R-:W-:Y:S01]  /*0bb0*/  IADD3 R21, PT, PT, R29, 0xa8, RZ ;  /* 0x000000a81d157810 */ /* 0x000fe20007ffe0ff */
[----:B------:R-:W3:Y:S02]  /*0bc0*/  LDG.E.64.CONSTANT R16, desc[UR4][R26.64+0x4d0] ;  /* 0x0004d0041a107981 */ /* 0x000ee4000c1e9b00 */
[----:B------:R-:W-:Y:S02]  /*0bd0*/  IMAD R25, R5, -0xc4, R3 ;  /* 0xffffff3c05197824 */ /* 0x000fe400078e0203 */
[----:B------:R-:W0:Y:S01]  /*0be0*/  LDC.64 R4, c[0x0][0x398] ;  /* 0x0000e600ff047b82 */ /* 0x000e220000000a00 */
[----:B------:R-:W3:Y:S01]  /*0bf0*/  LDG.E.64.CONSTANT R18, desc[UR4][R18.64] ;  /* 0x0000000412127981 */ /* 0x000ee2000c1e9b00 */
[----:B------:R-:W-:Y:S01]  /*0c00*/  IMAD.WIDE.U32 R20, R21, 0x8, R14 ;  /* 0x0000000815147825 */ /* 0x000fe200078e000e */
[----:B------:R-:W-:-:S05]  /*0c10*/  IADD3 R29, PT, PT, R29, 0xb6, RZ ;  /* 0x000000b61d1d7810 */ /* 0x000fca0007ffe0ff */
[----:B------:R-:W4:Y:S01]  /*0c20*/  LDG.E.64.CONSTANT R20, desc[UR4][R20.64] ;  /* 0x0000000414147981 */ /* 0x000f22000c1e9b00 */
[----:B------:R-:W-:Y:S01]  /*0c30*/  IMAD.WIDE.U32 R14, R29, 0x8, R14 ;  /* 0x000000081d0e7825 */ /* 0x000fe200078e000e */
[----:B------:R-:W-:Y:S02]  /*0c40*/  IADD3 R25, PT, PT, R0, R25, RZ ;  /* 0x0000001900197210 */ /* 0x000fe40007ffe0ff */
[----:B------:R-:W4:Y:S04]  /*0c50*/  LDG.E.64.CONSTANT R28, desc[UR4][R26.64+0x5b0] ;  /* 0x0005b0041a1c7981 */ /* 0x000f28000c1e9b00 */
[----:B------:R-:W4:Y:S01]  /*0c60*/  LDG.E.64.CONSTANT R14, desc[UR4][R14.64] ;  /* 0x000000040e0e7981 */ /* 0x000f22000c1e9b00 */
[----:B-----5:R-:W-:-:S08]  /*0c70*/  DMUL R6, R6, R22 ;  /* 0x0000001606067228 */ /* 0x020fd00000000000 */
[----:B------:R-:W-:Y:S01]  /*0c80*/  DFMA R6, R22, R6, R12 ;  /* 0x000000061606722b */ /* 0x000fe2000000000c */
[----:B------:R-:W1:Y:S01]  /*0c90*/  LDC.64 R12, c[0x0][0x3b0] ;  /* 0x0000ec00ff0c7b82 */ /* 0x000e620000000a00 */
[----:B------:R5:W5:Y:S01]  /*0ca0*/  LDG.E.64.CONSTANT R22, desc[UR4][R26.64+0x540] ;  /* 0x000540041a167981 */ /* 0x000b62000c1e9b00 */
[----:B--2---:R-:W-:-:S08]  /*0cb0*/  DMUL R8, R8, R10 ;  /* 0x0000000a08087228 */ /* 0x004fd00000000000 */
[----:B------:R-:W-:Y:S01]  /*0cc0*/  DFMA R6, R10, R8, R6 ;  /* 0x000000080a06722b */ /* 0x000fe20000000006 */
[----:B0-----:R-:W-:-:S04]  /*0cd0*/  IMAD.WIDE R10, R2, 0x8, R4 ;  /* 0x00000008020a7825 */ /* 0x001fc800078e0204 */
[----:B-1----:R-:W-:Y:S02]  /*0ce0*/  IMAD.WIDE R12, R25, 0x8, R12 ;  /* 0x00000008190c7825 */ /* 0x002fe400078e020c */
[----:B------:R-:W2:Y:S04]  /*0cf0*/  LDG.E.64.CONSTANT R10, desc[UR4][R10.64] ;  /* 0x000000040a0a7981 */ /* 0x000ea8000c1e9b00 */
[----:B------:R-:W2:Y:S01]  /*0d00*/  LDG.E.64.CONSTANT R8, desc[UR4][R12.64] ;  /* 0x000000040c087981 */ /* 0x000ea2000c1e9b00 */
[----:B---3--:R-:W-:Y:S01]  /*0d10*/  DMUL R16, R16, R18 ;  /* 0x0000001210107228 */ /* 0x008fe20000000000 */
[----:B------:R-:W-:-:S07]  /*0d20*/  IADD3 R25, PT, PT, R2, 0xe, RZ ;  /* 0x0000000e02197810 */ /* 0x000fce0007ffe0ff */
[----:B------:R-:W-:Y:S01]  /*0d30*/  DFMA R18, R18, R16, R6 ;  /* 0x000000101212722b */ /* 0x000fe20000000006 */
[----:B------:R-:W-:Y:S01]  /*0d40*/  IMAD.WIDE.U32 R6, R25, 0x8, R4 ;  /* 0x0000000819067825 */ /* 0x000fe200078e0004 */
[C---:B------:R-:W-:Y:S01]  /*0d50*/  IADD3 R25, PT, PT, R2.reuse, 0x1c, RZ ;  /* 0x0000001c02197810 */ /* 0x040fe20007ffe0ff */
[----:B------:R-:W3:Y:S04]  /*0d60*/  LDG.E.64.CONSTANT R16, desc[UR4][R12.64+0x620] ;  /* 0x000620040c107981 */ /* 0x000ee8000c1e9b00 */
[----:B------:R-:W3:Y:S01]  /*0d70*/  LDG.E.64.CONSTANT R6, desc[UR4][R6.64] ;  /* 0x0000000406067981 */ /* 0x000ee2000c1e9b00 */
[----:B----4-:R-:W-:Y:S01]  /*0d80*/  DMUL R28, R28, R14 ;  /* 0x0000000e1c1c7228 */ /* 0x010fe20000000000 */
[----:B-----5:R-:W-:Y:S01]  /*0d90*/  IADD3 R27, PT, PT, R2, 0x38, RZ ;  /* 0x00000038021b7810 */ /* 0x020fe20007ffe0ff */
[----:B------:R-:W-:-:S08]  /*0da0*/  DMUL R22, R22, R20 ;  /* 0x0000001416167228 */ /* 0x000fd00000000000 */
[----:B------:R-:W-:Y:S01]  /*0db0*/  DFMA R22, R20, R22, R18 ;  /* 0x000000161416722b */ /* 0x000fe20000000012 */
[--C-:B------:R-:W-:Y:S01]  /*0dc0*/  IMAD.WIDE.U32 R20, R25, 0x8, R4.reuse ;  /* 0x0000000819147825 */ /* 0x100fe200078e0004 */
[----:B------:R-:W-:Y:S01]  /*0dd0*/  IADD3 R25, PT, PT, R2, 0x2a, RZ ;  /* 0x0000002a02197810 */ /* 0x000fe20007ffe0ff */
[----:B------:R-:W4:Y:S04]  /*0de0*/  LDG.E.64.CONSTANT R18, desc[UR4][R12.64+0xc40] ;  /* 0x000c40040c127981 */ /* 0x000f28000c1e9b00 */
[----:B------:R-:W4:Y:S01]  /*0df0*/  LDG.E.64.CONSTANT R20, desc[UR4][R20.64] ;  /* 0x0000000414147981 */ /* 0x000f22000c1e9b00 */
[----:B------:R-:W-:Y:S01]  /*0e00*/  DFMA R22, R14, R28, R22 ;  /* 0x0000001c0e16722b */ /* 0x000fe20000000016 */
[----:B------:R-:W-:-:S06]  /*0e10*/  IMAD.WIDE.U32 R14, R25, 0x8, R4 ;  /* 0x00000008190e7825 */ /* 0x000fcc00078e0004 */
[----:B------:R-:W5:Y:S01]  /*0e20*/  LDG.E.64.CONSTANT R14, desc[UR4][R14.64] ;  /* 0x000000040e0e7981 */ /* 0x000f62000c1e9b00 */
[----:B--2---:R-:W-:-:S03]  /*0e30*/  DMUL R24, R8, R10 ;  /* 0x0000000a08187228 */ /* 0x004fc60000000000 */
[----:B------:R-:W5:Y:S05]  /*0e40*/  LDG.E.64.CONSTANT R8, desc[UR4][R12.64+0x1260] ;  /* 0x001260040c087981 */ /* 0x000f6a000c1e9b00 */
[----:B------:R-:W-:Y:S01]  /*0e50*/  DFMA R24, R10, R24, R22 ;  /* 0x000000180a18722b */ /* 0x000fe20000000016 */
[----:B------:R-:W-:Y:S01]  /*0e60*/  IMAD.WIDE.U32 R22, R27, 0x8, R4 ;  /* 0x000000081b167825 */ /* 0x000fe200078e0004 */
[----:B------:R-:W2:Y:S05]  /*0e70*/  LDG.E.64.CONSTANT R10, desc[UR4][R12.64+0x1880] ;  /* 0x001880040c0a7981 */ /* 0x000eaa000c1e9b00 */
[----:B------:R-:W2:Y:S01]  /*0e80*/  LDG.E.64.CONSTANT R22, desc[UR4][R22.64] ;  /* 0x0000000416167981 */ /* 0x000ea2000c1e9b00 */
[----:B---3--:R-:W-:Y:S01]  /*0e90*/  DMUL R16, R16, R6 ;  /* 0x0000000610107228 */ /* 0x008fe20000000000 */
[----:B------:R-:W-:-:S07]  /*0ea0*/  IADD3 R27, PT, PT, R2, 0x46, RZ ;  /* 0x00000046021b7810 */ /* 0x000fce0007ffe0ff */
[----:B------:R-:W-:Y:S01]  /*0eb0*/  DFMA R24, R6, R16, R24 ;  /* 0x000000100618722b */ /* 0x000fe20000000018 */
[----:B------:R-:W-:Y:S01]  /*0ec0*/  IMAD.WIDE.U32 R16, R27, 0x8, R4 ;  /* 0x000000081b107825 */ /* 0x000fe200078e0004 */
[----:B------:R-:W-:Y:S01]  /*0ed0*/  IADD3 R27, PT, PT, R2, 0x54, RZ ;  /* 0x00000054021b7810 */ /* 0x000fe20007ffe0ff */
[----:B------:R-:W3:Y:S04]  /*0ee0*/  LDG.E.64.CONSTANT R6, desc[UR4][R12.64+0x1ea0] ;  /* 0x001ea0040c067981 */ /* 0x000ee8000c1e9b00 */
[----:B------:R-:W3:Y:S01]  /*0ef0*/  LDG.E.64.CONSTANT R16, desc[UR4][R16.64] ;  /* 0x0000000410107981 */ /* 0x000ee2000c1e9b00 */
[----:B----4-:R-:W-:-:S08]  /*0f00*/  DMUL R18, R18, R20 ;  /* 0x0000001412127228 */ /* 0x010fd00000000000 */
[----:B------:R-:W-:Y:S01]  /*0f10*/  DFMA R24, R20, R18, R24 ;  /* 0x000000121418722b */ /* 0x000fe20000000018 */
[--C-:B------:R-:W-:Y:S01]  /*0f20*/  IMAD.WIDE.U32 R18, R27, 0x8, R4.reuse ;  /* 0x000000081b127825 */ /* 0x100fe200078e0004 */
[----:B-----5:R-:W-:Y:S01]  /*0f30*/  DMUL R20, R8, R14 ;  /* 0x0000000e08147228 */ /* 0x020fe20000000000 */
[C---:B------:R-:W-:Y:S01]  /*0f40*/  IADD3 R27, PT, PT, R2.reuse, 0x62, RZ ;  /* 0x00000062021b7810 */ /* 0x040fe20007ffe0ff */
[----:B------:R-:W4:Y:S04]  /*0f50*/  LDG.E.64.CONSTANT R8, desc[UR4][R12.64+0x24c0] ;  /* 0x0024c0040c087981 */ /* 0x000f28000c1e9b00 */
[----:B------:R-:W4:Y:S02]  /*0f60*/  LDG.E.64.CONSTANT R18, desc[UR4][R18.64] ;  /* 0x0000000412127981 */ /* 0x000f24000c1e9b00 */
[----:B------:R-:W-:Y:S01]  /*0f70*/  DFMA R24, R14, R20, R24 ;  /* 0x000000140e18722b */ /* 0x000fe20000000018 */
[--C-:B------:R-:W-:Y:S01]  /*0f80*/  IMAD.WIDE.U32 R14, R27, 0x8, R4.reuse ;  /* 0x000000081b0e7825 */ /* 0x100fe200078e0004 */
[----:B--2---:R-:W-:Y:S01]  /*0f90*/  DMUL R20, R10, R22 ;  /* 0x000000160a147228 */ /* 0x004fe20000000000 */
[----:B------:R-:W-:Y:S01]  /*0fa0*/  IADD3 R27, PT, PT, R2, 0x70, RZ ;  /* 0x00000070021b7810 */ /* 0x000fe20007ffe0ff */
[----:B------:R-:W2:Y:S04]  /*0fb0*/  LDG.E.64.CONSTANT R10, desc[UR4][R12.64+0x2ae0] ;  /* 0x002ae0040c0a7981 */ /* 0x000ea8000c1e9b00 */
[----:B------:R-:W2:Y:S02]  /*0fc0*/  LDG.E.64.CONSTANT R14, desc[UR4][R14.64] ;  /* 0x000000040e0e7981 */ /* 0x000ea4000c1e9b00 */
[----:B------:R-:W-:Y:S01]  /*0fd0*/  DFMA R24, R22, R20, R24 ;  /* 0x000000141618722b */ /* 0x000fe20000000018 */
[----:B------:R-:W-:Y:S01]  /*0fe0*/  IMAD.WIDE.U32 R20, R27, 0x8, R4 ;  /* 0x000000081b147825 */ /* 0x000fe200078e0004 */
[----:B------:R-:W5:Y:S05]  /*0ff0*/  LDG.E.64.CONSTANT R22, desc[UR4][R12.64+0x3100] ;  /* 0x003100040c167981 */ /* 0x000f6a000c1e9b00 */
[----:B------:R-:W5:Y:S01]  /*1000*/  LDG.E.64.CONSTANT R20, desc[UR4][R20.64] ;  /* 0x0000000414147981 */ /* 0x000f62000c1e9b00 */
[----:B---3--:R-:W-:-:S08]  /*1010*/  DMUL R6, R6, R16 ;  /* 0x0000001006067228 */ /* 0x008fd00000000000 */
[----:B------:R-:W-:Y:S01]  /*1020*/  DFMA R24, R16, R6, R24 ;  /* 0x000000061018722b */ /* 0x000fe20000000018 */
[C---:B------:R-:W-:Y:S02]  /*1030*/  IADD3 R17, PT, PT, R2.reuse, 0x7e, RZ ;  /* 0x0000007e02117810 */ /* 0x040fe40007ffe0ff */
[C---:B------:R-:W-:Y:S01]  /*1040*/  IADD3 R27, PT, PT, R2.reuse, 0x9a, RZ ;  /* 0x0000009a021b7810 */ /* 0x040fe20007ffe0ff */
[----:B----4-:R-:W-:Y:S02]  /*1050*/  DMUL R6, R8, R18 ;  /* 0x0000001208067228 */ /* 0x010fe40000000000 */
[----:B------:R-:W-:Y:S01]  /*1060*/  IMAD.WIDE.U32 R8, R17, 0x8, R4 ;  /* 0x0000000811087825 */ /* 0x000fe200078e0004 */
[----:B------:R-:W-:-:S05]  /*1070*/  IADD3 R17, PT, PT, R2, 0x8c, RZ ;  /* 0x0000008c02117810 */ /* 0x000fca0007ffe0ff */
[----:B------:R-:W-:Y:S01]  /*1080*/  DFMA R18, R18, R6, R24 ;  /* 0x000000061212722b */ /* 0x000fe20000000018 */
[----:B------:R-:W3:Y:S01]  /*1090*/  LDG.E.64.CONSTANT R8, desc[UR4][R8.64] ;  /* 0x0000000408087981 */ /* 0x000ee2000c1e9b00 */
[----:B------:R-:W-:-:S03]  /*10a0*/  IMAD.WIDE.U32 R28, R17, 0x8, R4 ;  /* 0x00000008111c7825 */ /* 0x000fc600078e0004 */
[----:B------:R-:W3:Y:S01]  /*10b0*/  LDG.E.64.CONSTANT R6, desc[UR4][R12.64+0x3720] ;  /* 0x003720040c067981 */ /* 0x000ee2000c1e9b00 */
[----:B--2---:R-:W-:-:S03]  /*10c0*/  DMUL R24, R10, R14 ;  /* 0x0000000e0a187228 */ /* 0x004fc60000000000 */
[----:B------:R-:W2:Y:S04]  /*10d0*/  LDG.E.64.CONSTANT R10, desc[UR4][R28.64] ;  /* 0x000000041c0a7981 */ /* 0x000ea8000c1e9b00 */
[----:B------:R-:W2:Y:S01]  /*10e0*/  LDG.E.64.CONSTANT R16, desc[UR4][R12.64+0x3d40] ;  /* 0x003d40040c107981 */ /* 0x000ea2000c1e9b00 */
[----:B------:R-:W-:Y:S02]  /*10f0*/  DFMA R24, R14, R24, R18 ;  /* 0x000000180e18722b */ /* 0x000fe40000000012 */
[----:B-----5:R-:W-:Y:S01]  /*1100*/  DMUL R22, R22, R20 ;  /* 0x0000001416167228 */ /* 0x020fe20000000000 */
[--C-:B------:R-:W-:Y:S01]  /*1110*/  IMAD.WIDE.U32 R18, R27, 0x8, R4.reuse ;  /* 0x000000081b127825 */ /* 0x100fe200078e0004 */
[C---:B------:R-:W-:Y:S01]  /*1120*/  IADD3 R27, PT, PT, R2.reuse, 0xa8, RZ ;  /* 0x000000a8021b7810 */ /* 0x040fe20007ffe0ff */
[----:B------:R-:W4:Y:S04]  /*1130*/  LDG.E.64.CONSTANT R14, desc[UR4][R12.64+0x4360] ;  /* 0x004360040c0e7981 */ /* 0x000f28000c1e9b00 */
[----:B------:R-:W4:Y:S01]  /*1140*/  LDG.E.64.CONSTANT R18, desc[UR4][R18.64] ;  /* 0x0000000412127981 */ /* 0x000f22000c1e9b00 */
[----:B------:R-:W-:Y:S01]  /*1150*/  DFMA R20, R20, R22, R24 ;  /* 0x000000161414722b */ /* 0x000fe20000000018 */
[--C-:B------:R-:W-:Y:S01]  /*1160*/  IMAD.WIDE.U32 R24, R27, 0x8, R4.reuse ;  /* 0x000000081b187825 */ /* 0x100fe200078e0004 */
[----:B------:R-:W-:Y:S01]  /*1170*/  IADD3 R27, PT, PT, R2, 0xb6, RZ ;  /* 0x000000b6021b7810 */ /* 0x000fe20007ffe0ff */
[----:B------:R-:W5:Y:S04]  /*1180*/  LDG.E.64.CONSTANT R22, desc[UR4][R12.64+0x4980] ;  /* 0x004980040c167981 */ /* 0x000f68000c1e9b00 */
[----:B------:R-:W5:Y:S01]  /*1190*/  LDG.E.64.CONSTANT R24, desc[UR4][R24.64] ;  /* 0x0000000418187981 */ /* 0x000f62000c1e9b00 */
[----:B------:R-:W-:-:S03]  /*11a0*/  IMAD.WIDE.U32 R4, R27, 0x8, R4 ;  /* 0x000000081b047825 */ /* 0x000fc600078e0004 */
[----:B------:R-:W5:Y:S04]  /*11b0*/  LDG.E.64.CONSTANT R26, desc[UR4][R12.64+0x4fa0] ;  /* 0x004fa0040c1a7981 */ /* 0x000f68000c1e9b00 */
[----:B------:R-:W5:Y:S01]  /*11c0*/  LDG.E.64.CONSTANT R4, desc[UR4][R4.64] ;  /* 0x0000000404047981 */ /* 0x000f62000c1e9b00 */
[----:B---3--:R-:W-:-:S08]  /*11d0*/  DMUL R6, R6, R8 ;  /* 0x0000000806067228 */ /* 0x008fd00000000000 */
[----:B------:R-:W-:Y:S02]  /*11e0*/  DFMA R6, R8, R6, R20 ;  /* 0x000000060806722b */ /* 0x000fe40000000014 */
[----:B--2---:R-:W-:Y:S01]  /*11f0*/  DMUL R16, R16, R10 ;  /* 0x0000000a10107228 */ /* 0x004fe20000000000 */
[----:B------:R-:W0:Y:S07]  /*1200*/  LDC.64 R8, c[0x0][0x380] ;  /* 0x0000e000ff087b82 */ /* 0x000e2e0000000a00 */
[----:B------:R-:W-:-:S02]  /*1210*/  DFMA R6, R10, R16, R6 ;  /* 0x000000100a06722b */ /* 0x000fc40000000006 */
[----:B----4-:R-:W-:Y:S02]  /*1220*/  DMUL R14, R14, R18 ;  /* 0x000000120e0e7228 */ /* 0x010fe40000000000 */
[----:B-----5:R-:W-:-:S06]  /*1230*/  DMUL R22, R22, R24 ;  /* 0x0000001816167228 */ /* 0x020fcc0000000000 */
[----:B------:R-:W-:Y:S02]  /*1240*/  DFMA R6, R18, R14, R6 ;  /* 0x0000000e1206722b */ /* 0x000fe40000000006 */
[----:B------:R-:W-:-:S06]  /*1250*/  DMUL R26, R26, R4 ;  /* 0x000000041a1a7228 */ /* 0x000fcc0000000000 */
[----:B------:R-:W-:Y:S01]  /*1260*/  DFMA R6, R24, R22, R6 ;  /* 0x000000161806722b */ /* 0x000fe20000000006 */
[----:B0-----:R-:W-:-:S07]  /*1270*/  IMAD.WIDE R2, R3, 0x8, R8 ;  /* 0x0000000803027825 */ /* 0x001fce00078e0208 */
[----:B------:R-:W-:-:S07]  /*1280*/  DFMA R6, R4, R26, R6 ;  /* 0x0000001a0406722b */ /* 0x000fce0000000006 */
[----:B------:R-:W-:Y:S01]  /*1290*/  STG.E.64 desc[UR4][R2.64], R6 ;  /* 0x0000000602007986 */ /* 0x000fe2000c101b04 */
[----:B------:R-:W-:Y:S05]  /*12a0*/  EXIT ;  /* 0x000000000000794d */ /* 0x000fea0003800000 */
.L_x_1:
        /* <DEDUP_REMOVED lines=13> */
.L_x_16:


//--------------------- .text._Z13jacobi_kernelILi13EEvPdPKdS2_S2_S2_S2_S2_i --------------------------
	.section	.text._Z13jacobi_kernelILi13EEvPdPKdS2_S2_S2_S2_S2_i,"ax",@progbits
	.align	128
        .global         _Z13jacobi_kernelILi13EEvPdPKdS2_S2_S2_S2_S2_i
        .type           _Z13jacobi_kernelILi13EEvPdPKdS2_S2_S2_S2_S2_i,@function
        .size           _Z13jacobi_kernelILi13EEvPdPKdS2_S2_S2_S2_S2_i,(.L_x_17 - _Z13jacobi_kernelILi13EEvPdPKdS2_S2_S2_S2_S2_i)
        .other          _Z13jacobi_kernelILi13EEvPdPKdS2_S2_S2_S2_S2_i,@"STO_CUDA_ENTRY STV_DEFAULT"
_Z13jacobi_kernelILi13EEvPdPKdS2_S2_S2_S2_S2_i:
.text._Z13jacobi_kernelILi13EEvPdPKdS2_S2_S2_S2_S2_i:
        /* <DEDUP_REMOVED lines=11> */
[C---:B------:R-:W-:Y:S01]  /*00b0*/  IMAD.HI R0, R2.reuse, 0x4ec4ec4f, RZ ;  /* 0x4ec4ec4f02007827 */ /* 0x040fe200078e02ff */
[----:B------:R-:W0:Y:S01]  /*00c0*/  LDC.64 R8, c[0x0][0x3a0] ;  /* 0x0000e800ff087b82 */ /* 0x000e220000000a00 */
[----:B------:R-:W1:Y:S02]  /*00d0*/  LDCU.64 UR4, c[0x0][0x358] ;  /* 0x00006b00ff0477ac */ /* 0x000e640008000a00 */
[----:B------:R-:W-:Y:S01]  /*00e0*/  IMAD.HI R4, R2, 0x60f25deb, RZ ;  /* 0x60f25deb02047827 */ /* 0x000fe200078e02ff */
[----:B------:R-:W-:-:S03]  /*00f0*/  SHF.R.U32.HI R5, RZ, 0x1f, R0 ;  /* 0x0000001fff057819 */ /* 0x000fc60000011600 */
[----:B------:R-:W-:Y:S01]  /*0100*/  IMAD R27, R3, 0x895, RZ ;  /* 0x00000895031b7824 */ /* 0x000fe200078e02ff */
[----:B------:R-:W-:Y:S02]  /*0110*/  SHF.R.U32.HI R7, RZ, 0x1f, R4 ;  /* 0x0000001fff077819 */ /* 0x000fe40000011604 */
[----:B------:R-:W-:Y:S02]  /*0120*/  LEA.HI.SX32 R11, R0, R5, 0x1e ;  /* 0x00000005000b7211 */ /* 0x000fe400078ff2ff */
[----:B------:R-:W-:Y:S02]  /*0130*/  LEA.HI.SX32 R5, R4, R7, 0x1a ;  /* 0x0000000704057211 */ /* 0x000fe400078fd2ff */
[----:B------:R-:W2:Y:S01]  /*0140*/  LDC.64 R6, c[0x0][0x388] ;  /* 0x0000e200ff067b82 */ /* 0x000ea20000000a00 */
[----:B------:R-:W-:-:S04]  /*0150*/  IMAD.HI R0, R11, 0x4ec4ec4f, RZ ;  /* 0x4ec4ec4f0b007827 */ /* 0x000fc800078e02ff */
[----:B------:R-:W-:Y:S01]  /*0160*/  IMAD.HI R4, R5, 0x4ec4ec4f, RZ ;  /* 0x4ec4ec4f05047827 */ /* 0x000fe200078e02ff */
[----:B------:R-:W-:-:S04]  /*0170*/  SHF.R.U32.HI R13, RZ, 0x1f, R0 ;  /* 0x0000001fff0d7819 */ /* 0x000fc80000011600 */
[----:B------:R-:W-:Y:S02]  /*0180*/  SHF.R.U32.HI R15, RZ, 0x1f, R4 ;  /* 0x0000001fff0f7819 */ /* 0x000fe40000011604 */
[----:B------:R-:W-:Y:S02]  /*0190*/  LEA.HI.SX32 R0, R0, R13, 0x1e ;  /* 0x0000000d00007211 */ /* 0x000fe400078ff2ff */
[----:B------:R-:W-:-:S03]  /*01a0*/  LEA.HI.SX32 R4, R4, R15, 0x1e ;  /* 0x0000000f04047211 */ /* 0x000fc600078ff2ff */
[----:B------:R-:W-:Y:S02]  /*01b0*/  IMAD R0, R0, -0xd, R11 ;  /* 0xfffffff300007824 */ /* 0x000fe400078e020b */
[----:B------:R-:W-:Y:S02]  /*01c0*/  IMAD R3, R4, -0xd, R5 ;  /* 0xfffffff304037824 */ /* 0x000fe400078e0205 */
[----:B------:R-:W-:Y:S02]  /*01d0*/  IMAD R10, R0, 0xd, R27 ;  /* 0x0000000d000a7824 */ /* 0x000fe400078e021b */
[----:B------:R-:W-:Y:S02]  /*01e0*/  IMAD R4, R11, -0xd, R2 ;  /* 0xfffffff30b047824 */ /* 0x000fe400078e0202 */
[----:B------:R-:W-:Y:S02]  /*01f0*/  IMAD R13, R3, 0xa9, R10 ;  /* 0x000000a9030d7824 */ /* 0x000fe400078e020a */
[----:B--2---:R-:W-:-:S04]  /*0200*/  IMAD.WIDE R10, R4, 0x8, R6 ;  /* 0x00000008040a7825 */ /* 0x004fc800078e0206 */
[----:B0-----:R-:W-:Y:S01]  /*0210*/  IMAD.WIDE R8, R13, 0x8, R8 ;  /* 0x000000080d087825 */ /* 0x001fe200078e0208 */
[C---:B------:R-:W-:Y:S01]  /*0220*/  IADD3 R13, PT, PT, R4.reuse, 0xd, RZ ;  /* 0x0000000d040d7810 */ /* 0x040fe20007ffe0ff */
[----:B-1----:R-:W2:Y:S04]  /*0230*/  LDG.E.64.CONSTANT R10, desc[UR4][R10.64] ;  /* 0x000000040a0a7981 */ /* 0x002ea8000c1e9b00 */
        /* <DEDUP_REMOVED lines=62> */
[----:B---3--:R-:W-:Y:S01]  /*0620*/  DMUL R14, R14, R12 ;  /* 0x0000000c0e0e7228 */ /* 0x008fe20000000000 */
[----:B------:R-:W-:-:S05]  /*0630*/  IADD3 R23, PT, PT, R4, 0x9c, RZ ;  /* 0x0000009c04177810 */ /* 0x000fca0007ffe0ff */
[----:B------:R-:W-:Y:S02]  /*0640*/  IMAD.WIDE.U32 R6, R23, 0x8, R6 ;  /* 0x0000000817067825 */ /* 0x000fe400078e0006 */
[----:B------:R-:W-:Y:S01]  /*0650*/  DFMA R16, R12, R14, R16 ;  /* 0x0000000e0c10722b */ /* 0x000fe20000000010 */
[----:B------:R0:W3:Y:S01]  /*0660*/  LDG.E.64.CONSTANT R22, desc[UR4][R8.64+0x60] ;  /* 0x0000600408167981 */ /* 0x0000e2000c1e9b00 */
[----:B------:R-:W1:Y:S03]  /*0670*/  LDC.64 R12, c[0x0][0x3a8] ;  /* 0x0000ea00ff0c7b82 */ /* 0x000e660000000a00 */
[----:B------:R-:W3:Y:S05]  /*0680*/  LDG.E.64.CONSTANT R6, desc[UR4][R6.64] ;  /* 0x0000000406067981 */ /* 0x000eea000c1e9b00 */
[----:B------:R-:W5:Y:S01]  /*0690*/  LDC.64 R14, c[0x0][0x390] ;  /* 0x0000e400ff0e7b82 */ /* 0x000f620000000a00 */
[----:B------:R-:W-:-:S05]  /*06a0*/  IADD3 R4, PT, PT, R4, R27, RZ ;  /* 0x0000001b04047210 */ /* 0x000fca0007ffe0ff */
[----:B------:R-:W-:-:S04]  /*06b0*/  IMAD R29, R3, 0xa9, R4 ;  /* 0x000000a9031d7824 */ /* 0x000fc800078e0204 */
[----:B-1----:R-:W-:-:S04]  /*06c0*/  IMAD.WIDE R28, R29, 0x8, R12 ;  /* 0x000000081d1c7825 */ /* 0x002fc800078e020c */
[----:B-----5:R-:W-:-:S06]  /*06d0*/  IMAD.WIDE R12, R0, 0x8, R14 ;  /* 0x00000008000c7825 */ /* 0x020fcc00078e020e */
[----:B------:R-:W5:Y:S01]  /*06e0*/  LDG.E.64.CONSTANT R12, desc[UR4][R12.64] ;  /* 0x000000040c0c7981 */ /* 0x000f62000c1e9b00 */
[----:B----4-:R-:W-:-:S08]  /*06f0*/  DMUL R20, R20, R18 ;  /* 0x0000001214147228 */ /* 0x010fd00000000000 */
[----:B------:R-:W-:Y:S01]  /*0700*/  DFMA R16, R18, R20, R16 ;  /* 0x000000141210722b */ /* 0x000fe20000000010 */
[----:B------:R-:W-:Y:S01]  /*0710*/  IADD3 R21, PT, PT, R0, 0xd, RZ ;  /* 0x0000000d00157810 */ /* 0x000fe20007ffe0ff */
[----:B------:R-:W5:Y:S01]  /*0720*/  LDG.E.64.CONSTANT R18, desc[UR4][R28.64] ;  /* 0x000000041c127981 */ /* 0x000f62000c1e9b00 */
[----:B--2---:R-:W-:-:S03]  /*0730*/  DMUL R10, R10, R24 ;  /* 0x000000180a0a7228 */ /* 0x004fc60000000000 */
[----:B0-----:R-:W-:-:S06]  /*0740*/  IMAD.WIDE.U32 R8, R21, 0x8, R14 ;  /* 0x0000000815087825 */ /* 0x001fcc00078e000e */
        /* <DEDUP_REMOVED lines=10> */
[----:B-----5:R-:W-:-:S04]  /*07f0*/  DMUL R22, R18, R12 ;  /* 0x0000000c12167228 */ /* 0x020fc80000000000 */
        /* <DEDUP_REMOVED lines=44> */
[----:B------:R-:W2:Y:S01]  /*0ac0*/  LDG.E.64.CONSTANT R10, desc[UR4][R10.64] ;  /* 0x000000040a0a7981 */ /* 0x000ea2000c1e9b00 */
[----:B------:R-:W-:-:S03]  /*0ad0*/  IADD3 R23, PT, PT, R0, 0x8f, RZ ;  /* 0x0000008f00177810 */ /* 0x000fc60007ffe0ff */
[----:B------:R-:W2:Y:S01]  /*0ae0*/  LDG.E.64.CONSTANT R8, desc[UR4][R28.64+0x410] ;  /* 0x000410041c087981 */ /* 0x000ea2000c1e9b00 */
[----:B------:R-:W-:Y:S01]  /*0af0*/  IADD3 R25, PT, PT, R0, 0x9c, RZ ;  /* 0x0000009c00197810 */ /* 0x000fe20007ffe0ff */
[----:B------:R-:W-:-:S04]  /*0b00*/  IMAD.WIDE.U32 R22, R23, 0x8, R14 ;  /* 0x0000000817167825 */ /* 0x000fc800078e000e */
[----:B------:R-:W-:Y:S02]  /*0b10*/  IMAD.WIDE.U32 R14, R25, 0x8, R14 ;  /* 0x00000008190e7825 */ /* 0x000fe400078e000e */
[----:B------:R-:W5:Y:S04]  /*0b20*/  LDG.E.64.CONSTANT R22, desc[UR4][R22.64] ;  /* 0x0000000416167981 */ /* 0x000f68000c1e9b00 */
[----:B------:R-:W5:Y:S04]  /*0b30*/  LDG.E.64.CONSTANT R24, desc[UR4][R28.64+0x478] ;  /* 0x000478041c187981 */ /* 0x000f68000c1e9b00 */
[----:B------:R-:W5:Y:S04]  /*0b40*/  LDG.E.64.CONSTANT R14, desc[UR4][R14.64] ;  /* 0x000000040e0e7981 */ /* 0x000f68000c1e9b00 */
[----:B------:R-:W5:Y:S01]  /*0b50*/  LDG.E.64.CONSTANT R28, desc[UR4][R28.64+0x4e0] ;  /* 0x0004e0041c1c7981 */ /* 0x000f62000c1e9b00 */
[----:B---3--:R-:W-:-:S08]  /*0b60*/  DMUL R6, R6, R20 ;  /* 0x0000001406067228 */ /* 0x008fd00000000000 */
[----:B------:R-:W-:Y:S01]  /*0b70*/  DFMA R20, R20, R6, R18 ;  /* 0x000000061414722b */ /* 0x000fe20000000012 */
[----:B------:R-:W0:Y:S08]  /*0b80*/  LDC.64 R18, c[0x0][0x398] ;  /* 0x0000e600ff127b82 */ /* 0x000e300000000a00 */
[----:B------:R-:W1:Y:S01]  /*0b90*/  LDC.64 R6, c[0x0][0x3b0] ;  /* 0x0000ec00ff067b82 */ /* 0x000e620000000a00 */
[----:B------:R-:W-:-:S05]  /*0ba0*/  IMAD R0, R5, -0xa9, R2 ;  /* 0xffffff5705007824 */ /* 0x000fca00078e0202 */
[----:B------:R-:W-:Y:S01]  /*0bb0*/  IADD3 R27, PT, PT, R27, R0, RZ ;  /* 0x000000001b1b7210 */ /* 0x000fe20007ffe0ff */
[----:B0-----:R-:W-:-:S06]  /*0bc0*/  IMAD.WIDE R4, R3, 0x8, R18 ;  /* 0x0000000803047825 */ /* 0x001fcc00078e0212 */
[----:B------:R-:W3:Y:S01]  /*0bd0*/  LDG.E.64.CONSTANT R4, desc[UR4][R4.64] ;  /* 0x0000000404047981 */ /* 0x000ee2000c1e9b00 */
[----:B-1----:R-:W-:Y:S01]  /*0be0*/  IMAD.WIDE R6, R27, 0x8, R6 ;  /* 0x000000081b067825 */ /* 0x002fe200078e0206 */
[----:B------:R-:W-:Y:S01]  /*0bf0*/  IADD3 R27, PT, PT, R3, 0x27, RZ ;  /* 0x00000027031b7810 */ /* 0x000fe20007ffe0ff */
[----:B----4-:R-:W-:-:S08]  /*0c00*/  DMUL R12, R12, R16 ;  /* 0x000000100c0c7228 */ /* 0x010fd00000000000 */
[----:B------:R-:W-:Y:S01]  /*0c10*/  DFMA R20, R16, R12, R20 ;  /* 0x0000000c1014722b */ /* 0x000fe20000000014 */
[----:B------:R-:W-:Y:S01]  /*0c20*/  IADD3 R17, PT, PT, R3, 0xd, RZ ;  /* 0x0000000d03117810 */ /* 0x000fe20007ffe0ff */
[----:B--2---:R-:W-:Y:S01]  /*0c30*/  DMUL R12, R8, R10 ;  /* 0x0000000a080c7228 */ /* 0x004fe20000000000 */
[----:B------:R-:W3:Y:S07]  /*0c40*/  LDG.E.64.CONSTANT R8, desc[UR4][R6.64] ;  /* 0x0000000406087981 */ /* 0x000eee000c1e9b00 */
[----:B------:R-:W-:Y:S01]  /*0c50*/  DFMA R20, R10, R12, R20 ;  /* 0x0000000c0a14722b */ /* 0x000fe20000000014 */
[--C-:B------:R-:W-:Y:S01]  /*0c60*/  IMAD.WIDE.U32 R12, R17, 0x8, R18.reuse ;  /* 0x00000008110c7825 */ /* 0x100fe200078e0012 */
[----:B-----5:R-:W-:Y:S01]  /*0c70*/  DMUL R24, R24, R22 ;  /* 0x0000001618187228 */ /* 0x020fe20000000000 */
[----:B------:R-:W-:Y:S01]  /*0c80*/  IADD3 R17, PT, PT, R3, 0x1a, RZ ;  /* 0x0000001a03117810 */ /* 0x000fe20007ffe0ff */
[----:B------:R-:W2:Y:S04]  /*0c90*/  LDG.E.64.CONSTANT R10, desc[UR4][R6.64+0x548] ;  /* 0x00054804060a7981 */ /* 0x000ea8000c1e9b00 */
[----:B------:R-:W2:Y:S02]  /*0ca0*/  LDG.E.64.CONSTANT R12, desc[UR4][R12.64] ;  /* 0x000000040c0c7981 */ /* 0x000ea4000c1e9b00 */
[----:B------:R-:W-:Y:S01]  /*0cb0*/  DFMA R22, R22, R24, R20 ;  /* 0x000000181616722b */ /* 0x000fe20000000014 */
[--C-:B------:R-:W-:Y:S01]  /*0cc0*/  IMAD.WIDE.U32 R20, R17, 0x8, R18.reuse ;  /* 0x0000000811147825 */ /* 0x100fe200078e0012 */
[----:B------:R-:W-:Y:S01]  /*0cd0*/  DMUL R24, R28, R14 ;  /* 0x0000000e1c187228 */ /* 0x000fe20000000000 */
[----:B------:R-:W4:Y:S04]  /*0ce0*/  LDG.E.64.CONSTANT R16, desc[UR4][R6.64+0xa90] ;  /* 0x000a900406107981 */ /* 0x000f28000c1e9b00 */
[----:B------:R-:W4:Y:S03]  /*0cf0*/  LDG.E.64.CONSTANT R20, desc[UR4][R20.64] ;  /* 0x0000000414147981 */ /* 0x000f26000c1e9b00 */
[----:B------:R-:W-:Y:S01]  /*0d00*/  DFMA R24, R14, R24, R22 ;  /* 0x000000180e18722b */ /* 0x000fe20000000016 */
[----:B------:R-:W-:Y:S01]  /*0d10*/  IMAD.WIDE.U32 R22, R27, 0x8, R18 ;  /* 0x000000081b167825 */ /* 0x000fe200078e0012 */
[----:B------:R-:W5:Y:S05]  /*0d20*/  LDG.E.64.CONSTANT R14, desc[UR4][R6.64+0xfd8] ;  /* 0x000fd804060e7981 */ /* 0x000f6a000c1e9b00 */
[----:B------:R-:W5:Y:S01]  /*0d30*/  LDG.E.64.CONSTANT R22, desc[UR4][R22.64] ;  /* 0x0000000416167981 */ /* 0x000f62000c1e9b00 */
[----:B------:R-:W-:Y:S01]  /*0d40*/  IADD3 R27, PT, PT, R3, 0x34, RZ ;  /* 0x00000034031b7810 */ /* 0x000fe20007ffe0ff */
[----:B---3--:R-:W-:-:S08]  /*0d50*/  DMUL R8, R8, R4 ;  /* 0x0000000408087228 */ /* 0x008fd00000000000 */
[----:B------:R-:W-:Y:S01]  /*0d60*/  DFMA R24, R4, R8, R24 ;  /* 0x000000080418722b */ /* 0x000fe20000000018 */
[----:B------:R-:W-:Y:S01]  /*0d70*/  IMAD.WIDE.U32 R8, R27, 0x8, R18 ;  /* 0x000000081b087825 */ /* 0x000fe200078e0012 */
[----:B------:R-:W3:Y:S01]  /*0d80*/  LDG.E.64.CONSTANT R4, desc[UR4][R6.64+0x1520] ;  /* 0x0015200406047981 */ /* 0x000ee2000c1e9b00 */
[----:B--2---:R-:W-:-:S04]  /*0d90*/  DMUL R10, R10, R12 ;  /* 0x0000000c0a0a7228 */ /* 0x004fc80000000000 */
[----:B------:R-:W3:Y:S01]  /*0da0*/  LDG.E.64.CONSTANT R8, desc[UR4][R8.64] ;  /* 0x0000000408087981 */ /* 0x000ee2000c1e9b00 */
[----:B------:R-:W-:-:S03]  /*0db0*/  IADD3 R27, PT, PT, R3, 0x41, RZ ;  /* 0x00000041031b7810 */ /* 0x000fc60007ffe0ff */
[----:B------:R-:W-:Y:S02]  /*0dc0*/  DFMA R24, R12, R10, R24 ;  /* 0x0000000a0c18722b */ /* 0x000fe40000000018 */
[----:B----4-:R-:W-:Y:S01]  /*0dd0*/  DMUL R16, R16, R20 ;  /* 0x0000001410107228 */ /* 0x010fe20000000000 */
[--C-:B------:R-:W-:Y:S01]  /*0de0*/  IMAD.WIDE.U32 R12, R27, 0x8, R18.reuse ;  /* 0x000000081b0c7825 */ /* 0x100fe200078e0012 */
[----:B------:R-:W-:Y:S01]  /*0df0*/  IADD3 R27, PT, PT, R3, 0x4e, RZ ;  /* 0x0000004e031b7810 */ /* 0x000fe20007ffe0ff */
[----:B------:R-:W2:Y:S04]  /*0e00*/  LDG.E.64.CONSTANT R10, desc[UR4][R6.64+0x1a68] ;  /* 0x001a6804060a7981 */ /* 0x000ea8000c1e9b00 */
[----:B------:R-:W2:Y:S01]  /*0e10*/  LDG.E.64.CONSTANT R12, desc[UR4][R12.64] ;  /* 0x000000040c0c7981 */ /* 0x000ea2000c1e9b00 */
[----:B------:R-:W-:Y:S01]  /*0e20*/  DFMA R24, R20, R16, R24 ;  /* 0x000000101418722b */ /* 0x000fe20000000018 */
[--C-:B------:R-:W-:Y:S01]  /*0e30*/  IMAD.WIDE.U32 R16, R27, 0x8, R18.reuse ;  /* 0x000000081b107825 */ /* 0x100fe200078e0012 */
[----:B-----5:R-:W-:Y:S01]  /*0e40*/  DMUL R20, R14, R22 ;  /* 0x000000160e147228 */ /* 0x020fe20000000000 */
[----:B------:R-:W-:Y:S01]  /*0e50*/  IADD3 R27, PT, PT, R3, 0x5b, RZ ;  /* 0x0000005b031b7810 */ /* 0x000fe20007ffe0ff */
[----:B------:R-:W4:Y:S04]  /*0e60*/  LDG.E.64.CONSTANT R14, desc[UR4][R6.64+0x1fb0] ;  /* 0x001fb004060e7981 */ /* 0x000f28000c1e9b00 */
[----:B------:R-:W4:Y:S02]  /*0e70*/  LDG.E.64.CONSTANT R16, desc[UR4][R16.64] ;  /* 0x0000000410107981 */ /* 0x000f24000c1e9b00 */
[----:B------:R-:W-:Y:S01]  /*0e80*/  DFMA R24, R22, R20, R24 ;  /* 0x000000141618722b */ /* 0x000fe20000000018 */
[----:B------:R-:W-:Y:S01]  /*0e90*/  IMAD.WIDE.U32 R20, R27, 0x8, R18 ;  /* 0x000000081b147825 */ /* 0x000fe200078e0012 */
[----:B------:R-:W5:Y:S05]  /*0ea0*/  LDG.E.64.CONSTANT R22, desc[UR4][R6.64+0x24f8] ;  /* 0x0024f80406167981 */ /* 0x000f6a000c1e9b00 */
[----:B------:R-:W5:Y:S01]  /*0eb0*/  LDG.E.64.CONSTANT R20, desc[UR4][R20.64] ;  /* 0x0000000414147981 */ /* 0x000f62000c1e9b00 */
[----:B------:R-:W-:Y:S01]  /*0ec0*/  IADD3 R27, PT, PT, R3, 0x75, RZ ;  /* 0x00000075031b7810 */ /* 0x000fe20007ffe0ff */
[----:B---3--:R-:W-:-:S08]  /*0ed0*/  DMUL R4, R4, R8 ;  /* 0x0000000804047228 */ /* 0x008fd00000000000 */
[----:B------:R-:W-:Y:S01]  /*0ee0*/  DFMA R24, R8, R4, R24 ;  /* 0x000000040818722b */ /* 0x000fe20000000018 */
[----:B------:R-:W-:Y:S01]  /*0ef0*/  IADD3 R9, PT, PT, R3, 0x68, RZ ;  /* 0x0000006803097810 */ /* 0x000fe20007ffe0ff */
[----:B------:R-:W3:Y:S04]  /*0f00*/  LDG.E.64.CONSTANT R4, desc[UR4][R6.64+0x2a40] ;  /* 0x002a400406047981 */ /* 0x000ee8000c1e9b00 */
[----:B------:R-:W-:Y:S01]  /*0f10*/  IMAD.WIDE.U32 R8, R9, 0x8, R18 ;  /* 0x0000000809087825 */ /* 0x000fe200078e0012 */
[----:B--2---:R-:W-:-:S05]  /*0f20*/  DMUL R10, R10, R12 ;  /* 0x0000000c0a0a7228 */ /* 0x004fca0000000000 */
[----:B------:R-:W3:Y:S03]  /*0f30*/  LDG.E.64.CONSTANT R8, desc[UR4][R8.64] ;  /* 0x0000000408087981 */ /* 0x000ee6000c1e9b00 */
[----:B------:R-:W-:Y:S02]  /*0f40*/  DFMA R24, R12, R10, R24 ;  /* 0x0000000a0c18722b */ /* 0x000fe40000000018 */
[----:B----4-:R-:W-:Y:S01]  /*0f50*/  DMUL R14, R14, R16 ;  /* 0x000000100e0e7228 */ /* 0x010fe20000000000 */
[----:B------:R-:W-:Y:S01]  /*0f60*/  IMAD.WIDE.U32 R10, R27, 0x8, R18 ;  /* 0x000000081b0a7825 */ /* 0x000fe200078e0012 */
[----:B------:R-:W-:Y:S01]  /*0f70*/  IADD3 R27, PT, PT, R3, 0x82, RZ ;  /* 0x00000082031b7810 */ /* 0x000fe20007ffe0ff */
[----:B------:R-:W2:Y:S04]  /*0f80*/  LDG.E.64.CONSTANT R12, desc[UR4][R6.64+0x2f88] ;  /* 0x002f8804060c7981 */ /* 0x000ea8000c1e9b00 */
[----:B------:R-:W2:Y:S01]  /*0f90*/  LDG.E.64.CONSTANT R10, desc[UR4][R10.64] ;  /* 0x000000040a0a7981 */ /* 0x000ea2000c1e9b00 */
[----:B------:R-:W-:-:S02]  /*0fa0*/  DFMA R24, R16, R14, R24 ;  /* 0x0000000e1018722b */ /* 0x000fc40000000018 */
[----:B-----5:R-:W-:Y:S01]  /*0fb0*/  DMUL R22, R22, R20 ;  /* 0x0000001416167228 */ /* 0x020fe20000000000 */
[--C-:B------:R-:W-:Y:S01]  /*0fc0*/  IMAD.WIDE.U32 R16, R27, 0x8, R18.reuse ;  /* 0x000000081b107825 */ /* 0x100fe200078e0012 */
[----:B------:R-:W-:Y:S01]  /*0fd0*/  IADD3 R27, PT, PT, R3, 0x8f, RZ ;  /* 0x0000008f031b7810 */ /* 0x000fe20007ffe0ff */
        /* <DEDUP_REMOVED lines=11> */
[----:B------:R-:W-:Y:S01]  /*1090*/  DFMA R4, R8, R4, R20 ;  /* 0x000000040804722b */ /* 0x000fe20000000014 */
[----:B------:R-:W0:Y:S01]  /*10a0*/  LDC.64 R8, c[0x0][0x380] ;  /* 0x0000e000ff087b82 */ /* 0x000e220000000a00 */
[----:B--2---:R-:W-:-:S08]  /*10b0*/  DMUL R12, R12, R10 ;  /* 0x0000000a0c0c7228 */ /* 0x004fd00000000000 */
[----:B------:R-:W-:Y:S02]  /*10c0*/  DFMA R4, R10, R12, R4 ;  /* 0x0000000c0a04722b */ /* 0x000fe40000000004 */
[----:B----4-:R-:W-:-:S08]  /*10d0*/  DMUL R14, R14, R16 ;  /* 0x000000100e0e7228 */ /* 0x010fd00000000000 */
[----:B------:R-:W-:Y:S02]  /*10e0*/  DFMA R4, R16, R14, R4 ;  /* 0x0000000e1004722b */ /* 0x000fe40000000004 */
[----:B-----5:R-:W-:Y:S02]  /*10f0*/  DMUL R22, R22, R24 ;  /* 0x0000001816167228 */ /* 0x020fe40000000000 */
[----:B------:R-:W-:-:S06]  /*1100*/  DMUL R26, R26, R18 ;  /* 0x000000121a1a7228 */ /* 0x000fcc0000000000 */
[----:B------:R-:W-:Y:S01]  /*1110*/  DFMA R4, R24, R22, R4 ;  /* 0x000000161804722b */ /* 0x000fe20000000004 */
[----:B0-----:R-:W-:-:S07]  /*1120*/  IMAD.WIDE R2, R2, 0x8, R8 ;  /* 0x0000000802027825 */ /* 0x001fce00078e0208 */
[----:B------:R-:W-:-:S07]  /*1130*/  DFMA R4, R18, R26, R4 ;  /* 0x0000001a1204722b */ /* 0x000fce0000000004 */
[----:B------:R-:W-:Y:S01]  /*1140*/  STG.E.64 desc[UR4][R2.64], R4 ;  /* 0x0000000402007986 */ /* 0x000fe2000c101b04 */
[----:B------:R-:W-:Y:S05]  /*1150*/  EXIT ;  /* 0x000000000000794d */ /* 0x000fea0003800000 */
.L_x_2:
        /* <DEDUP_REMOVED lines=10> */
.L_x_17:


//--------------------- .text._Z13jacobi_kernelILi12EEvPdPKdS2_S2_S2_S2_S2_i --------------------------
	.section	.text._Z13jacobi_kernelILi12EEvPdPKdS2_S2_S2_S2_S2_i,"ax",@progbits
	.align	128
        .global         _Z13jacobi_kernelILi12EEvPdPKdS2_S2_S2_S2_S2_i
        .type           _Z13jacobi_kernelILi12EEvPdPKdS2_S2_S2_S2_S2_i,@function
        .size           _Z13jacobi_kernelILi12EEvPdPKdS2_S2_S2_S2_S2_i,(.L_x_18 - _Z13jacobi_kernelILi12EEvPdPKdS2_S2_S2_S2_S2_i)
        .other          _Z13jacobi_kernelILi12EEvPdPKdS2_S2_S2_S2_S2_i,@"STO_CUDA_ENTRY STV_DEFAULT"
_Z13jacobi_kernelILi12EEvPdPKdS2_S2_S2_S2_S2_i:
.text._Z13jacobi_kernelILi12EEvPdPKdS2_S2_S2_S2_S2_i:
        /* <DEDUP_REMOVED lines=15> */
[----:B------:R-:W-:-:S03]  /*00f0*/  SHF.R.S32.HI R4, RZ, 0x1, R3 ;  /* 0x00000001ff047819 */ /* 0x000fc60000011403 */
[----:B------:R-:W-:Y:S01]  /*0100*/  IMAD R0, R0, 0x6c0, RZ ;  /* 0x000006c000007824 */ /* 0x000fe200078e02ff */
[----:B------:R-:W-:Y:S02]  /*0110*/  SHF.R.U32.HI R6, RZ, 0x1f, R29 ;  /* 0x0000001fff067819 */ /* 0x000fe4000001161d */
[----:B------:R-:W-:Y:S02]  /*0120*/  LEA.HI R27, R3, R4, RZ, 0x1 ;  /* 0x00000004031b7211 */ /* 0x000fe400078f08ff */
[----:B------:R-:W-:Y:S02]  /*0130*/  LEA.HI.SX32 R29, R29, R6, 0x1b ;  /* 0x000000061d1d7211 */ /* 0x000fe400078fdaff */
[----:B------:R-:W2:Y:S01]  /*0140*/  LDC.64 R6, c[0x0][0x388] ;  /* 0x0000e200ff067b82 */ /* 0x000ea20000000a00 */
[----:B------:R-:W-:-:S04]  /*0150*/  IMAD.HI R3, R27, 0x2aaaaaab, RZ ;  /* 0x2aaaaaab1b037827 */ /* 0x000fc800078e02ff */
[----:B------:R-:W-:Y:S01]  /*0160*/  IMAD.HI R5, R29, 0x2aaaaaab, RZ ;  /* 0x2aaaaaab1d057827 */ /* 0x000fe200078e02ff */
[----:B------:R-:W-:-:S04]  /*0170*/  SHF.R.U32.HI R4, RZ, 0x1, R3 ;  /* 0x00000001ff047819 */ /* 0x000fc80000011603 */
[----:B------:R-:W-:Y:S02]  /*0180*/  SHF.R.U32.HI R10, RZ, 0x1, R5 ;  /* 0x00000001ff0a7819 */ /* 0x000fe40000011605 */
[----:B------:R-:W-:Y:S02]  /*0190*/  LEA.HI R4, R3, R4, RZ, 0x1 ;  /* 0x0000000403047211 */ /* 0x000fe400078f08ff */
[----:B------:R-:W-:-:S03]  /*01a0*/  LEA.HI R10, R5, R10, RZ, 0x1 ;  /* 0x0000000a050a7211 */ /* 0x000fc600078f08ff */
[----:B------:R-:W-:Y:S02]  /*01b0*/  IMAD R5, R4, -0xc, R27 ;  /* 0xfffffff404057824 */ /* 0x000fe400078e021b */
[----:B------:R-:W-:Y:S02]  /*01c0*/  IMAD R3, R10, -0xc, R29 ;  /* 0xfffffff40a037824 */ /* 0x000fe400078e021d */
[----:B------:R-:W-:Y:S02]  /*01d0*/  IMAD R4, R5, 0xc, R0 ;  /* 0x0000000c05047824 */ /* 0x000fe400078e0200 */
[----:B------:R-:W-:Y:S02]  /*01e0*/  IMAD R27, R27, -0xc, R2 ;  /* 0xfffffff41b1b7824 */ /* 0x000fe400078e0202 */
[----:B------:R-:W-:Y:S02]  /*01f0*/  IMAD R11, R3, 0x90, R4 ;  /* 0x00000090030b7824 */ /* 0x000fe400078e0204 */
[----:B--2---:R-:W-:-:S04]  /*0200*/  IMAD.WIDE R12, R27, 0x8, R6 ;  /* 0x000000081b0c7825 */ /* 0x004fc800078e0206 */
[----:B0-----:R-:W-:Y:S01]  /*0210*/  IMAD.WIDE R8, R11, 0x8, R8 ;  /* 0x000000080b087825 */ /* 0x001fe200078e0208 */
[----:B------:R-:W-:Y:S01]  /*0220*/  IADD3 R15, PT, PT, R27, 0xc, RZ ;  /* 0x0000000c1b0f7810 */ /* 0x000fe20007ffe0ff */
[----:B-1----:R-:W2:Y:S04]  /*0230*/  LDG.E.64.CONSTANT R12, desc[UR4][R12.64] ;  /* 0x000000040c0c7981 */ /* 0x002ea8000c1e9b00 */
[----:B------:R-:W2:Y:S01]  /*0240*/  LDG.E.64.CONSTANT R18, desc[UR4][R8.64] ;  /* 0x0000000408127981 */ /* 0x000ea2000c1e9b00 */
[----:B------:R-:W-:-:S03]  /*0250*/  IMAD.WIDE.U32 R14, R15, 0x8, R6 ;  /* 0x000000080f0e7825 */ /* 0x000fc600078e0006 */
[----:B------:R-:W3:Y:S04]  /*0260*/  LDG.E.64.CONSTANT R24, desc[UR4][R8.64+0x8] ;  /* 0x0000080408187981 */ /* 0x000ee8000c1e9b00 */
[----:B------:R-:W3:Y:S01]  /*0270*/  LDG.E.64.CONSTANT R14, desc[UR4][R14.64] ;  /* 0x000000040e0e7981 */ /* 0x000ee2000c1e9b00 */
        /* <DEDUP_REMOVED lines=8> */
[----:B--2---:R-:W-:-:S08]  /*0300*/  DMUL R18, R18, R12 ;  /* 0x0000000c12127228 */ /* 0x004fd00000000000 */
[----:B------:R-:W-:Y:S01]  /*0310*/  DFMA R18, R12, R18, RZ ;  /* 0x000000120c12722b */ /* 0x000fe200000000ff */
        /* <DEDUP_REMOVED lines=16> */
[----:B------:R-:W4:Y:S01]  /*0420*/  LDG.E.64.CONSTANT R20, desc[UR4][R20.64] ;  /* 0x0000000414147981 */ /* 0x000f22000c1e9b00 */
[----:B------:R-:W-:-:S03]  /*0430*/  IADD3 R11, PT, PT, R27, 0x54, RZ ;  /* 0x000000541b0b7810 */ /* 0x000fc60007ffe0ff */
[----:B------:R-:W4:Y:S02]  /*0440*/  LDG.E.64.CONSTANT R16, desc[UR4][R8.64+0x30] ;  /* 0x0000300408107981 */ /* 0x000f24000c1e9b00 */
        /* <DEDUP_REMOVED lines=23> */
[----:B--2---:R-:W-:-:S08]  /*05c0*/  DMUL R14, R14, R12 ;  /* 0x0000000c0e0e7228 */ /* 0x004fd00000000000 */
        /* <DEDUP_REMOVED lines=11> */
[----:B------:R-:W-:Y:S01]  /*0680*/  DFMA R16, R18, R20, R16 ;  /* 0x000000141210722b */ /* 0x000fe20000000010 */
[----:B------:R-:W-:-:S03]  /*0690*/  IADD3 R4, PT, PT, R5, 0xc, RZ ;  /* 0x0000000c05047810 */ /* 0x000fc60007ffe0ff */
[----:B------:R-:W3:Y:S01]  /*06a0*/  LDG.E.64.CONSTANT R18, desc[UR4][R26.64] ;  /* 0x000000041a127981 */ /* 0x000ee2000c1e9b00 */
[----:B-1----:R-:W-:-:S03]  /*06b0*/  IMAD.WIDE R12, R5, 0x8, R14 ;  /* 0x00000008050c7825 */ /* 0x002fc600078e020e */
        /* <DEDUP_REMOVED lines=14> */
[----:B------:R-:W-:Y:S01]  /*07a0*/  IMAD.WIDE.U32 R18, R25, 0x8, R14 ;  /* 0x0000000819127825 */ /* 0x000fe200078e000e */
[----:B------:R-:W-:-:S06]  /*07b0*/  IADD3 R25, PT, PT, R5, 0x30, RZ ;  /* 0x0000003005197810 */ /* 0x000fcc0007ffe0ff */
[----:B------:R-:W-:Y:S01]  /*07c0*/  DFMA R16, R12, R22, R16 ;  /* 0x000000160c10722b */ /* 0x000fe20000000010 */
[----:B------:R-:W2:Y:S04]  /*07d0*/  LDG.E.64.CONSTANT R18, desc[UR4][R18.64] ;  /* 0x0000000412127981 */ /* 0x000ea8000c1e9b00 */
[----:B------:R-:W2:Y:S01]  /*07e0*/  LDG.E.64.CONSTANT R12, desc[UR4][R26.64+0x120] ;  /* 0x000120041a0c7981 */ /* 0x000ea2000c1e9b00 */
[----:B-----5:R-:W-:Y:S01]  /*07f0*/  DMUL R22, R8, R10 ;  /* 0x0000000a08167228 */ /* 0x020fe20000000000 */
[----:B------:R-:W-:-:S07]  /*0800*/  IMAD.WIDE.U32 R8, R25, 0x8, R14 ;  /* 0x0000000819087825 */ /* 0x000fce00078e000e */
[----:B------:R-:W-:Y:S01]  /*0810*/  DFMA R16, R10, R22, R16 ;  /* 0x000000160a10722b */ /* 0x000fe20000000010 */
        /* <DEDUP_REMOVED lines=10> */
[----:B------:R-:W-:Y:S01]  /*08c0*/  IMAD.WIDE.U32 R12, R25, 0x8, R14 ;  /* 0x00000008190c7825 */ /* 0x000fe200078e000e */
[----:B------:R-:W-:-:S06]  /*08d0*/  IADD3 R25, PT, PT, R5, 0x54, RZ ;  /* 0x0000005405197810 */ /* 0x000fcc0007ffe0ff */
[----:B------:R-:W-:Y:S01]  /*08e0*/  DFMA R20, R18, R22, R20 ;  /* 0x000000161214722b */ /* 0x000fe20000000014 */
[----:B------:R-:W2:Y:S04]  /*08f0*/  LDG.E.64.CONSTANT R12, desc[UR4][R12.64] ;  /* 0x000000040c0c7981 */ /* 0x000ea8000c1e9b00 */
[----:B------:R-:W2:Y:S01]  /*0900*/  LDG.E.64.CONSTANT R18, desc[UR4][R26.64+0x240] ;  /* 0x000240041a127981 */ /* 0x000ea2000c1e9b00 */
[----:B---3--:R-:W-:Y:S01]  /*0910*/  DMUL R22, R10, R8 ;  /* 0x000000080a167228 */ /* 0x008fe20000000000 */
[----:B------:R-:W-:-:S07]  /*0920*/  IMAD.WIDE.U32 R10, R25, 0x8, R14 ;  /* 0x00000008190a7825 */ /* 0x000fce00078e000e */
[----:B------:R-:W-:Y:S01]  /*0930*/  DFMA R20, R8, R22, R20 ;  /* 0x000000160814722b */ /* 0x000fe20000000014 */
[----:B------:R-:W3:Y:S04]  /*0940*/  LDG.E.64.CONSTANT R10, desc[UR4][R10.64] ;  /* 0x000000040a0a7981 */ /* 0x000ee8000c1e9b00 */
[----:B------:R-:W3:Y:S01]  /*0950*/  LDG.E.64.CONSTANT R8, desc[UR4][R26.64+0x2a0] ;  /* 0x0002a0041a087981 */ /* 0x000ee2000c1e9b00 */
[----:B------:R-:W-:Y:S01]  /*0960*/  IADD3 R25, PT, PT, R5, 0x60, RZ ;  /* 0x0000006005197810 */ /* 0x000fe20007ffe0ff */
[----:B----4-:R-:W-:-:S04]  /*0970*/  DMUL R22, R16, R6 ;  /* 0x0000000610167228 */ /* 0x010fc80000000000 */
[----:B------:R-:W-:-:S04]  /*0980*/  IMAD.WIDE.U32 R16, R25, 0x8, R14 ;  /* 0x0000000819107825 */ /* 0x000fc800078e000e */
[----:B------:R-:W-:Y:S02]  /*0990*/  DFMA R20, R6, R22, R20 ;  /* 0x000000160614722b */ /* 0x000fe40000000014 */
[----:B------:R-:W4:Y:S04]  /*09a0*/  LDG.E.64.CONSTANT R16, desc[UR4][R16.64] ;  /* 0x0000000410107981 */ /* 0x000f28000c1e9b00 */
[----:B------:R-:W4:Y:S01]  /*09b0*/  LDG.E.64.CONSTANT R6, desc[UR4][R26.64+0x300] ;  /* 0x000300041a067981 */ /* 0x000f22000c1e9b00 */
[----:B--2---:R-:W-:Y:S01]  /*09c0*/  DMUL R22, R18, R12 ;  /* 0x0000000c12167228 */ /* 0x004fe20000000000 */
[----:B------:R-:W-:-:S05]  /*09d0*/  IADD3 R19, PT, PT, R5, 0x6c, RZ ;  /* 0x0000006c05137810 */ /* 0x000fca0007ffe0ff */
[--C-:B------:R-:W-:Y:S01]  /*09e0*/  IMAD.WIDE.U32 R18, R19, 0x8, R14.reuse ;  /* 0x0000000813127825 */ /* 0x100fe200078e000e */
[----:B------:R-:W-:Y:S01]  /*09f0*/  IADD3 R25, PT, PT, R5, 0x78, RZ ;  /* 0x0000007805197810 */ /* 0x000fe20007ffe0ff */
[----:B------:R-:W-:Y:S01]  /*0a00*/  DFMA R20, R12, R22, R20 ;  /* 0x000000160c14722b */ /* 0x000fe20000000014 */
[----:B------:R-:W2:Y:S04]  /*0a10*/  LDG.E.64.CONSTANT R12, desc[UR4][R26.64+0x360] ;  /* 0x000360041a0c7981 */ /* 0x000ea8000c1e9b00 */
[----:B------:R-:W2:Y:S01]  /*0a20*/  LDG.E.64.CONSTANT R18, desc[UR4][R18.64] ;  /* 0x0000000412127981 */ /* 0x000ea2000c1e9b00 */
[----:B---3--:R-:W-:Y:S01]  /*0a30*/  DMUL R22, R8, R10 ;  /* 0x0000000a08167228 */ /* 0x008fe20000000000 */
[----:B------:R-:W-:Y:S02]  /*0a40*/  IMAD.WIDE.U32 R8, R25, 0x8, R14 ;  /* 0x0000000819087825 */ /* 0x000fe400078e000e */
[----:B------:R-:W0:Y:S05]  /*0a50*/  LDC.64 R24, c[0x0][0x3b0] ;  /* 0x0000ec00ff187b82 */ /* 0x000e2a0000000a00 */
[----:B------:R-:W-:Y:S01]  /*0a60*/  DFMA R20, R10, R22, R20 ;  /* 0x000000160a14722b */ /* 0x000fe20000000014 */
[----:B------:R-:W3:Y:S02]  /*0a70*/  LDG.E.64.CONSTANT R8, desc[UR4][R8.64] ;  /* 0x0000000408087981 */ /* 0x000ee4000c1e9b00 */
[----:B------:R-:W1:Y:S02]  /*0a80*/  LDC.64 R22, c[0x0][0x398] ;  /* 0x0000e600ff167b82 */ /* 0x000e640000000a00 */
[----:B------:R-:W3:Y:S01]  /*0a90*/  LDG.E.64.CONSTANT R10, desc[UR4][R26.64+0x3c0] ;  /* 0x0003c0041a0a7981 */ /* 0x000ee2000c1e9b00 */
[----:B------:R-:W-:Y:S01]  /*0aa0*/  IADD3 R5, PT, PT, R5, 0x84, RZ ;  /* 0x0000008405057810 */ /* 0x000fe20007ffe0ff */
[----:B------:R-:W-:-:S04]  /*0ab0*/  IMAD R29, R29, -0x90, R2 ;  /* 0xffffff701d1d7824 */ /* 0x000fc800078e0202 */
[----:B------:R-:W-:Y:S01]  /*0ac0*/  IMAD.WIDE.U32 R14, R5, 0x8, R14 ;  /* 0x00000008050e7825 */ /* 0x000fe200078e000e */
[----:B------:R-:W-:Y:S01]  /*0ad0*/  IADD3 R29, PT, PT, R0, R29, RZ ;  /* 0x0000001d001d7210 */ /* 0x000fe20007ffe0ff */
[----:B------:R5:W3:Y:S04]  /*0ae0*/  LDG.E.64.CONSTANT R4, desc[UR4][R26.64+0x420] ;  /* 0x000420041a047981 */ /* 0x000ae8000c1e9b00 */
[----:B------:R-:W3:Y:S01]  /*0af0*/  LDG.E.64.CONSTANT R14, desc[UR4][R14.64] ;  /* 0x000000040e0e7981 */ /* 0x000ee2000c1e9b00 */
[----:B0-----:R-:W-:Y:S01]  /*0b00*/  IMAD.WIDE R24, R29, 0x8, R24 ;  /* 0x000000081d187825 */ /* 0x001fe200078e0218 */
[----:B----4-:R-:W-:Y:S01]  /*0b10*/  DMUL R6, R6, R16 ;  /* 0x0000001006067228 */ /* 0x010fe20000000000 */
[----:B------:R-:W-:-:S07]  /*0b20*/  IADD3 R29, PT, PT, R3, 0xc, RZ ;  /* 0x0000000c031d7810 */ /* 0x000fce0007ffe0ff */
[----:B------:R-:W-:Y:S01]  /*0b30*/  DFMA R6, R16, R6, R20 ;  /* 0x000000061006722b */ /* 0x000fe20000000014 */
[----:B-1----:R-:W-:-:S06]  /*0b40*/  IMAD.WIDE R16, R3, 0x8, R22 ;  /* 0x0000000803107825 */ /* 0x002fcc00078e0216 */
[----:B------:R-:W4:Y:S01]  /*0b50*/  LDG.E.64.CONSTANT R16, desc[UR4][R16.64] ;  /* 0x0000000410107981 */ /* 0x000f22000c1e9b00 */
[----:B--2---:R-:W-:-:S03]  /*0b60*/  DMUL R20, R12, R18 ;  /* 0x000000120c147228 */ /* 0x004fc60000000000 */
[----:B------:R-:W4:Y:S01]  /*0b70*/  LDG.E.64.CONSTANT R12, desc[UR4][R24.64] ;  /* 0x00000004180c7981 */ /* 0x000f22000c1e9b00 */
[----:B------:R-:W-:-:S04]  /*0b80*/  IMAD.WIDE.U32 R28, R29, 0x8, R22 ;  /* 0x000000081d1c7825 */ /* 0x000fc800078e0016 */
[----:B------:R-:W-:Y:S01]  /*0b90*/  DFMA R18, R18, R20, R6 ;  /* 0x000000141212722b */ /* 0x000fe20000000006 */
[----:B-----5:R-:W-:Y:S01]  /*0ba0*/  IADD3 R27, PT, PT, R3, 0x18, RZ ;  /* 0x00000018031b7810 */ /* 0x020fe20007ffe0ff */
[----:B------:R-:W2:Y:S01]  /*0bb0*/  LDG.E.64.CONSTANT R6, desc[UR4][R24.64+0x480] ;  /* 0x0004800418067981 */ /* 0x000ea2000c1e9b00 */
[----:B---3--:R-:W-:-:S03]  /*0bc0*/  DMUL R20, R10, R8 ;  /* 0x000000080a147228 */ /* 0x008fc60000000000 */
[----:B------:R0:W2:Y:S05]  /*0bd0*/  LDG.E.64.CONSTANT R10, desc[UR4][R28.64] ;  /* 0x000000041c0a7981 */ /* 0x0000aa000c1e9b00 */
[----:B------:R-:W-:Y:S01]  /*0be0*/  DFMA R20, R8, R20, R18 ;  /* 0x000000140814722b */ /* 0x000fe20000000012 */
[----:B------:R-:W-:Y:S01]  /*0bf0*/  IMAD.WIDE.U32 R18, R27, 0x8, R22 ;  /* 0x000000081b127825 */ /* 0x000fe200078e0016 */
[----:B------:R-:W3:Y:S05]  /*0c00*/  LDG.E.64.CONSTANT R8, desc[UR4][R24.64+0x900] ;  /* 0x0009000418087981 */ /* 0x000eea000c1e9b00 */
[----:B------:R-:W3:Y:S01]  /*0c10*/  LDG.E.64.CONSTANT R18, desc[UR4][R18.64] ;  /* 0x0000000412127981 */ /* 0x000ee2000c1e9b00 */
[----:B------:R-:W-:Y:S01]  /*0c20*/  DMUL R4, R4, R14 ;  /* 0x0000000e04047228 */ /* 0x000fe20000000000 */
[----:B------:R-:W-:-:S05]  /*0c30*/  IADD3 R27, PT, PT, R3, 0x24, RZ ;  /* 0x00000024031b7810 */ /* 0x000fca0007ffe0ff */
[----:B------:R-:W-:Y:S02]  /*0c40*/  IMAD.WIDE.U32 R26, R27, 0x8, R22 ;  /* 0x000000081b1a7825 */ /* 0x000fe400078e0016 */
[----:B------:R-:W-:Y:S01]  /*0c50*/  DFMA R20, R14, R4, R20 ;  /* 0x000000040e14722b */ /* 0x000fe20000000014 */
[----:B0-----:R-:W-:Y:S01]  /*0c60*/  IADD3 R29, PT, PT, R3, 0x30, RZ ;  /* 0x00000030031d7810 */ /* 0x001fe20007ffe0ff */
[----:B------:R-:W5:Y:S01]  /*0c70*/  LDG.E.64.CONSTANT R4, desc[UR4][R24.64+0xd80] ;  /* 0x000d800418047981 */ /* 0x000f62000c1e9b00 */
[----:B----4-:R-:W-:-:S03]  /*0c80*/  DMUL R14, R12, R16 ;  /* 0x000000100c0e7228 */ /* 0x010fc60000000000 */
[----:B------:R0:W5:Y:S05]  /*0c90*/  LDG.E.64.CONSTANT R12, desc[UR4][R26.64] ;  /* 0x000000041a0c7981 */ /* 0x00016a000c1e9b00 */
[----:B------:R-:W-:Y:S01]  /*0ca0*/  DFMA R20, R16, R14, R20 ;  /* 0x0000000e1014722b */ /* 0x000fe20000000014 */
[----:B------:R-:W-:Y:S01]  /*0cb0*/  IMAD.WIDE.U32 R14, R29, 0x8, R22 ;  /* 0x000000081d0e7825 */ /* 0x000fe200078e0016 */
[----:B------:R-:W-:-:S05]  /*0cc0*/  IADD3 R29, PT, PT, R3, 0x3c, RZ ;  /* 0x0000003c031d7810 */ /* 0x000fca0007ffe0ff */
[----:B------:R-:W4:Y:S01]  /*0cd0*/  LDG.E.64.CONSTANT R14, desc[UR4][R14.64] ;  /* 0x000000040e0e7981 */ /* 0x000f22000c1e9b00 */
[----:B0-----:R-:W-:Y:S01]  /*0ce0*/  IADD3 R27, PT, PT, R3, 0x48, RZ ;  /* 0x00000048031b7810 */ /* 0x001fe20007ffe0ff */
[----:B--2---:R-:W-:Y:S02]  /*0cf0*/  DMUL R16, R6, R10 ;  /* 0x0000000a06107228 */ /* 0x004fe40000000000 */
[----:B------:R-:W4:Y:S06]  /*0d00*/  LDG.E.64.CONSTANT R6, desc[UR4][R24.64+0x1200] ;  /* 0x0012000418067981 */ /* 0x000f2c000c1e9b00 */
[----:B------:R-:W-:Y:S01]  /*0d10*/  DFMA R20, R10, R16, R20 ;  /* 0x000000100a14722b */ /* 0x000fe20000000014 */
[--C-:B------:R-:W-:Y:S01]  /*0d20*/  IMAD.WIDE.U32 R10, R29, 0x8, R22.reuse ;  /* 0x000000081d0a7825 */ /* 0x100fe200078e0016 */
[----:B---3--:R-:W-:Y:S01]  /*0d30*/  DMUL R16, R8, R18 ;  /* 0x0000001208107228 */ /* 0x008fe20000000000 */
[----:B------:R-:W2:Y:S04]  /*0d40*/  LDG.E.64.CONSTANT R8, desc[UR4][R24.64+0x1680] ;  /* 0x0016800418087981 */ /* 0x000ea8000c1e9b00 */
[----:B------:R-:W2:Y:S03]  /*0d50*/  LDG.E.64.CONSTANT R10, desc[UR4][R10.64] ;  /* 0x000000040a0a7981 */ /* 0x000ea6000c1e9b00 */
[----:B------:R-:W-:Y:S01]  /*0d60*/  DFMA R20, R18, R16, R20 ;  /* 0x000000101214722b */ /* 0x000fe20000000014 */
[----:B------:R-:W-:Y:S01]  /*0d70*/  IMAD.WIDE.U32 R16, R27, 0x8, R22 ;  /* 0x000000081b107825 */ /* 0x000fe200078e0016 */
[----:B------:R-:W3:Y:S05]  /*0d80*/  LDG.E.64.CONSTANT R18, desc[UR4][R24.64+0x1b00] ;  /* 0x001b000418127981 */ /* 0x000eea000c1e9b00 */
[----:B------:R-:W3:Y:S01]  /*0d90*/  LDG.E.64.CONSTANT R16, desc[UR4][R16.64] ;  /* 0x0000000410107981 */ /* 0x000ee2000c1e9b00 */
[----:B------:R-:W-:Y:S01]  /*0da0*/  IADD3 R27, PT, PT, R3, 0x60, RZ ;  /* 0x00000060031b7810 */ /* 0x000fe20007ffe0ff */
[----:B-----5:R-:W-:-:S08]  /*0db0*/  DMUL R4, R4, R12 ;  /* 0x0000000c04047228 */ /* 0x020fd00000000000 */
[----:B------:R-:W-:Y:S01]  /*0dc0*/  DFMA R20, R12, R4, R20 ;  /* 0x000000040c14722b */ /* 0x000fe20000000014 */
[----:B------:R-:W-:Y:S01]  /*0dd0*/  IADD3 R13, PT, PT, R3, 0x54, RZ ;  /* 0x00000054030d7810 */ /* 0x000fe20007ffe0ff */
[--C-:B------:R-:W-:Y:S01]  /*0de0*/  IMAD.WIDE.U32 R26, R27, 0x8, R22.reuse ;  /* 0x000000081b1a7825 */ /* 0x100fe200078e0016 */
[----:B------:R-:W-:Y:S01]  /*0df0*/  IADD3 R29, PT, PT, R3, 0x6c, RZ ;  /* 0x0000006c031d7810 */ /* 0x000fe20007ffe0ff */
[----:B----4-:R-:W-:Y:S02]  /*0e00*/  DMUL R4, R6, R14 ;  /* 0x0000000e06047228 */ /* 0x010fe40000000000 */
[----:B------:R-:W-:Y:S02]  /*0e10*/  IMAD.WIDE.U32 R6, R13, 0x8, R22 ;  /* 0x000000080d067825 */ /* 0x000fe400078e0016 */
[----:B------:R-:W4:Y:S04]  /*0e20*/  LDG.E.64.CONSTANT R12, desc[UR4][R24.64+0x2400] ;  /* 0x00240004180c7981 */ /* 0x000f28000c1e9b00 */
[----:B------:R-:W-:Y:S01]  /*0e30*/  DFMA R14, R14, R4, R20 ;  /* 0x000000040e0e722b */ /* 0x000fe20000000014 */
[----:B------:R-:W5:Y:S04]  /*0e40*/  LDG.E.64.CONSTANT R6, desc[UR4][R6.64] ;  /* 0x0000000406067981 */ /* 0x000f68000c1e9b00 */
[----:B------:R-:W5:Y:S01]  /*0e50*/  LDG.E.64.CONSTANT R4, desc[UR4][R24.64+0x1f80] ;  /* 0x001f800418047981 */ /* 0x000f62000c1e9b00 */
[----:B--2---:R-:W-:-:S03]  /*0e60*/  DMUL R20, R8, R10 ;  /* 0x0000000a08147228 */ /* 0x004fc60000000000 */
[----:B------:R-:W4:Y:S05]  /*0e70*/  LDG.E.64.CONSTANT R8, desc[UR4][R26.64] ;  /* 0x000000041a087981 */ /* 0x000f2a000c1e9b00 */
[----:B------:R-:W-:Y:S02]  /*0e80*/  DFMA R20, R10, R20, R14 ;  /* 0x000000140a14722b */ /* 0x000fe4000000000e */
[----:B---3--:R-:W-:Y:S01]  /*0e90*/  DMUL R18, R18, R16 ;  /* 0x0000001012127228 */ /* 0x008fe20000000000 */
[--C-:B------:R-:W-:Y:S01]  /*0ea0*/  IMAD.WIDE.U32 R14, R29, 0x8, R22.reuse ;  /* 0x000000081d0e7825 */ /* 0x100fe200078e0016 */
[----:B------:R-:W-:Y:S01]  /*0eb0*/  IADD3 R29, PT, PT, R3, 0x78, RZ ;  /* 0x00000078031d7810 */ /* 0x000fe20007ffe0ff */
        /* <DEDUP_REMOVED lines=10> */
[----:B-----5:R-:W-:Y:S02]  /*0f60*/  DMUL R4, R4, R6 ;  /* 0x0000000604047228 */ /* 0x020fe40000000000 */
[----:B----4-:R-:W-:-:S06]  /*0f70*/  DMUL R12, R12, R8 ;  /* 0x000000080c0c7228 */ /* 0x010fcc0000000000 */
[----:B------:R-:W-:Y:S01]  /*0f80*/  DFMA R4, R6, R4, R16 ;  /* 0x000000040604722b */ /* 0x000fe20000000010 */
[----:B------:R-:W0:Y:S07]  /*0f90*/  LDC.64 R6, c[0x0][0x380] ;  /* 0x0000e000ff067b82 */ /* 0x000e2e0000000a00 */
[----:B------:R-:W-:Y:S02]  /*0fa0*/  DFMA R4, R8, R12, R4 ;  /* 0x0000000c0804722b */ /* 0x000fe40000000004 */
        /* <DEDUP_REMOVED lines=9> */
.L_x_3:
        /* <DEDUP_REMOVED lines=12> */
.L_x_18:


//--------------------- .text._Z13jacobi_kernelILi11EEvPdPKdS2_S2_S2_S2_S2_i --------------------------
	.section	.text._Z13jacobi_kernelILi11EEvPdPKdS2_S2_S2_S2_S2_i,"ax",@progbits
	.align	128
        .global         _Z13jacobi_kernelILi11EEvPdPKdS2_S2_S2_S2_S2_i
        .type           _Z13jacobi_kernelILi11EEvPdPKdS2_S2_S2_S2_S2_i,@function
        .size           _Z13jacobi_kernelILi11EEvPdPKdS2_S2_S2_S2_S2_i,(.L_x_19 - _Z13jacobi_kernelILi11EEvPdPKdS2_S2_S2_S2_S2_i)
        .other          _Z13jacobi_kernelILi11EEvPdPKdS2_S2_S2_S2_S2_i,@"STO_CUDA_ENTRY STV_DEFAULT"
_Z13jacobi_kernelILi11EEvPdPKdS2_S2_S2_S2_S2_i:
.text._Z13jacobi_kernelILi11EEvPdPKdS2_S2_S2_S2_S2_i:
[----:B------:R-:W-:Y:S01]  /*0000*/  LDC R1, c[0x0][0x37c] ;  /* 0x0000df00ff017b82 */ /* 0x000fe20000000800 */
[----:B------:R-:W0:Y:S07]  /*0010*/  S2R R2, SR_TID.X ;  /* 0x0000000000027919 */ /* 0x000e2e0000002100 */
[----:B------:R-:W0:Y:S01]  /*0020*/  S2UR UR4, SR_CTAID.X ;  /* 0x00000000000479c3 */ /* 0x000e220000002500 */
[----:B------:R-:W1:Y:S07]  /*0030*/  LDCU UR5, c[0x0][0x3b8] ;  /* 0x00007700ff0577ac */ /* 0x000e6e0008000800 */
[----:B------:R-:W0:Y:S02]  /*0040*/  LDC R3, c[0x0][0x360] ;  /* 0x0000d800ff037b82 */ /* 0x000e240000000800 */
[----:B0-----:R-:W-:-:S04]  /*0050*/  IMAD R2, R3, UR4, R2 ;  /* 0x0000000403027c24 */ /* 0x001fc8000f8e0202 */
[----:B------:R-:W-:-:S05]  /*0060*/  IMAD.HI R0, R2, 0x6279f1, RZ ;  /* 0x006279f102007827 */ /* 0x000fca00078e02ff */
[----:B------:R-:W-:-:S04]  /*0070*/  SHF.R.S32.HI R3, RZ, 0x1, R0 ;  /* 0x00000001ff037819 */ /* 0x000fc80000011400 */
[----:B------:R-:W-:-:S04]  /*0080*/  LEA.HI R0, R0, R3, RZ, 0x1 ;  /* 0x0000000300007211 */ /* 0x000fc800078f08ff */
        /* <DEDUP_REMOVED lines=8> */
[----:B------:R-:W-:Y:S02]  /*0110*/  SHF.R.S32.HI R6, RZ, 0x1, R5 ;  /* 0x00000001ff067819 */ /* 0x000fe40000011405 */
[----:B------:R-:W-:Y:S02]  /*0120*/  LEA.HI R27, R3, R4, RZ, 0x1 ;  /* 0x00000004031b7211 */ /* 0x000fe400078f08ff */
[----:B------:R-:W-:Y:S02]  /*0130*/  LEA.HI R5, R5, R6, RZ, 0x1 ;  /* 0x0000000605057211 */ /* 0x000fe400078f08ff */
[----:B------:R-:W2:Y:S01]  /*0140*/  LDC.64 R6, c[0x0][0x388] ;  /* 0x0000e200ff067b82 */ /* 0x000ea20000000a00 */
[----:B------:R-:W-:-:S04]  /*0150*/  IMAD.HI R3, R27, 0x2e8ba2e9, RZ ;  /* 0x2e8ba2e91b037827 */ /* 0x000fc800078e02ff */
[----:B------:R-:W-:Y:S01]  /*0160*/  IMAD.HI R10, R5, 0x2e8ba2e9, RZ ;  /* 0x2e8ba2e9050a7827 */ /* 0x000fe200078e02ff */
[----:B------:R-:W-:-:S04]  /*0170*/  SHF.R.S32.HI R4, RZ, 0x1, R3 ;  /* 0x00000001ff047819 */ /* 0x000fc80000011403 */
[----:B------:R-:W-:Y:S02]  /*0180*/  SHF.R.S32.HI R11, RZ, 0x1, R10 ;  /* 0x00000001ff0b7819 */ /* 0x000fe4000001140a */
[----:B------:R-:W-:Y:S02]  /*0190*/  LEA.HI R4, R3, R4, RZ, 0x1 ;  /* 0x0000000403047211 */ /* 0x000fe400078f08ff */
[----:B------:R-:W-:-:S03]  /*01a0*/  LEA.HI R10, R10, R11, RZ, 0x1 ;  /* 0x0000000b0a0a7211 */ /* 0x000fc600078f08ff */
[----:B------:R-:W-:Y:S02]  /*01b0*/  IMAD R29, R4, -0xb, R27 ;  /* 0xfffffff5041d7824 */ /* 0x000fe400078e021b */
[----:B------:R-:W-:Y:S02]  /*01c0*/  IMAD R3, R10, -0xb, R5 ;  /* 0xfffffff50a037824 */ /* 0x000fe400078e0205 */
[----:B------:R-:W-:Y:S02]  /*01d0*/  IMAD R4, R29, 0xb, R0 ;  /* 0x0000000b1d047824 */ /* 0x000fe400078e0200 */
[----:B------:R-:W-:Y:S02]  /*01e0*/  IMAD R27, R27, -0xb, R2 ;  /* 0xfffffff51b1b7824 */ /* 0x000fe400078e0202 */
[----:B------:R-:W-:Y:S02]  /*01f0*/  IMAD R11, R3, 0x79, R4 ;  /* 0x00000079030b7824 */ /* 0x000fe400078e0204 */
[C---:B--2---:R-:W-:Y:S01]  /*0200*/  IMAD.WIDE R14, R27.reuse, 0x8, R6 ;  /* 0x000000081b0e7825 */ /* 0x044fe200078e0206 */
[----:B------:R-:W-:-:S03]  /*0210*/  IADD3 R21, PT, PT, R27, 0xb, RZ ;  /* 0x0000000b1b157810 */ /* 0x000fc60007ffe0ff */
[----:B0-----:R-:W-:Y:S02]  /*0220*/  IMAD.WIDE R8, R11, 0x8, R8 ;  /* 0x000000080b087825 */ /* 0x001fe400078e0208 */
[----:B-1----:R-:W2:Y:S04]  /*0230*/  LDG.E.64.CONSTANT R14, desc[UR4][R14.64] ;  /* 0x000000040e0e7981 */ /* 0x002ea8000c1e9b00 */
[----:B------:R-:W2:Y:S01]  /*0240*/  LDG.E.64.CONSTANT R24, desc[UR4][R8.64] ;  /* 0x0000000408187981 */ /* 0x000ea2000c1e9b00 */
[----:B------:R-:W-:-:S03]  /*0250*/  IMAD.WIDE.U32 R20, R21, 0x8, R6 ;  /* 0x0000000815147825 */ /* 0x000fc600078e0006 */
[----:B------:R-:W3:Y:S04]  /*0260*/  LDG.E.64.CONSTANT R16, desc[UR4][R8.64+0x8] ;  /* 0x0000080408107981 */ /* 0x000ee8000c1e9b00 */
[----:B------:R-:W3:Y:S01]  /*0270*/  LDG.E.64.CONSTANT R20, desc[UR4][R20.64] ;  /* 0x0000000414147981 */ /* 0x000ee2000c1e9b00 */
[C---:B------:R-:W-:Y:S02]  /*0280*/  IADD3 R11, PT, PT, R27.reuse, 0x16, RZ ;  /* 0x000000161b0b7810 */ /* 0x040fe40007ffe0ff */
[----:B------:R-:W-:Y:S01]  /*0290*/  IADD3 R13, PT, PT, R27, 0x21, RZ ;  /* 0x000000211b0d7810 */ /* 0x000fe20007ffe0ff */
[----:B------:R-:W4:Y:S02]  /*02a0*/  LDG.E.64.CONSTANT R22, desc[UR4][R8.64+0x10] ;  /* 0x0000100408167981 */ /* 0x000f24000c1e9b00 */
[----:B------:R-:W-:-:S02]  /*02b0*/  IMAD.WIDE.U32 R10, R11, 0x8, R6 ;  /* 0x000000080b0a7825 */ /* 0x000fc400078e0006 */
        /* <DEDUP_REMOVED lines=14> */
[----:B------:R-:W-:Y:S01]  /*03a0*/  IMAD.WIDE.U32 R20, R21, 0x8, R6 ;  /* 0x0000000815147825 */ /* 0x000fe200078e0006 */
[----:B-----5:R-:W-:-:S03]  /*03b0*/  DMUL R18, R18, R12 ;  /* 0x0000000c12127228 */ /* 0x020fc60000000000 */
[----:B------:R-:W-:Y:S02]  /*03c0*/  DFMA R22, R10, R22, R16 ;  /* 0x000000160a16722b */ /* 0x000fe40000000010 */
[----:B------:R-:W3:Y:S01]  /*03d0*/  LDG.E.64.CONSTANT R20, desc[UR4][R20.64] ;  /* 0x0000000414147981 */ /* 0x000ee2000c1e9b00 */
[----:B------:R-:W-:-:S03]  /*03e0*/  IADD3 R11, PT, PT, R27, 0x42, RZ ;  /* 0x000000421b0b7810 */ /* 0x000fc60007ffe0ff */
[----:B------:R-:W3:Y:S02]  /*03f0*/  LDG.E.64.CONSTANT R16, desc[UR4][R8.64+0x28] ;  /* 0x0000280408107981 */ /* 0x000ee4000c1e9b00 */
[----:B------:R-:W-:Y:S01]  /*0400*/  IMAD.WIDE.U32 R10, R11, 0x8, R6 ;  /* 0x000000080b0a7825 */ /* 0x000fe200078e0006 */
[----:B------:R-:W-:Y:S01]  /*0410*/  DFMA R18, R12, R18, R22 ;  /* 0x000000120c12722b */ /* 0x000fe20000000016 */
        /* <DEDUP_REMOVED lines=12> */
[----:B------:R-:W-:Y:S01]  /*04e0*/  DFMA R16, R20, R16, R24 ;  /* 0x000000101410722b */ /* 0x000fe20000000018 */
[----:B------:R-:W-:Y:S02]  /*04f0*/  IADD3 R25, PT, PT, R27, 0x63, RZ ;  /* 0x000000631b197810 */ /* 0x000fe40007ffe0ff */
[----:B------:R-:W2:Y:S01]  /*0500*/  LDG.E.64.CONSTANT R20, desc[UR4][R8.64+0x40] ;  /* 0x0000400408147981 */ /* 0x000ea2000c1e9b00 */
[----:B----4-:R-:W-:Y:S02]  /*0510*/  DMUL R22, R22, R10 ;  /* 0x0000000a16167228 */ /* 0x010fe40000000000 */
[----:B------:R-:W-:-:S06]  /*0520*/  IMAD.WIDE.U32 R24, R25, 0x8, R6 ;  /* 0x0000000819187825 */ /* 0x000fcc00078e0006 */
[----:B------:R-:W-:Y:S01]  /*0530*/  DFMA R16, R10, R22, R16 ;  /* 0x000000160a10722b */ /* 0x000fe20000000010 */
[----:B------:R-:W3:Y:S01]  /*0540*/  LDG.E.64.CONSTANT R24, desc[UR4][R24.64] ;  /* 0x0000000418187981 */ /* 0x000ee2000c1e9b00 */
[----:B------:R-:W-:-:S03]  /*0550*/  IADD3 R23, PT, PT, R27, 0x6e, RZ ;  /* 0x0000006e1b177810 */ /* 0x000fc60007ffe0ff */
[----:B------:R-:W3:Y:S02]  /*0560*/  LDG.E.64.CONSTANT R10, desc[UR4][R8.64+0x48] ;  /* 0x00004804080a7981 */ /* 0x000ee4000c1e9b00 */
[----:B------:R-:W-:Y:S02]  /*0570*/  IMAD.WIDE.U32 R6, R23, 0x8, R6 ;  /* 0x0000000817067825 */ /* 0x000fe400078e0006 */
[----:B------:R-:W4:Y:S04]  /*0580*/  LDG.E.64.CONSTANT R22, desc[UR4][R8.64+0x50] ;  /* 0x0000500408167981 */ /* 0x000f28000c1e9b00 */
[----:B------:R-:W4:Y:S01]  /*0590*/  LDG.E.64.CONSTANT R6, desc[UR4][R6.64] ;  /* 0x0000000406067981 */ /* 0x000f22000c1e9b00 */
[----:B------:R-:W-:-:S05]  /*05a0*/  IADD3 R4, PT, PT, R27, R0, RZ ;  /* 0x000000001b047210 */ /* 0x000fca0007ffe0ff */
[----:B------:R-:W-:Y:S01]  /*05b0*/  IMAD R27, R3, 0x79, R4 ;  /* 0x00000079031b7824 */ /* 0x000fe200078e0204 */
[----:B-----5:R-:W-:-:S08]  /*05c0*/  DMUL R14, R14, R12 ;  /* 0x0000000c0e0e7228 */ /* 0x020fd00000000000 */
[----:B------:R-:W-:Y:S01]  /*05d0*/  DFMA R16, R12, R14, R16 ;  /* 0x0000000e0c10722b */ /* 0x000fe20000000010 */
[----:B------:R-:W0:Y:S08]  /*05e0*/  LDC.64 R12, c[0x0][0x3a8] ;  /* 0x0000ea00ff0c7b82 */ /* 0x000e300000000a00 */
[----:B------:R-:W1:Y:S01]  /*05f0*/  LDC.64 R14, c[0x0][0x390] ;  /* 0x0000e400ff0e7b82 */ /* 0x000e620000000a00 */
[----:B--2---:R-:W-:Y:S01]  /*0600*/  DMUL R20, R20, R18 ;  /* 0x0000001214147228 */ /* 0x004fe20000000000 */
[----:B0-----:R-:W-:-:S05]  /*0610*/  IMAD.WIDE R26, R27, 0x8, R12 ;  /* 0x000000081b1a7825 */ /* 0x001fca00078e020c */
[----:B------:R-:W2:Y:S01]  /*0620*/  LDG.E.64.CONSTANT R8, desc[UR4][R26.64] ;  /* 0x000000041a087981 */ /* 0x000ea2000c1e9b00 */
[----:B-1----:R-:W-:-:S06]  /*0630*/  IMAD.WIDE R12, R29, 0x8, R14 ;  /* 0x000000081d0c7825 */ /* 0x002fcc00078e020e */
[----:B------:R-:W2:Y:S01]  /*0640*/  LDG.E.64.CONSTANT R12, desc[UR4][R12.64] ;  /* 0x000000040c0c7981 */ /* 0x000ea2000c1e9b00 */
[----:B------:R-:W-:Y:S01]  /*0650*/  DFMA R16, R18, R20, R16 ;  /* 0x000000141210722b */ /* 0x000fe20000000010 */
[----:B------:R-:W-:Y:S01]  /*0660*/  IADD3 R21, PT, PT, R29, 0xb, RZ ;  /* 0x0000000b1d157810 */ /* 0x000fe20007ffe0ff */
[----:B---3--:R-:W-:-:S04]  /*0670*/  DMUL R18, R10, R24 ;  /* 0x000000180a127228 */ /* 0x008fc80000000000 */
[----:B------:R-:W-:Y:S01]  /*0680*/  IMAD.WIDE.U32 R10, R21, 0x8, R14 ;  /* 0x00000008150a7825 */ /* 0x000fe200078e000e */
[----:B----4-:R-:W-:-:S03]  /*0690*/  DMUL R22, R22, R6 ;  /* 0x0000000616167228 */ /* 0x010fc60000000000 */
[----:B------:R-:W-:Y:S01]  /*06a0*/  DFMA R24, R24, R18, R16 ;  /* 0x000000121818722b */ /* 0x000fe20000000010 */
[----:B------:R-:W-:Y:S01]  /*06b0*/  IADD3 R19, PT, PT, R29, 0x16, RZ ;  /* 0x000000161d137810 */ /* 0x000fe20007ffe0ff */
[----:B------:R-:W3:Y:S04]  /*06c0*/  LDG.E.64.CONSTANT R16, desc[UR4][R26.64+0x58] ;  /* 0x000058041a107981 */ /* 0x000ee8000c1e9b00 */
[----:B------:R-:W3:Y:S01]  /*06d0*/  LDG.E.64.CONSTANT R10, desc[UR4][R10.64] ;  /* 0x000000040a0a7981 */ /* 0x000ee2000c1e9b00 */
[----:B------:R-:W-:Y:S01]  /*06e0*/  IMAD.WIDE.U32 R18, R19, 0x8, R14 ;  /* 0x0000000813127825 */ /* 0x000fe200078e000e */
        /* <DEDUP_REMOVED lines=11> */
[----:B------:R-:W-:Y:S01]  /*07a0*/  IMAD.WIDE.U32 R16, R23, 0x8, R14 ;  /* 0x0000000817107825 */ /* 0x000fe200078e000e */
[----:B------:R-:W-:-:S03]  /*07b0*/  IADD3 R23, PT, PT, R29, 0x37, RZ ;  /* 0x000000371d177810 */ /* 0x000fc60007ffe0ff */
[----:B------:R-:W-:Y:S02]  /*07c0*/  DFMA R24, R10, R20, R24 ;  /* 0x000000140a18722b */ /* 0x000fe40000000018 */
[----:B------:R-:W3:Y:S01]  /*07d0*/  LDG.E.64.CONSTANT R16, desc[UR4][R16.64] ;  /* 0x0000000410107981 */ /* 0x000ee2000c1e9b00 */
[----:B----4-:R-:W-:-:S03]  /*07e0*/  DMUL R20, R6, R18 ;  /* 0x0000001206147228 */ /* 0x010fc60000000000 */
[----:B------:R-:W3:Y:S01]  /*07f0*/  LDG.E.64.CONSTANT R10, desc[UR4][R26.64+0x160] ;  /* 0x000160041a0a7981 */ /* 0x000ee2000c1e9b00 */
[----:B------:R-:W-:-:S04]  /*0800*/  IMAD.WIDE.U32 R6, R23, 0x8, R14 ;  /* 0x0000000817067825 */ /* 0x000fc800078e000e */
[----:B------:R-:W-:Y:S01]  /*0810*/  DFMA R24, R18, R20, R24 ;  /* 0x000000141218722b */ /* 0x000fe20000000018 */
        /* <DEDUP_REMOVED lines=17> */
[----:B------:R-:W-:Y:S02]  /*0930*/  DFMA R20, R6, R20, R24 ;  /* 0x000000140614722b */ /* 0x000fe40000000018 */
[----:B------:R-:W4:Y:S04]  /*0940*/  LDG.E.64.CONSTANT R18, desc[UR4][R18.64] ;  /* 0x0000000412127981 */ /* 0x000f28000c1e9b00 */
[----:B------:R-:W4:Y:S01]  /*0950*/  LDG.E.64.CONSTANT R6, desc[UR4][R26.64+0x2c0] ;  /* 0x0002c0041a067981 */ /* 0x000f22000c1e9b00 */
[C---:B------:R-:W-:Y:S02]  /*0960*/  IADD3 R23, PT, PT, R29.reuse, 0x63, RZ ;  /* 0x000000631d177810 */ /* 0x040fe40007ffe0ff */
[----:B------:R-:W-:Y:S01]  /*0970*/  IADD3 R29, PT, PT, R29, 0x6e, RZ ;  /* 0x0000006e1d1d7810 */ /* 0x000fe20007ffe0ff */
[----:B------:R0:W5:Y:S02]  /*0980*/  LDG.E.64.CONSTANT R24, desc[UR4][R26.64+0x370] ;  /* 0x000370041a187981 */ /* 0x000164000c1e9b00 */
[----:B------:R-:W-:-:S04]  /*0990*/  IMAD.WIDE.U32 R22, R23, 0x8, R14 ;  /* 0x0000000817167825 */ /* 0x000fc800078e000e */
[----:B------:R-:W-:Y:S02]  /*09a0*/  IMAD.WIDE.U32 R14, R29, 0x8, R14 ;  /* 0x000000081d0e7825 */ /* 0x000fe400078e000e */
[----:B------:R-:W5:Y:S02]  /*09b0*/  LDG.E.64.CONSTANT R22, desc[UR4][R22.64] ;  /* 0x0000000416167981 */ /* 0x000f64000c1e9b00 */
[----:B------:R-:W-:Y:S02]  /*09c0*/  IMAD R29, R5, -0x79, R2 ;  /* 0xffffff87051d7824 */ /* 0x000fe400078e0202 */
[----:B------:R-:W5:Y:S03]  /*09d0*/  LDG.E.64.CONSTANT R4, desc[UR4][R26.64+0x318] ;  /* 0x000318041a047981 */ /* 0x000f66000c1e9b00 */
[----:B------:R-:W-:Y:S01]  /*09e0*/  IADD3 R29, PT, PT, R0, R29, RZ ;  /* 0x0000001d001d7210 */ /* 0x000fe20007ffe0ff */
[----:B------:R-:W5:Y:S01]  /*09f0*/  LDG.E.64.CONSTANT R14, desc[UR4][R14.64] ;  /* 0x000000040e0e7981 */ /* 0x000f62000c1e9b00 */
[----:B--2---:R-:W-:-:S08]  /*0a00*/  DMUL R8, R8, R12 ;  /* 0x0000000c08087228 */ /* 0x004fd00000000000 */
[----:B------:R-:W-:Y:S01]  /*0a10*/  DFMA R8, R12, R8, R20 ;  /* 0x000000080c08722b */ /* 0x000fe20000000014 */
[----:B------:R-:W1:Y:S08]  /*0a20*/  LDC.64 R20, c[0x0][0x398] ;  /* 0x0000e600ff147b82 */ /* 0x000e700000000a00 */
[----:B------:R-:W2:Y:S01]  /*0a30*/  LDC.64 R12, c[0x0][0x3b0] ;  /* 0x0000ec00ff0c7b82 */ /* 0x000ea20000000a00 */
[----:B---3--:R-:W-:-:S08]  /*0a40*/  DMUL R16, R16, R10 ;  /* 0x0000000a10107228 */ /* 0x008fd00000000000 */
[----:B------:R-:W-:Y:S02]  /*0a50*/  DFMA R8, R10, R16, R8 ;  /* 0x000000100a08722b */ /* 0x000fe40000000008 */
[----:B----4-:R-:W-:Y:S01]  /*0a60*/  DMUL R16, R6, R18 ;  /* 0x0000001206107228 */ /* 0x010fe20000000000 */
[----:B-1----:R-:W-:-:S04]  /*0a70*/  IMAD.WIDE R10, R3, 0x8, R20 ;  /* 0x00000008030a7825 */ /* 0x002fc800078e0214 */
[----:B--2---:R-:W-:Y:S01]  /*0a80*/  IMAD.WIDE R12, R29, 0x8, R12 ;  /* 0x000000081d0c7825 */ /* 0x004fe200078e020c */
[----:B------:R-:W-:Y:S01]  /*0a90*/  IADD3 R29, PT, PT, R3, 0xb, RZ ;  /* 0x0000000b031d7810 */ /* 0x000fe20007ffe0ff */
[----:B------:R-:W2:Y:S01]  /*0aa0*/  LDG.E.64.CONSTANT R10, desc[UR4][R10.64] ;  /* 0x000000040a0a7981 */ /* 0x000ea2000c1e9b00 */
[----:B------:R-:W-:-:S03]  /*0ab0*/  DFMA R18, R18, R16, R8 ;  /* 0x000000101212722b */ /* 0x000fc60000000008 */
[----:B------:R-:W2:Y:S01]  /*0ac0*/  LDG.E.64.CONSTANT R6, desc[UR4][R12.64] ;  /* 0x000000040c067981 */ /* 0x000ea2000c1e9b00 */
[----:B------:R-:W-:-:S03]  /*0ad0*/  IMAD.WIDE.U32 R16, R29, 0x8, R20 ;  /* 0x000000081d107825 */ /* 0x000fc600078e0014 */
[----:B------:R-:W3:Y:S04]  /*0ae0*/  LDG.E.64.CONSTANT R8, desc[UR4][R12.64+0x3c8] ;  /* 0x0003c8040c087981 */ /* 0x000ee8000c1e9b00 */
[----:B------:R-:W3:Y:S01]  /*0af0*/  LDG.E.64.CONSTANT R16, desc[UR4][R16.64] ;  /* 0x0000000410107981 */ /* 0x000ee2000c1e9b00 */
[----:B-----5:R-:W-:Y:S01]  /*0b00*/  DMUL R4, R4, R22 ;  /* 0x0000001604047228 */ /* 0x020fe20000000000 */
[----:B0-----:R-:W-:Y:S01]  /*0b10*/  IADD3 R27, PT, PT, R3, 0x16, RZ ;  /* 0x00000016031b7810 */ /* 0x001fe20007ffe0ff */
[----:B------:R-:W-:-:S06]  /*0b20*/  DMUL R24, R24, R14 ;  /* 0x0000000e18187228 */ /* 0x000fcc0000000000 */
[----:B------:R-:W-:Y:S01]  /*0b30*/  DFMA R22, R22, R4, R18 ;  /* 0x000000041616722b */ /* 0x000fe20000000012 */
[--C-:B------:R-:W-:Y:S01]  /*0b40*/  IMAD.WIDE.U32 R18, R27, 0x8, R20.reuse ;  /* 0x000000081b127825 */ /* 0x100fe200078e0014 */
[----:B------:R-:W-:Y:S01]  /*0b50*/  IADD3 R27, PT, PT, R3, 0x21, RZ ;  /* 0x00000021031b7810 */ /* 0x000fe20007ffe0ff */
[----:B------:R-:W4:Y:S04]  /*0b60*/  LDG.E.64.CONSTANT R4, desc[UR4][R12.64+0x790] ;  /* 0x000790040c047981 */ /* 0x000f28000c1e9b00 */
[----:B------:R-:W4:Y:S01]  /*0b70*/  LDG.E.64.CONSTANT R18, desc[UR4][R18.64] ;  /* 0x0000000412127981 */ /* 0x000f22000c1e9b00 */
[----:B------:R-:W-:Y:S01]  /*0b80*/  DFMA R22, R14, R24, R22 ;  /* 0x000000180e16722b */ /* 0x000fe20000000016 */
[----:B------:R-:W-:Y:S01]  /*0b90*/  IMAD.WIDE.U32 R14, R27, 0x8, R20 ;  /* 0x000000081b0e7825 */ /* 0x000fe200078e0014 */
[----:B------:R-:W-:-:S05]  /*0ba0*/  IADD3 R27, PT, PT, R3, 0x2c, RZ ;  /* 0x0000002c031b7810 */ /* 0x000fca0007ffe0ff */
[----:B------:R-:W5:Y:S01]  /*0bb0*/  LDG.E.64.CONSTANT R14, desc[UR4][R14.64] ;  /* 0x000000040e0e7981 */ /* 0x000f62000c1e9b00 */
[----:B--2---:R-:W-:-:S03]  /*0bc0*/  DMUL R24, R6, R10 ;  /* 0x0000000a06187228 */ /* 0x004fc60000000000 */
[----:B------:R-:W5:Y:S05]  /*0bd0*/  LDG.E.64.CONSTANT R6, desc[UR4][R12.64+0xb58] ;  /* 0x000b58040c067981 */ /* 0x000f6a000c1e9b00 */
[----:B------:R-:W-:Y:S02]  /*0be0*/  DFMA R22, R10, R24, R22 ;  /* 0x000000180a16722b */ /* 0x000fe40000000016 */
[----:B---3--:R-:W-:Y:S01]  /*0bf0*/  DMUL R24, R8, R16 ;  /* 0x0000001008187228 */ /* 0x008fe20000000000 */
[--C-:B------:R-:W-:Y:S01]  /*0c00*/  IMAD.WIDE.U32 R10, R27, 0x8, R20.reuse ;  /* 0x000000081b0a7825 */ /* 0x100fe200078e0014 */
[----:B------:R-:W-:Y:S01]  /*0c10*/  IADD3 R27, PT, PT, R3, 0x37, RZ ;  /* 0x00000037031b7810 */ /* 0x000fe20007ffe0ff */
[----:B------:R-:W2:Y:S04]  /*0c20*/  LDG.E.64.CONSTANT R8, desc[UR4][R12.64+0xf20] ;  /* 0x000f20040c087981 */ /* 0x000ea8000c1e9b00 */
[----:B------:R-:W2:Y:S01]  /*0c30*/  LDG.E.64.CONSTANT R10, desc[UR4][R10.64] ;  /* 0x000000040a0a7981 */ /* 0x000ea2000c1e9b00 */
[----:B------:R-:W-:Y:S01]  /*0c40*/  DFMA R24, R16, R24, R22 ;  /* 0x000000181018722b */ /* 0x000fe20000000016 */
[----:B------:R-:W-:-:S02]  /*0c50*/  IMAD.WIDE.U32 R16, R27, 0x8, R20 ;  /* 0x000000081b107825 */ /* 0x000fc400078e0014 */
[----:B------:R-:W3:Y:S04]  /*0c60*/  LDG.E.64.CONSTANT R22, desc[UR4][R12.64+0x12e8] ;  /* 0x0012e8040c167981 */ /* 0x000ee8000c1e9b00 */
[----:B------:R-:W3:Y:S01]  /*0c70*/  LDG.E.64.CONSTANT R16, desc[UR4][R16.64] ;  /* 0x0000000410107981 */ /* 0x000ee2000c1e9b00 */
[----:B----4-:R-:W-:-:S08]  /*0c80*/  DMUL R4, R4, R18 ;  /* 0x0000001204047228 */ /* 0x010fd00000000000 */
[----:B------:R-:W-:Y:S01]  /*0c90*/  DFMA R18, R18, R4, R24 ;  /* 0x000000041212722b */ /* 0x000fe20000000018 */
[C---:B------:R-:W-:Y:S02]  /*0ca0*/  IADD3 R25, PT, PT, R3.reuse, 0x42, RZ ;  /* 0x0000004203197810 */ /* 0x040fe40007ffe0ff */
[C---:B------:R-:W-:Y:S02]  /*0cb0*/  IADD3 R27, PT, PT, R3.reuse, 0x4d, RZ ;  /* 0x0000004d031b7810 */ /* 0x040fe40007ffe0ff */
[----:B------:R-:W-:-:S03]  /*0cc0*/  IADD3 R29, PT, PT, R3, 0x58, RZ ;  /* 0x00000058031d7810 */ /* 0x000fc60007ffe0ff */
[----:B------:R-:W-:Y:S01]  /*0cd0*/  IMAD.WIDE.U32 R26, R27, 0x8, R20 ;  /* 0x000000081b1a7825 */ /* 0x000fe200078e0014 */
[----:B-----5:R-:W-:-:S03]  /*0ce0*/  DMUL R4, R6, R14 ;  /* 0x0000000e06047228 */ /* 0x020fc60000000000 */
[----:B------:R-:W-:-:S05]  /*0cf0*/  IMAD.WIDE.U32 R6, R25, 0x8, R20 ;  /* 0x0000000819067825 */ /* 0x000fca00078e0014 */
[----:B------:R-:W-:Y:S01]  /*0d00*/  DFMA R18, R14, R4, R18 ;  /* 0x000000040e12722b */ /* 0x000fe20000000012 */
[----:B------:R-:W4:Y:S04]  /*0d10*/  LDG.E.64.CONSTANT R6, desc[UR4][R6.64] ;  /* 0x0000000406067981 */ /* 0x000f28000c1e9b00 */
[----:B------:R-:W4:Y:S01]  /*0d20*/  LDG.E.64.CONSTANT R4, desc[UR4][R12.64+0x16b0] ;  /* 0x0016b0040c047981 */ /* 0x000f22000c1e9b00 */
[----:B--2---:R-:W-:-:S03]  /*0d30*/  DMUL R24, R8, R10 ;  /* 0x0000000a08187228 */ /* 0x004fc60000000000 */
[----:B------:R-:W2:Y:S04]  /*0d40*/  LDG.E.64.CONSTANT R8, desc[UR4][R26.64] ;  /* 0x000000041a087981 */ /* 0x000ea8000c1e9b00 */
[----:B------:R-:W2:Y:S01]  /*0d50*/  LDG.E.64.CONSTANT R14, desc[UR4][R12.64+0x1a78] ;  /* 0x001a78040c0e7981 */ /* 0x000ea2000c1e9b00 */
[----:B------:R-:W-:Y:S02]  /*0d60*/  DFMA R24, R10, R24, R18 ;  /* 0x000000180a18722b */ /* 0x000fe40000000012 */
[----:B---3--:R-:W-:Y:S01]  /*0d70*/  DMUL R22, R22, R16 ;  /* 0x0000001016167228 */ /* 0x008fe20000000000 */
[--C-:B------:R-:W-:Y:S01]  /*0d80*/  IMAD.WIDE.U32 R18, R29, 0x8, R20.reuse ;  /* 0x000000081d127825 */ /* 0x100fe200078e0014 */
[----:B------:R-:W-:Y:S01]  /*0d90*/  IADD3 R29, PT, PT, R3, 0x63, RZ ;  /* 0x00000063031d7810 */ /* 0x000fe20007ffe0ff */
[----:B------:R-:W3:Y:S04]  /*0da0*/  LDG.E.64.CONSTANT R10, desc[UR4][R12.64+0x1e40] ;  /* 0x001e40040c0a7981 */ /* 0x000ee8000c1e9b00 */
[----:B------:R-:W3:Y:S01]  /*0db0*/  LDG.E.64.CONSTANT R18, desc[UR4][R18.64] ;  /* 0x0000000412127981 */ /* 0x000ee2000c1e9b00 */
        /* <DEDUP_REMOVED lines=8> */
[----:B----4-:R-:W-:-:S08]  /*0e40*/  DMUL R4, R4, R6 ;  /* 0x0000000604047228 */ /* 0x010fd00000000000 */
[----:B------:R-:W-:Y:S02]  /*0e50*/  DFMA R4, R6, R4, R16 ;  /* 0x000000040604722b */ /* 0x000fe40000000010 */
[----:B--2---:R-:W-:Y:S01]  /*0e60*/  DMUL R14, R14, R8 ;  /* 0x000000080e0e7228 */ /* 0x004fe20000000000 */
[----:B------:R-:W0:Y:S07]  /*0e70*/  LDC.64 R6, c[0x0][0x380] ;  /* 0x0000e000ff067b82 */ /* 0x000e2e0000000a00 */
[----:B------:R-:W-:-:S02]  /*0e80*/  DFMA R4, R8, R14, R4 ;  /* 0x0000000e0804722b */ /* 0x000fc40000000004 */
[----:B---3--:R-:W-:-:S08]  /*0e90*/  DMUL R10, R10, R18 ;  /* 0x000000120a0a7228 */ /* 0x008fd00000000000 */
        /* <DEDUP_REMOVED lines=8> */
.L_x_4:
        /* <DEDUP_REMOVED lines=14> */
.L_x_19:


//--------------------- .text._Z13jacobi_kernelILi10EEvPdPKdS2_S2_S2_S2_S2_i --------------------------
	.section	.text._Z13jacobi_kernelILi10EEvPdPKdS2_S2_S2_S2_S2_i,"ax",@progbits
	.align	128
        .global         _Z13jacobi_kernelILi10EEvPdPKdS2_S2_S2_S2_S2_i
        .type           _Z13jacobi_kernelILi10EEvPdPKdS2_S2_S2_S2_S2_i,@function
        .size           _Z13jacobi_kernelILi10EEvPdPKdS2_S2_S2_S2_S2_i,(.L_x_20 - _Z13jacobi_kernelILi10EEvPdPKdS2_S2_S2_S2_S2_i)
        .other          _Z13jacobi_kernelILi10EEvPdPKdS2_S2_S2_S2_S2_i,@"STO_CUDA_ENTRY STV_DEFAULT"
_Z13jacobi_kernelILi10EEvPdPKdS2_S2_S2_S2_S2_i:
.text._Z13jacobi_kernelILi10EEvPdPKdS2_S2_S2_S2_S2_i:
        /* <DEDUP_REMOVED lines=15> */
[----:B------:R-:W-:-:S04]  /*00f0*/  SHF.R.U32.HI R5, RZ, 0x1f, R0 ;  /* 0x0000001fff057819 */ /* 0x000fc80000011600 */
[----:B------:R-:W-:Y:S01]  /*0100*/  SHF.R.U32.HI R4, RZ, 0x1f, R27 ;  /* 0x0000001fff047819 */ /* 0x000fe2000001161b */
[----:B------:R-:W2:Y:S01]  /*0110*/  LDC.64 R8, c[0x0][0x3a0] ;  /* 0x0000e800ff087b82 */ /* 0x000ea20000000a00 */
[----:B------:R-:W-:Y:S02]  /*0120*/  LEA.HI.SX32 R11, R0, R5, 0x1e ;  /* 0x00000005000b7211 */ /* 0x000fe400078ff2ff */
[----:B------:R-:W-:-:S03]  /*0130*/  LEA.HI.SX32 R27, R27, R4, 0x1b ;  /* 0x000000041b1b7211 */ /* 0x000fc600078fdaff */
[----:B------:R-:W-:-:S04]  /*0140*/  IMAD.HI R0, R11, 0x66666667, RZ ;  /* 0x666666670b007827 */ /* 0x000fc800078e02ff */
[----:B------:R-:W-:Y:S01]  /*0150*/  IMAD.HI R10, R27, 0x66666667, RZ ;  /* 0x666666671b0a7827 */ /* 0x000fe200078e02ff */
[----:B------:R-:W-:-:S04]  /*0160*/  SHF.R.U32.HI R5, RZ, 0x1f, R0 ;  /* 0x0000001fff057819 */ /* 0x000fc80000011600 */
[----:B------:R-:W-:Y:S02]  /*0170*/  SHF.R.U32.HI R13, RZ, 0x1f, R10 ;  /* 0x0000001fff0d7819 */ /* 0x000fe4000001160a */
[----:B------:R-:W-:Y:S01]  /*0180*/  LEA.HI.SX32 R4, R0, R5, 0x1e ;  /* 0x0000000500047211 */ /* 0x000fe200078ff2ff */
[----:B------:R-:W-:Y:S01]  /*0190*/  IMAD R5, R3, 0x3e8, RZ ;  /* 0x000003e803057824 */ /* 0x000fe200078e02ff */
[----:B------:R-:W-:Y:S01]  /*01a0*/  LEA.HI.SX32 R10, R10, R13, 0x1e ;  /* 0x0000000d0a0a7211 */ /* 0x000fe200078ff2ff */
[----:B------:R-:W-:Y:S02]  /*01b0*/  IMAD R0, R11, -0xa, R2 ;  /* 0xfffffff60b007824 */ /* 0x000fe400078e0202 */
[----:B------:R-:W-:Y:S02]  /*01c0*/  IMAD R4, R4, -0xa, R11 ;  /* 0xfffffff604047824 */ /* 0x000fe400078e020b */
[----:B------:R-:W-:Y:S01]  /*01d0*/  IMAD R3, R10, -0xa, R27 ;  /* 0xfffffff60a037824 */ /* 0x000fe200078e021b */
[----:B------:R-:W-:Y:S01]  /*01e0*/  IADD3 R17, PT, PT, R0, 0xa, RZ ;  /* 0x0000000a00117810 */ /* 0x000fe20007ffe0ff */
[----:B------:R-:W-:-:S02]  /*01f0*/  IMAD R10, R4, 0xa, R5 ;  /* 0x0000000a040a7824 */ /* 0x000fc400078e0205 */
[----:B0-----:R-:W-:-:S04]  /*0200*/  IMAD.WIDE R20, R0, 0x8, R6 ;  /* 0x0000000800147825 */ /* 0x001fc800078e0206 */
[----:B------:R-:W-:Y:S02]  /*0210*/  IMAD R11, R3, 0x64, R10 ;  /* 0x00000064030b7824 */ /* 0x000fe400078e020a */
[----:B-1----:R-:W3:Y:S02]  /*0220*/  LDG.E.64.CONSTANT R20, desc[UR4][R20.64] ;  /* 0x0000000414147981 */ /* 0x002ee4000c1e9b00 */
        /* <DEDUP_REMOVED lines=21> */
[----:B----4-:R-:W-:Y:S01]  /*0380*/  DMUL R10, R10, R18 ;  /* 0x000000120a0a7228 */ /* 0x010fe20000000000 */
[----:B------:R-:W-:Y:S01]  /*0390*/  IADD3 R23, PT, PT, R0, 0x32, RZ ;  /* 0x0000003200177810 */ /* 0x000fe20007ffe0ff */
[----:B-----5:R-:W-:-:S06]  /*03a0*/  DMUL R24, R24, R14 ;  /* 0x0000000e18187228 */ /* 0x020fcc0000000000 */
[----:B------:R-:W-:Y:S01]  /*03b0*/  DFMA R18, R18, R10, R12 ;  /* 0x0000000a1212722b */ /* 0x000fe2000000000c */
[--C-:B------:R-:W-:Y:S01]  /*03c0*/  IMAD.WIDE.U32 R10, R23, 0x8, R6.reuse ;  /* 0x00000008170a7825 */ /* 0x100fe200078e0006 */
[C---:B------:R-:W-:Y:S01]  /*03d0*/  IADD3 R13, PT, PT, R0.reuse, 0x3c, RZ ;  /* 0x0000003c000d7810 */ /* 0x040fe20007ffe0ff */
[----:B------:R-:W3:Y:S04]  /*03e0*/  LDG.E.64.CONSTANT R22, desc[UR4][R8.64+0x28] ;  /* 0x0000280408167981 */ /* 0x000ee8000c1e9b00 */
[----:B------:R-:W3:Y:S01]  /*03f0*/  LDG.E.64.CONSTANT R10, desc[UR4][R10.64] ;  /* 0x000000040a0a7981 */ /* 0x000ee2000c1e9b00 */
[----:B------:R-:W-:Y:S01]  /*0400*/  IMAD.WIDE.U32 R12, R13, 0x8, R6 ;  /* 0x000000080d0c7825 */ /* 0x000fe200078e0006 */
        /* <DEDUP_REMOVED lines=13> */
[----:B------:R-:W-:Y:S02]  /*04e0*/  DFMA R16, R10, R22, R16 ;  /* 0x000000160a10722b */ /* 0x000fe40000000010 */
[----:B----4-:R-:W-:Y:S01]  /*04f0*/  DMUL R14, R14, R12 ;  /* 0x0000000c0e0e7228 */ /* 0x010fe20000000000 */
[C---:B------:R-:W-:Y:S01]  /*0500*/  IADD3 R23, PT, PT, R0.reuse, 0x5a, RZ ;  /* 0x0000005a00177810 */ /* 0x040fe20007ffe0ff */
[----:B------:R-:W2:Y:S04]  /*0510*/  LDG.E.64.CONSTANT R10, desc[UR4][R8.64+0x40] ;  /* 0x00004004080a7981 */ /* 0x000ea8000c1e9b00 */
[----:B------:R-:W-:Y:S02]  /*0520*/  IMAD.WIDE.U32 R6, R23, 0x8, R6 ;  /* 0x0000000817067825 */ /* 0x000fe400078e0006 */
[----:B------:R-:W-:Y:S01]  /*0530*/  DFMA R16, R12, R14, R16 ;  /* 0x0000000e0c10722b */ /* 0x000fe20000000010 */
[----:B------:R0:W3:Y:S01]  /*0540*/  LDG.E.64.CONSTANT R22, desc[UR4][R8.64+0x48] ;  /* 0x0000480408167981 */ /* 0x0000e2000c1e9b00 */
[----:B------:R-:W1:Y:S03]  /*0550*/  LDC.64 R12, c[0x0][0x3a8] ;  /* 0x0000ea00ff0c7b82 */ /* 0x000e660000000a00 */
[----:B------:R-:W3:Y:S05]  /*0560*/  LDG.E.64.CONSTANT R6, desc[UR4][R6.64] ;  /* 0x0000000406067981 */ /* 0x000eea000c1e9b00 */
[----:B------:R-:W4:Y:S01]  /*0570*/  LDC.64 R14, c[0x0][0x390] ;  /* 0x0000e400ff0e7b82 */ /* 0x000f220000000a00 */
[----:B------:R-:W-:-:S05]  /*0580*/  IADD3 R0, PT, PT, R0, R5, RZ ;  /* 0x0000000500007210 */ /* 0x000fca0007ffe0ff */
[----:B------:R-:W-:-:S04]  /*0590*/  IMAD R29, R3, 0x64, R0 ;  /* 0x00000064031d7824 */ /* 0x000fc800078e0200 */
[----:B-1----:R-:W-:-:S04]  /*05a0*/  IMAD.WIDE R12, R29, 0x8, R12 ;  /* 0x000000081d0c7825 */ /* 0x002fc800078e020c */
[----:B----4-:R-:W-:Y:S01]  /*05b0*/  IMAD.WIDE R28, R4, 0x8, R14 ;  /* 0x00000008041c7825 */ /* 0x010fe200078e020e */
[----:B-----5:R-:W-:-:S08]  /*05c0*/  DMUL R20, R20, R18 ;  /* 0x0000001214147228 */ /* 0x020fd00000000000 */
[----:B------:R-:W-:Y:S01]  /*05d0*/  DFMA R20, R18, R20, R16 ;  /* 0x000000141214722b */ /* 0x000fe20000000010 */
[----:B------:R-:W4:Y:S04]  /*05e0*/  LDG.E.64.CONSTANT R18, desc[UR4][R28.64] ;  /* 0x000000041c127981 */ /* 0x000f28000c1e9b00 */
[----:B------:R-:W4:Y:S01]  /*05f0*/  LDG.E.64.CONSTANT R16, desc[UR4][R12.64] ;  /* 0x000000040c107981 */ /* 0x000f22000c1e9b00 */
[----:B------:R-:W-:Y:S01]  /*0600*/  IADD3 R0, PT, PT, R4, 0xa, RZ ;  /* 0x0000000a04007810 */ /* 0x000fe20007ffe0ff */
[----:B--2---:R-:W-:-:S04]  /*0610*/  DMUL R10, R10, R24 ;  /* 0x000000180a0a7228 */ /* 0x004fc80000000000 */
[----:B0-----:R-:W-:Y:S01]  /*0620*/  IMAD.WIDE.U32 R8, R0, 0x8, R14 ;  /* 0x0000000800087825 */ /* 0x001fe200078e000e */
[----:B------:R-:W-:-:S05]  /*0630*/  IADD3 R0, PT, PT, R4, 0x14, RZ ;  /* 0x0000001404007810 */ /* 0x000fca0007ffe0ff */
[----:B------:R-:W2:Y:S01]  /*0640*/  LDG.E.64.CONSTANT R8, desc[UR4][R8.64] ;  /* 0x0000000408087981 */ /* 0x000ea2000c1e9b00 */
[----:B------:R-:W-:-:S03]  /*0650*/  DFMA R20, R24, R10, R20 ;  /* 0x0000000a1814722b */ /* 0x000fc60000000014 */
[----:B------:R-:W2:Y:S01]  /*0660*/  LDG.E.64.CONSTANT R10, desc[UR4][R12.64+0x50] ;  /* 0x000050040c0a7981 */ /* 0x000ea2000c1e9b00 */
[----:B---3--:R-:W-:Y:S01]  /*0670*/  DMUL R24, R22, R6 ;  /* 0x0000000616187228 */ /* 0x008fe20000000000 */
[----:B------:R-:W-:-:S07]  /*0680*/  IMAD.WIDE.U32 R22, R0, 0x8, R14 ;  /* 0x0000000800167825 */ /* 0x000fce00078e000e */
[----:B------:R-:W-:Y:S01]  /*0690*/  DFMA R24, R6, R24, R20 ;  /* 0x000000180618722b */ /* 0x000fe20000000014 */
[----:B------:R-:W3:Y:S04]  /*06a0*/  LDG.E.64.CONSTANT R20, desc[UR4][R12.64+0xa0] ;  /* 0x0000a0040c147981 */ /* 0x000ee8000c1e9b00 */
[----:B------:R0:W3:Y:S01]  /*06b0*/  LDG.E.64.CONSTANT R6, desc[UR4][R22.64] ;  /* 0x0000000416067981 */ /* 0x0000e2000c1e9b00 */
[----:B------:R-:W-:Y:S01]  /*06c0*/  IADD3 R0, PT, PT, R4, 0x1e, RZ ;  /* 0x0000001e04007810 */ /* 0x000fe20007ffe0ff */
[----:B----4-:R-:W-:-:S04]  /*06d0*/  DMUL R28, R16, R18 ;  /* 0x00000012101c7228 */ /* 0x010fc80000000000 */
[----:B------:R-:W-:-:S04]  /*06e0*/  IMAD.WIDE.U32 R16, R0, 0x8, R14 ;  /* 0x0000000800107825 */ /* 0x000fc800078e000e */
[----:B------:R-:W-:Y:S02]  /*06f0*/  DFMA R24, R18, R28, R24 ;  /* 0x0000001c1218722b */ /* 0x000fe40000000018 */
[----:B------:R-:W4:Y:S04]  /*0700*/  LDG.E.64.CONSTANT R16, desc[UR4][R16.64] ;  /* 0x0000000410107981 */ /* 0x000f28000c1e9b00 */
[----:B------:R-:W4:Y:S01]  /*0710*/  LDG.E.64.CONSTANT R18, desc[UR4][R12.64+0xf0] ;  /* 0x0000f0040c127981 */ /* 0x000f22000c1e9b00 */
[----:B------:R-:W-:Y:S01]  /*0720*/  IADD3 R29, PT, PT, R4, 0x28, RZ ;  /* 0x00000028041d7810 */ /* 0x000fe20007ffe0ff */
[----:B--2---:R-:W-:-:S04]  /*0730*/  DMUL R10, R10, R8 ;  /* 0x000000080a0a7228 */ /* 0x004fc80000000000 */
[----:B------:R-:W-:Y:S01]  /*0740*/  IMAD.WIDE.U32 R28, R29, 0x8, R14 ;  /* 0x000000081d1c7825 */ /* 0x000fe200078e000e */
[----:B0-----:R-:W-:-:S03]  /*0750*/  IADD3 R23, PT, PT, R4, 0x32, RZ ;  /* 0x0000003204177810 */ /* 0x001fc60007ffe0ff */
[----:B------:R-:W-:Y:S01]  /*0760*/  DFMA R10, R8, R10, R24 ;  /* 0x0000000a080a722b */ /* 0x000fe20000000018 */
[----:B------:R-:W2:Y:S01]  /*0770*/  LDG.E.64.CONSTANT R8, desc[UR4][R12.64+0x140] ;  /* 0x000140040c087981 */ /* 0x000ea2000c1e9b00 */
[----:B------:R-:W-:Y:S01]  /*0780*/  IMAD.WIDE.U32 R22, R23, 0x8, R14 ;  /* 0x0000000817167825 */ /* 0x000fe200078e000e */
[----:B---3--:R-:W-:Y:S02]  /*0790*/  DMUL R24, R20, R6 ;  /* 0x0000000614187228 */ /* 0x008fe40000000000 */
[----:B------:R-:W2:Y:S04]  /*07a0*/  LDG.E.64.CONSTANT R20, desc[UR4][R28.64] ;  /* 0x000000041c147981 */ /* 0x000ea8000c1e9b00 */
[----:B------:R-:W3:Y:S02]  /*07b0*/  LDG.E.64.CONSTANT R22, desc[UR4][R22.64] ;  /* 0x0000000416167981 */ /* 0x000ee4000c1e9b00 */
[----:B------:R-:W-:-:S02]  /*07c0*/  DFMA R10, R6, R24, R10 ;  /* 0x00000018060a722b */ /* 0x000fc4000000000a */
        /* <DEDUP_REMOVED lines=8> */
[----:B------:R-:W-:-:S07]  /*0850*/  IADD3 R17, PT, PT, R4, 0x46, RZ ;  /* 0x0000004604117810 */ /* 0x000fce0007ffe0ff */
[----:B------:R-:W-:Y:S02]  /*0860*/  DFMA R24, R20, R8, R24 ;  /* 0x000000081418722b */ /* 0x000fe40000000018 */
[----:B---3--:R-:W-:Y:S01]  /*0870*/  DMUL R8, R6, R22 ;  /* 0x0000001606087228 */ /* 0x008fe20000000000 */
[----:B------:R-:W-:Y:S01]  /*0880*/  IMAD.WIDE.U32 R16, R17, 0x8, R14 ;  /* 0x0000000811107825 */ /* 0x000fe200078e000e */
[----:B------:R-:W-:Y:S01]  /*0890*/  IADD3 R21, PT, PT, R4, 0x50, RZ ;  /* 0x0000005004157810 */ /* 0x000fe20007ffe0ff */
[----:B------:R-:W2:Y:S04]  /*08a0*/  LDG.E.64.CONSTANT R6, desc[UR4][R12.64+0x230] ;  /* 0x000230040c067981 */ /* 0x000ea8000c1e9b00 */
[----:B------:R-:W2:Y:S01]  /*08b0*/  LDG.E.64.CONSTANT R16, desc[UR4][R16.64] ;  /* 0x0000000410107981 */ /* 0x000ea2000c1e9b00 */
[----:B------:R-:W-:Y:S01]  /*08c0*/  DFMA R24, R22, R8, R24 ;  /* 0x000000081618722b */ /* 0x000fe20000000018 */
[----:B------:R-:W0:Y:S01]  /*08d0*/  LDC.64 R22, c[0x0][0x398] ;  /* 0x0000e600ff167b82 */ /* 0x000e220000000a00 */
[----:B------:R-:W-:-:S02]  /*08e0*/  IMAD R0, R27, -0x64, R2 ;  /* 0xffffff9c1b007824 */ /* 0x000fc400078e0202 */
[----:B------:R-:W-:-:S05]  /*08f0*/  IMAD.WIDE.U32 R20, R21, 0x8, R14 ;  /* 0x0000000815147825 */ /* 0x000fca00078e000e */
[----:B------:R-:W1:Y:S01]  /*0900*/  LDC.64 R8, c[0x0][0x3b0] ;  /* 0x0000ec00ff087b82 */ /* 0x000e620000000a00 */
[----:B------:R-:W-:Y:S01]  /*0910*/  IADD3 R29, PT, PT, R4, 0x5a, RZ ;  /* 0x0000005a041d7810 */ /* 0x000fe20007ffe0ff */
[----:B------:R-:W3:Y:S01]  /*0920*/  LDG.E.64.CONSTANT R20, desc[UR4][R20.64] ;  /* 0x0000000414147981 */ /* 0x000ee2000c1e9b00 */
[----:B------:R-:W-:-:S03]  /*0930*/  IADD3 R27, PT, PT, R5, R0, RZ ;  /* 0x00000000051b7210 */ /* 0x000fc60007ffe0ff */
[----:B------:R-:W3:Y:S01]  /*0940*/  LDG.E.64.CONSTANT R4, desc[UR4][R12.64+0x280] ;  /* 0x000280040c047981 */ /* 0x000ee2000c1e9b00 */
[----:B------:R-:W-:-:S03]  /*0950*/  IMAD.WIDE.U32 R14, R29, 0x8, R14 ;  /* 0x000000081d0e7825 */ /* 0x000fc600078e000e */
[----:B------:R3:W5:Y:S04]  /*0960*/  LDG.E.64.CONSTANT R28, desc[UR4][R12.64+0x2d0] ;  /* 0x0002d0040c1c7981 */ /* 0x000768000c1e9b00 */
[----:B------:R-:W5:Y:S01]  /*0970*/  LDG.E.64.CONSTANT R14, desc[UR4][R14.64] ;  /* 0x000000040e0e7981 */ /* 0x000f62000c1e9b00 */
[----:B----4-:R-:W-:-:S08]  /*0980*/  DMUL R10, R10, R18 ;  /* 0x000000120a0a7228 */ /* 0x010fd00000000000 */
[----:B------:R-:W-:Y:S01]  /*0990*/  DFMA R10, R18, R10, R24 ;  /* 0x0000000a120a722b */ /* 0x000fe20000000018 */
[----:B0-----:R-:W-:-:S04]  /*09a0*/  IMAD.WIDE R24, R3, 0x8, R22 ;  /* 0x0000000803187825 */ /* 0x001fc800078e0216 */
[----:B-1----:R-:W-:Y:S02]  /*09b0*/  IMAD.WIDE R18, R27, 0x8, R8 ;  /* 0x000000081b127825 */ /* 0x002fe400078e0208 */
[----:B------:R-:W4:Y:S04]  /*09c0*/  LDG.E.64.CONSTANT R24, desc[UR4][R24.64] ;  /* 0x0000000418187981 */ /* 0x000f28000c1e9b00 */
[----:B------:R-:W4:Y:S01]  /*09d0*/  LDG.E.64.CONSTANT R8, desc[UR4][R18.64] ;  /* 0x0000000412087981 */ /* 0x000f22000c1e9b00 */
[----:B--2---:R-:W-:Y:S01]  /*09e0*/  DMUL R6, R6, R16 ;  /* 0x0000001006067228 */ /* 0x004fe20000000000 */
[----:B------:R-:W-:-:S07]  /*09f0*/  IADD3 R27, PT, PT, R3, 0xa, RZ ;  /* 0x0000000a031b7810 */ /* 0x000fce0007ffe0ff */
[----:B------:R-:W-:Y:S01]  /*0a00*/  DFMA R10, R16, R6, R10 ;  /* 0x00000006100a722b */ /* 0x000fe2000000000a */
[----:B------:R-:W-:Y:S01]  /*0a10*/  IMAD.WIDE.U32 R6, R27, 0x8, R22 ;  /* 0x000000081b067825 */ /* 0x000fe200078e0016 */
[----:B------:R-:W-:-:S05]  /*0a20*/  IADD3 R17, PT, PT, R3, 0x14, RZ ;  /* 0x0000001403117810 */ /* 0x000fca0007ffe0ff */
[----:B------:R-:W2:Y:S01]  /*0a30*/  LDG.E.64.CONSTANT R6, desc[UR4][R6.64] ;  /* 0x0000000406067981 */ /* 0x000ea2000c1e9b00 */
[----:B---3--:R-:W-:-:S03]  /*0a40*/  DMUL R12, R4, R20 ;  /* 0x00000014040c7228 */ /* 0x008fc60000000000 */
[----:B------:R-:W2:Y:S05]  /*0a50*/  LDG.E.64.CONSTANT R4, desc[UR4][R18.64+0x320] ;  /* 0x0003200412047981 */ /* 0x000eaa000c1e9b00 */
[----:B------:R-:W-:Y:S02]  /*0a60*/  DFMA R20, R20, R12, R10 ;  /* 0x0000000c1414722b */ /* 0x000fe4000000000a */
[----:B-----5:R-:W-:Y:S01]  /*0a70*/  DMUL R28, R28, R14 ;  /* 0x0000000e1c1c7228 */ /* 0x020fe20000000000 */
[--C-:B------:R-:W-:Y:S01]  /*0a80*/  IMAD.WIDE.U32 R12, R17, 0x8, R22.reuse ;  /* 0x00000008110c7825 */ /* 0x100fe200078e0016 */
[----:B------:R-:W-:Y:S01]  /*0a90*/  IADD3 R17, PT, PT, R3, 0x1e, RZ ;  /* 0x0000001e03117810 */ /* 0x000fe20007ffe0ff */
[----:B------:R-:W3:Y:S04]  /*0aa0*/  LDG.E.64.CONSTANT R10, desc[UR4][R18.64+0x640] ;  /* 0x00064004120a7981 */ /* 0x000ee8000c1e9b00 */
[----:B------:R-:W3:Y:S01]  /*0ab0*/  LDG.E.64.CONSTANT R12, desc[UR4][R12.64] ;  /* 0x000000040c0c7981 */ /* 0x000ee2000c1e9b00 */
[----:B------:R-:W-:Y:S01]  /*0ac0*/  DFMA R20, R14, R28, R20 ;  /* 0x0000001c0e14722b */ /* 0x000fe20000000014 */
[----:B------:R-:W-:Y:S01]  /*0ad0*/  IMAD.WIDE.U32 R14, R17, 0x8, R22 ;  /* 0x00000008110e7825 */ /* 0x000fe200078e0016 */
[----:B------:R-:W-:-:S05]  /*0ae0*/  IADD3 R27, PT, PT, R3, 0x28, RZ ;  /* 0x00000028031b7810 */ /* 0x000fca0007ffe0ff */
[----:B------:R-:W5:Y:S01]  /*0af0*/  LDG.E.64.CONSTANT R14, desc[UR4][R14.64] ;  /* 0x000000040e0e7981 */ /* 0x000f62000c1e9b00 */
[----:B----4-:R-:W-:-:S03]  /*0b00*/  DMUL R16, R8, R24 ;  /* 0x0000001808107228 */ /* 0x010fc60000000000 */
[----:B------:R-:W5:Y:S05]  /*0b10*/  LDG.E.64.CONSTANT R8, desc[UR4][R18.64+0x960] ;  /* 0x0009600412087981 */ /* 0x000f6a000c1e9b00 */
[----:B------:R-:W-:Y:S01]  /*0b20*/  DFMA R24, R24, R16, R20 ;  /* 0x000000101818722b */ /* 0x000fe20000000014 */
[----:B------:R-:W-:Y:S01]  /*0b30*/  IMAD.WIDE.U32 R16, R27, 0x8, R22 ;  /* 0x000000081b107825 */ /* 0x000fe200078e0016 */
[----:B------:R-:W4:Y:S05]  /*0b40*/  LDG.E.64.CONSTANT R20, desc[UR4][R18.64+0xc80] ;  /* 0x000c800412147981 */ /* 0x000f2a000c1e9b00 */
[----:B------:R-:W4:Y:S01]  /*0b50*/  LDG.E.64.CONSTANT R16, desc[UR4][R16.64] ;  /* 0x0000000410107981 */ /* 0x000f22000c1e9b00 */
[----:B--2---:R-:W-:-:S08]  /*0b60*/  DMUL R4, R4, R6 ;  /* 0x0000000604047228 */ /* 0x004fd00000000000 */
[----:B------:R-:W-:Y:S01]  /*0b70*/  DFMA R24, R6, R4, R24 ;  /* 0x000000040618722b */ /* 0x000fe20000000018 */
[----:B------:R-:W-:Y:S01]  /*0b80*/  IADD3 R7, PT, PT, R3, 0x32, RZ ;  /* 0x0000003203077810 */ /* 0x000fe20007ffe0ff */
[----:B------:R-:W2:Y:S01]  /*0b90*/  LDG.E.64.CONSTANT R4, desc[UR4][R18.64+0xfa0] ;  /* 0x000fa00412047981 */ /* 0x000ea2000c1e9b00 */
[----:B---3--:R-:W-:-:S03]  /*0ba0*/  DMUL R10, R10, R12 ;  /* 0x0000000c0a0a7228 */ /* 0x008fc60000000000 */
[----:B------:R-:W-:Y:S01]  /*0bb0*/  IMAD.WIDE.U32 R6, R7, 0x8, R22 ;  /* 0x0000000807067825 */ /* 0x000fe200078e0016 */
[----:B------:R-:W-:-:S05]  /*0bc0*/  IADD3 R27, PT, PT, R3, 0x3c, RZ ;  /* 0x0000003c031b7810 */ /* 0x000fca0007ffe0ff */
[----:B------:R-:W2:Y:S01]  /*0bd0*/  LDG.E.64.CONSTANT R6, desc[UR4][R6.64] ;  /* 0x0000000406067981 */ /* 0x000ea2000c1e9b00 */
[----:B------:R-:W-:Y:S01]  /*0be0*/  DFMA R12, R12, R10, R24 ;  /* 0x0000000a0c0c722b */ /* 0x000fe20000000018 */
[----:B------:R-:W-:Y:S01]  /*0bf0*/  IMAD.WIDE.U32 R26, R27, 0x8, R22 ;  /* 0x000000081b1a7825 */ /* 0x000fe200078e0016 */
[----:B------:R-:W-:Y:S01]  /*0c00*/  IADD3 R29, PT, PT, R3, 0x46, RZ ;  /* 0x00000046031d7810 */ /* 0x000fe20007ffe0ff */
[----:B------:R-:W3:Y:S01]  /*0c10*/  LDG.E.64.CONSTANT R10, desc[UR4][R18.64+0x12c0] ;  /* 0x0012c004120a7981 */ /* 0x000ee2000c1e9b00 */
[----:B-----5:R-:W-:-:S03]  /*0c20*/  DMUL R24, R8, R14 ;  /* 0x0000000e08187228 */ /* 0x020fc60000000000 */
[----:B------:R-:W3:Y:S05]  /*0c30*/  LDG.E.64.CONSTANT R8, desc[UR4][R26.64] ;  /* 0x000000041a087981 */ /* 0x000eea000c1e9b00 */
[----:B------:R-:W-:Y:S01]  /*0c40*/  DFMA R24, R14, R24, R12 ;  /* 0x000000180e18722b */ /* 0x000fe2000000000c */
[----:B------:R-:W-:Y:S01]  /*0c50*/  IMAD.WIDE.U32 R14, R29, 0x8, R22 ;  /* 0x000000081d0e7825 */ /* 0x000fe200078e0016 */
[----:B----4-:R-:W-:Y:S01]  /*0c60*/  DMUL R20, R20, R16 ;  /* 0x0000001014147228 */ /* 0x010fe20000000000 */
[----:B------:R-:W-:-:S04]  /*0c70*/  IADD3 R29, PT, PT, R3, 0x50, RZ ;  /* 0x00000050031d7810 */ /* 0x000fc80007ffe0ff */
        /* <DEDUP_REMOVED lines=10> */
[----:B--2---:R-:W-:-:S08]  /*0d20*/  DMUL R4, R4, R6 ;  /* 0x0000000604047228 */ /* 0x004fd00000000000 */
[----:B------:R-:W-:Y:S01]  /*0d30*/  DFMA R4, R6, R4, R16 ;  /* 0x000000040604722b */ /* 0x000fe20000000010 */
[----:B------:R-:W0:Y:S02]  /*0d40*/  LDC.64 R6, c[0x0][0x380] ;  /* 0x0000e000ff067b82 */ /* 0x000e240000000a00 */
[----:B0-----:R-:W-:Y:S01]  /*0d50*/  IMAD.WIDE R2, R2, 0x8, R6 ;  /* 0x0000000802027825 */ /* 0x001fe200078e0206 */
[----:B---3--:R-:W-:-:S08]  /*0d60*/  DMUL R10, R10, R8 ;  /* 0x000000080a0a7228 */ /* 0x008fd00000000000 */
[----:B------:R-:W-:Y:S02]  /*0d70*/  DFMA R4, R8, R10, R4 ;  /* 0x0000000a0804722b */ /* 0x000fe40000000004 */
[----:B----4-:R-:W-:-:S08]  /*0d80*/  DMUL R12, R12, R14 ;  /* 0x0000000e0c0c7228 */ /* 0x010fd00000000000 */
[----:B------:R-:W-:Y:S02]  /*0d90*/  DFMA R4, R14, R12, R4 ;  /* 0x0000000c0e04722b */ /* 0x000fe40000000004 */
[----:B-----5:R-:W-:Y:S02]  /*0da0*/  DMUL R20, R20, R24 ;  /* 0x0000001814147228 */ /* 0x020fe40000000000 */
[----:B------:R-:W-:-:S06]  /*0db0*/  DMUL R26, R26, R22 ;  /* 0x000000161a1a7228 */ /* 0x000fcc0000000000 */
[----:B------:R-:W-:-:S08]  /*0dc0*/  DFMA R4, R24, R20, R4 ;  /* 0x000000141804722b */ /* 0x000fd00000000004 */
[----:B------:R-:W-:-:S07]  /*0dd0*/  DFMA R4, R22, R26, R4 ;  /* 0x0000001a1604722b */ /* 0x000fce0000000004 */
[----:B------:R-:W-:Y:S01]  /*0de0*/  STG.E.64 desc[UR4][R2.64], R4 ;  /* 0x0000000402007986 */ /* 0x000fe2000c101b04 */
[----:B------:R-:W-:Y:S05]  /*0df0*/  EXIT ;  /* 0x000000000000794d */ /* 0x000fea0003800000 */
.L_x_5:
        /* <DEDUP_REMOVED lines=16> */
.L_x_20:


//--------------------- .text._Z13jacobi_kernelILi9EEvPdPKdS2_S2_S2_S2_S2_i --------------------------
	.section	.text._Z13jacobi_kernelILi9EEvPdPKdS2_S2_S2_S2_S2_i,"ax",@progbits
	.align	128
        .global         _Z13jacobi_kernelILi9EEvPdPKdS2_S2_S2_S2_S2_i
        .type           _Z13jacobi_kernelILi9EEvPdPKdS2_S2_S2_S2_S2_i,@function
        .size           _Z13jacobi_kernelILi9EEvPdPKdS2_S2_S2_S2_S2_i,(.L_x_21 - _Z13jacobi_kernelILi9EEvPdPKdS2_S2_S2_S2_S2_i)
        .other          _Z13jacobi_kernelILi9EEvPdPKdS2_S2_S2_S2_S2_i,@"STO_CUDA_ENTRY STV_DEFAULT"
_Z13jacobi_kernelILi9EEvPdPKdS2_S2_S2_S2_S2_i:
.text._Z13jacobi_kernelILi9EEvPdPKdS2_S2_S2_S2_S2_i:
        /* <DEDUP_REMOVED lines=35> */
[----:B-1----:R-:W2:Y:S02]  /*0230*/  LDG.E.64.CONSTANT R18, desc[UR4][R18.64] ;  /* 0x0000000412127981 */ /* 0x002ea4000c1e9b00 */
[----:B------:R-:W-:Y:S02]  /*0240*/  IMAD.WIDE.U32 R24, R25, 0x8, R6 ;  /* 0x0000000819187825 */ /* 0x000fe400078e0006 */
[----:B------:R-:W2:Y:S04]  /*0250*/  LDG.E.64.CONSTANT R14, desc[UR4][R8.64] ;  /* 0x00000004080e7981 */ /* 0x000ea8000c1e9b00 */
        /* <DEDUP_REMOVED lines=11> */
[----:B------:R-:W-:Y:S02]  /*0310*/  DFMA R14, R18, R14, RZ ;  /* 0x0000000e120e722b */ /* 0x000fe400000000ff */
[----:B---3--:R-:W-:Y:S01]  /*0320*/  DMUL R12, R12, R24 ;  /* 0x000000180c0c7228 */ /* 0x008fe20000000000 */
[----:B------:R-:W-:-:S07]  /*0330*/  IADD3 R19, PT, PT, R5, 0x24, RZ ;  /* 0x0000002405137810 */ /* 0x000fce0007ffe0ff */
[----:B------:R-:W-:Y:S01]  /*0340*/  DFMA R24, R24, R12, R14 ;  /* 0x0000000c1818722b */ /* 0x000fe2000000000e */
[----:B------:R-:W-:Y:S01]  /*0350*/  IMAD.WIDE.U32 R12, R19, 0x8, R6 ;  /* 0x00000008130c7825 */ /* 0x000fe200078e0006 */
[----:B------:R-:W-:Y:S01]  /*0360*/  IADD3 R19, PT, PT, R5, 0x2d, RZ ;  /* 0x0000002d05137810 */ /* 0x000fe20007ffe0ff */
[----:B------:R-:W2:Y:S01]  /*0370*/  LDG.E.64.CONSTANT R14, desc[UR4][R8.64+0x20] ;  /* 0x00002004080e7981 */ /* 0x000ea2000c1e9b00 */
[----:B----4-:R-:W-:-:S03]  /*0380*/  DMUL R16, R16, R20 ;  /* 0x0000001410107228 */ /* 0x010fc60000000000 */
[----:B------:R-:W2:Y:S01]  /*0390*/  LDG.E.64.CONSTANT R12, desc[UR4][R12.64] ;  /* 0x000000040c0c7981 */ /* 0x000ea2000c1e9b00 */
        /* <DEDUP_REMOVED lines=10> */
[----:B------:R-:W-:Y:S01]  /*0440*/  IADD3 R23, PT, PT, R5, 0x3f, RZ ;  /* 0x0000003f05177810 */ /* 0x000fe20007ffe0ff */
[----:B--2---:R-:W-:-:S08]  /*0450*/  DMUL R14, R14, R12 ;  /* 0x0000000c0e0e7228 */ /* 0x004fd00000000000 */
[----:B------:R-:W-:Y:S01]  /*0460*/  DFMA R16, R12, R14, R16 ;  /* 0x0000000e0c10722b */ /* 0x000fe20000000010 */
[----:B------:R-:W-:Y:S01]  /*0470*/  IMAD.WIDE.U32 R14, R23, 0x8, R6 ;  /* 0x00000008170e7825 */ /* 0x000fe200078e0006 */
[----:B---3--:R-:W-:Y:S01]  /*0480*/  DMUL R20, R20, R18 ;  /* 0x0000001214147228 */ /* 0x008fe20000000000 */
[----:B------:R-:W2:Y:S04]  /*0490*/  LDG.E.64.CONSTANT R12, desc[UR4][R8.64+0x38] ;  /* 0x00003804080c7981 */ /* 0x000ea8000c1e9b00 */
[----:B------:R-:W2:Y:S03]  /*04a0*/  LDG.E.64.CONSTANT R14, desc[UR4][R14.64] ;  /* 0x000000040e0e7981 */ /* 0x000ea6000c1e9b00 */
[----:B------:R-:W-:Y:S01]  /*04b0*/  DFMA R20, R18, R20, R16 ;  /* 0x000000141214722b */ /* 0x000fe20000000010 */
[----:B------:R-:W0:Y:S08]  /*04c0*/  LDC.64 R16, c[0x0][0x3a8] ;  /* 0x0000ea00ff107b82 */ /* 0x000e300000000a00 */
[----:B------:R-:W1:Y:S01]  /*04d0*/  LDC.64 R18, c[0x0][0x390] ;  /* 0x0000e400ff127b82 */ /* 0x000e620000000a00 */
[----:B------:R-:W-:-:S02]  /*04e0*/  IADD3 R23, PT, PT, R5, 0x48, RZ ;  /* 0x0000004805177810 */ /* 0x000fc40007ffe0ff */
[----:B------:R-:W-:-:S03]  /*04f0*/  IADD3 R5, PT, PT, R5, R26, RZ ;  /* 0x0000001a05057210 */ /* 0x000fc60007ffe0ff */
[----:B------:R-:W-:Y:S01]  /*0500*/  IMAD.WIDE.U32 R6, R23, 0x8, R6 ;  /* 0x0000000817067825 */ /* 0x000fe200078e0006 */
[----:B----4-:R-:W-:Y:S01]  /*0510*/  DMUL R10, R10, R24 ;  /* 0x000000180a0a7228 */ /* 0x010fe20000000000 */
[----:B------:R-:W3:Y:S02]  /*0520*/  LDG.E.64.CONSTANT R22, desc[UR4][R8.64+0x40] ;  /* 0x0000400408167981 */ /* 0x000ee4000c1e9b00 */
[----:B------:R-:W-:Y:S02]  /*0530*/  IMAD R5, R2, 0x51, R5 ;  /* 0x0000005102057824 */ /* 0x000fe400078e0205 */
[----:B------:R-:W3:Y:S02]  /*0540*/  LDG.E.64.CONSTANT R6, desc[UR4][R6.64] ;  /* 0x0000000406067981 */ /* 0x000ee4000c1e9b00 */
[----:B0-----:R-:W-:Y:S01]  /*0550*/  IMAD.WIDE R28, R5, 0x8, R16 ;  /* 0x00000008051c7825 */ /* 0x001fe200078e0210 */
[----:B------:R-:W-:-:S04]  /*0560*/  DFMA R10, R24, R10, R20 ;  /* 0x0000000a180a722b */ /* 0x000fc80000000014 */
[----:B------:R-:W4:Y:S01]  /*0570*/  LDG.E.64.CONSTANT R20, desc[UR4][R28.64] ;  /* 0x000000041c147981 */ /* 0x000f22000c1e9b00 */
[C-C-:B-1----:R-:W-:Y:S01]  /*0580*/  IMAD.WIDE R16, R4.reuse, 0x8, R18.reuse ;  /* 0x0000000804107825 */ /* 0x142fe200078e0212 */
[----:B------:R-:W-:Y:S02]  /*0590*/  IADD3 R5, PT, PT, R4, 0x9, RZ ;  /* 0x0000000904057810 */ /* 0x000fe40007ffe0ff */
[----:B------:R-:W5:Y:S04]  /*05a0*/  LDG.E.64.CONSTANT R8, desc[UR4][R28.64+0x48] ;  /* 0x000048041c087981 */ /* 0x000f68000c1e9b00 */
[----:B------:R-:W4:Y:S01]  /*05b0*/  LDG.E.64.CONSTANT R16, desc[UR4][R16.64] ;  /* 0x0000000410107981 */ /* 0x000f22000c1e9b00 */
[----:B--2---:R-:W-:Y:S01]  /*05c0*/  DMUL R24, R12, R14 ;  /* 0x0000000e0c187228 */ /* 0x004fe20000000000 */
[----:B------:R-:W-:-:S06]  /*05d0*/  IMAD.WIDE.U32 R12, R5, 0x8, R18 ;  /* 0x00000008050c7825 */ /* 0x000fcc00078e0012 */
[----:B------:R-:W5:Y:S01]  /*05e0*/  LDG.E.64.CONSTANT R12, desc[UR4][R12.64] ;  /* 0x000000040c0c7981 */ /* 0x000f62000c1e9b00 */
[----:B------:R-:W-:Y:S01]  /*05f0*/  DFMA R10, R14, R24, R10 ;  /* 0x000000180e0a722b */ /* 0x000fe2000000000a */
[C---:B------:R-:W-:Y:S02]  /*0600*/  IADD3 R15, PT, PT, R4.reuse, 0x12, RZ ;  /* 0x00000012040f7810 */ /* 0x040fe40007ffe0ff */
[----:B------:R-:W2:Y:S03]  /*0610*/  LDG.E.64.CONSTANT R24, desc[UR4][R28.64+0x240] ;  /* 0x000240041c187981 */ /* 0x000ea6000c1e9b00 */
[----:B------:R-:W-:Y:S01]  /*0620*/  IMAD.WIDE.U32 R14, R15, 0x8, R18 ;  /* 0x000000080f0e7825 */ /* 0x000fe200078e0012 */
[----:B------:R-:W-:-:S05]  /*0630*/  IADD3 R5, PT, PT, R4, 0x1b, RZ ;  /* 0x0000001b04057810 */ /* 0x000fca0007ffe0ff */
[----:B------:R-:W2:Y:S01]  /*0640*/  LDG.E.64.CONSTANT R14, desc[UR4][R14.64] ;  /* 0x000000040e0e7981 */ /* 0x000ea2000c1e9b00 */
[----:B---3--:R-:W-:-:S08]  /*0650*/  DMUL R22, R22, R6 ;  /* 0x0000000616167228 */ /* 0x008fd00000000000 */
[----:B------:R-:W-:Y:S01]  /*0660*/  DFMA R10, R6, R22, R10 ;  /* 0x00000016060a722b */ /* 0x000fe2000000000a */
[----:B------:R-:W2:Y:S01]  /*0670*/  LDG.E.64.CONSTANT R6, desc[UR4][R28.64+0x90] ;  /* 0x000090041c067981 */ /* 0x000ea2000c1e9b00 */
[----:B----4-:R-:W-:Y:S01]  /*0680*/  DMUL R22, R20, R16 ;  /* 0x0000001014167228 */ /* 0x010fe20000000000 */
[----:B------:R-:W-:-:S07]  /*0690*/  IMAD.WIDE.U32 R20, R5, 0x8, R18 ;  /* 0x0000000805147825 */ /* 0x000fce00078e0012 */
        /* <DEDUP_REMOVED lines=10> */
[----:B--2---:R-:W-:-:S04]  /*0740*/  DMUL R22, R6, R14 ;  /* 0x0000000e06167228 */ /* 0x004fc80000000000 */
[----:B------:R-:W-:Y:S01]  /*0750*/  IMAD.WIDE.U32 R6, R5, 0x8, R18 ;  /* 0x0000000805067825 */ /* 0x000fe200078e0012 */
[----:B------:R-:W-:-:S03]  /*0760*/  IADD3 R5, PT, PT, R4, 0x36, RZ ;  /* 0x0000003604057810 */ /* 0x000fc60007ffe0ff */
[----:B------:R-:W-:Y:S02]  /*0770*/  DFMA R12, R14, R22, R12 ;  /* 0x000000160e0c722b */ /* 0x000fe4000000000c */
[----:B------:R-:W2:Y:S04]  /*0780*/  LDG.E.64.CONSTANT R6, desc[UR4][R6.64] ;  /* 0x0000000406067981 */ /* 0x000ea8000c1e9b00 */
[----:B------:R-:W2:Y:S01]  /*0790*/  LDG.E.64.CONSTANT R14, desc[UR4][R28.64+0x168] ;  /* 0x000168041c0e7981 */ /* 0x000ea2000c1e9b00 */
[----:B---3--:R-:W-:Y:S01]  /*07a0*/  DMUL R22, R16, R20 ;  /* 0x0000001410167228 */ /* 0x008fe20000000000 */
[----:B------:R-:W-:Y:S01]  /*07b0*/  IMAD.WIDE.U32 R16, R5, 0x8, R18 ;  /* 0x0000000805107825 */ /* 0x000fe200078e0012 */
[----:B------:R-:W-:-:S06]  /*07c0*/  IADD3 R5, PT, PT, R4, 0x3f, RZ ;  /* 0x0000003f04057810 */ /* 0x000fcc0007ffe0ff */
[----:B------:R-:W-:Y:S01]  /*07d0*/  DFMA R20, R20, R22, R12 ;  /* 0x000000161414722b */ /* 0x000fe2000000000c */
[----:B------:R-:W3:Y:S01]  /*07e0*/  LDG.E.64.CONSTANT R16, desc[UR4][R16.64] ;  /* 0x0000000410107981 */ /* 0x000ee2000c1e9b00 */
[----:B------:R-:W-:-:S03]  /*07f0*/  IADD3 R23, PT, PT, R4, 0x48, RZ ;  /* 0x0000004804177810 */ /* 0x000fc60007ffe0ff */
[----:B------:R-:W3:Y:S01]  /*0800*/  LDG.E.64.CONSTANT R12, desc[UR4][R28.64+0x1b0] ;  /* 0x0001b0041c0c7981 */ /* 0x000ee2000c1e9b00 */
[----:B------:R-:W-:-:S04]  /*0810*/  IMAD.WIDE.U32 R4, R5, 0x8, R18 ;  /* 0x0000000805047825 */ /* 0x000fc800078e0012 */
[----:B------:R-:W-:Y:S02]  /*0820*/  IMAD.WIDE.U32 R18, R23, 0x8, R18 ;  /* 0x0000000817127825 */ /* 0x000fe400078e0012 */
[----:B------:R-:W5:Y:S04]  /*0830*/  LDG.E.64.CONSTANT R4, desc[UR4][R4.64] ;  /* 0x0000000404047981 */ /* 0x000f68000c1e9b00 */
[----:B------:R-:W5:Y:S04]  /*0840*/  LDG.E.64.CONSTANT R22, desc[UR4][R28.64+0x1f8] ;  /* 0x0001f8041c167981 */ /* 0x000f68000c1e9b00 */
[----:B------:R-:W5:Y:S01]  /*0850*/  LDG.E.64.CONSTANT R18, desc[UR4][R18.64] ;  /* 0x0000000412127981 */ /* 0x000f62000c1e9b00 */
[----:B------:R-:W-:-:S05]  /*0860*/  IMAD R3, R3, -0x51, R0 ;  /* 0xffffffaf03037824 */ /* 0x000fca00078e0200 */
[----:B------:R-:W-:Y:S01]  /*0870*/  IADD3 R3, PT, PT, R26, R3, RZ ;  /* 0x000000031a037210 */ /* 0x000fe20007ffe0ff */
[----:B----4-:R-:W-:-:S08]  /*0880*/  DMUL R10, R10, R8 ;  /* 0x000000080a0a7228 */ /* 0x010fd00000000000 */
[----:B------:R-:W-:Y:S01]  /*0890*/  DFMA R20, R8, R10, R20 ;  /* 0x0000000a0814722b */ /* 0x000fe20000000014 */
[----:B------:R-:W0:Y:S08]  /*08a0*/  LDC.64 R8, c[0x0][0x3b0] ;  /* 0x0000ec00ff087b82 */ /* 0x000e300000000a00 */
[----:B------:R-:W1:Y:S01]  /*08b0*/  LDC.64 R10, c[0x0][0x398] ;  /* 0x0000e600ff0a7b82 */ /* 0x000e620000000a00 */
[----:B--2---:R-:W-:Y:S01]  /*08c0*/  DMUL R14, R14, R6 ;  /* 0x000000060e0e7228 */ /* 0x004fe20000000000 */
[----:B0-----:R-:W-:-:S07]  /*08d0*/  IMAD.WIDE R8, R3, 0x8, R8 ;  /* 0x0000000803087825 */ /* 0x001fce00078e0208 */
[----:B------:R-:W-:Y:S01]  /*08e0*/  DFMA R20, R6, R14, R20 ;  /* 0x0000000e0614722b */ /* 0x000fe20000000014 */
[C---:B------:R-:W-:Y:S01]  /*08f0*/  IADD3 R3, PT, PT, R2.reuse, 0x9, RZ ;  /* 0x0000000902037810 */ /* 0x040fe20007ffe0ff */
[----:B------:R-:W2:Y:S01]  /*0900*/  LDG.E.64.CONSTANT R6, desc[UR4][R8.64] ;  /* 0x0000000408067981 */ /* 0x000ea2000c1e9b00 */
[----:B-1----:R-:W-:Y:S01]  /*0910*/  IMAD.WIDE R26, R2, 0x8, R10 ;  /* 0x00000008021a7825 */ /* 0x002fe200078e020a */
[----:B---3--:R-:W-:-:S04]  /*0920*/  DMUL R14, R12, R16 ;  /* 0x000000100c0e7228 */ /* 0x008fc80000000000 */
[----:B------:R0:W2:Y:S04]  /*0930*/  LDG.E.64.CONSTANT R12, desc[UR4][R26.64] ;  /* 0x000000041a0c7981 */ /* 0x0000a8000c1e9b00 */
[----:B------:R-:W-:Y:S01]  /*0940*/  DFMA R20, R16, R14, R20 ;  /* 0x0000000e1014722b */ /* 0x000fe20000000014 */
[----:B------:R-:W-:Y:S01]  /*0950*/  IMAD.WIDE.U32 R16, R3, 0x8, R10 ;  /* 0x0000000803107825 */ /* 0x000fe200078e000a */
[----:B-----5:R-:W-:Y:S01]  /*0960*/  DMUL R22, R22, R4 ;  /* 0x0000000416167228 */ /* 0x020fe20000000000 */
[----:B------:R-:W-:Y:S01]  /*0970*/  IADD3 R3, PT, PT, R2, 0x12, RZ ;  /* 0x0000001202037810 */ /* 0x000fe20007ffe0ff */
[----:B------:R-:W3:Y:S01]  /*0980*/  LDG.E.64.CONSTANT R14, desc[UR4][R8.64+0x288] ;  /* 0x00028804080e7981 */ /* 0x000ee2000c1e9b00 */
[----:B------:R-:W-:-:S03]  /*0990*/  DMUL R24, R24, R18 ;  /* 0x0000001218187228 */ /* 0x000fc60000000000 */
[----:B------:R-:W3:Y:S02]  /*09a0*/  LDG.E.64.CONSTANT R16, desc[UR4][R16.64] ;  /* 0x0000000410107981 */ /* 0x000ee4000c1e9b00 */
[----:B------:R-:W-:Y:S01]  /*09b0*/  DFMA R22, R4, R22, R20 ;  /* 0x000000160416722b */ /* 0x000fe20000000014 */
[--C-:B------:R-:W-:Y:S01]  /*09c0*/  IMAD.WIDE.U32 R20, R3, 0x8, R10.reuse ;  /* 0x0000000803147825 */ /* 0x100fe200078e000a */
[----:B------:R-:W-:Y:S01]  /*09d0*/  IADD3 R3, PT, PT, R2, 0x1b, RZ ;  /* 0x0000001b02037810 */ /* 0x000fe20007ffe0ff */
[----:B------:R-:W4:Y:S04]  /*09e0*/  LDG.E.64.CONSTANT R4, desc[UR4][R8.64+0x510] ;  /* 0x0005100408047981 */ /* 0x000f28000c1e9b00 */
[----:B------:R-:W4:Y:S01]  /*09f0*/  LDG.E.64.CONSTANT R20, desc[UR4][R20.64] ;  /* 0x0000000414147981 */ /* 0x000f22000c1e9b00 */
[----:B------:R-:W-:Y:S01]  /*0a00*/  DFMA R24, R18, R24, R22 ;  /* 0x000000181218722b */ /* 0x000fe20000000016 */
[----:B------:R-:W-:-:S02]  /*0a10*/  IMAD.WIDE.U32 R18, R3, 0x8, R10 ;  /* 0x0000000803127825 */ /* 0x000fc400078e000a */
[----:B------:R-:W5:Y:S04]  /*0a20*/  LDG.E.64.CONSTANT R22, desc[UR4][R8.64+0x798] ;  /* 0x0007980408167981 */ /* 0x000f68000c1e9b00 */
[----:B------:R-:W5:Y:S01]  /*0a30*/  LDG.E.64.CONSTANT R18, desc[UR4][R18.64] ;  /* 0x0000000412127981 */ /* 0x000f62000c1e9b00 */
[C---:B0-----:R-:W-:Y:S02]  /*0a40*/  IADD3 R27, PT, PT, R2.reuse, 0x2d, RZ ;  /* 0x0000002d021b7810 */ /* 0x041fe40007ffe0ff */
[----:B------:R-:W-:-:S03]  /*0a50*/  IADD3 R3, PT, PT, R2, 0x36, RZ ;  /* 0x0000003602037810 */ /* 0x000fc60007ffe0ff */
[----:B------:R-:W-:Y:S01]  /*0a60*/  IMAD.WIDE.U32 R26, R27, 0x8, R10 ;  /* 0x000000081b1a7825 */ /* 0x000fe200078e000a */
[----:B--2---:R-:W-:-:S08]  /*0a70*/  DMUL R6, R6, R12 ;  /* 0x0000000c06067228 */ /* 0x004fd00000000000 */
[----:B------:R-:W-:Y:S01]  /*0a80*/  DFMA R24, R12, R6, R24 ;  /* 0x000000060c18722b */ /* 0x000fe20000000018 */
[----:B------:R-:W-:Y:S01]  /*0a90*/  IADD3 R13, PT, PT, R2, 0x24, RZ ;  /* 0x00000024020d7810 */ /* 0x000fe20007ffe0ff */
[----:B------:R-:W2:Y:S01]  /*0aa0*/  LDG.E.64.CONSTANT R6, desc[UR4][R8.64+0xa20] ;  /* 0x000a200408067981 */ /* 0x000ea2000c1e9b00 */
[----:B---3--:R-:W-:-:S03]  /*0ab0*/  DMUL R14, R14, R16 ;  /* 0x000000100e0e7228 */ /* 0x008fc60000000000 */
[----:B------:R-:W-:-:S06]  /*0ac0*/  IMAD.WIDE.U32 R12, R13, 0x8, R10 ;  /* 0x000000080d0c7825 */ /* 0x000fcc00078e000a */
[----:B------:R-:W2:Y:S01]  /*0ad0*/  LDG.E.64.CONSTANT R12, desc[UR4][R12.64] ;  /* 0x000000040c0c7981 */ /* 0x000ea2000c1e9b00 */
[----:B------:R-:W-:Y:S02]  /*0ae0*/  DFMA R16, R16, R14, R24 ;  /* 0x0000000e1010722b */ /* 0x000fe40000000018 */
[----:B----4-:R-:W-:Y:S01]  /*0af0*/  DMUL R24, R4, R20 ;  /* 0x0000001404187228 */ /* 0x010fe20000000000 */
[----:B------:R-:W3:Y:S04]  /*0b00*/  LDG.E.64.CONSTANT R14, desc[UR4][R8.64+0xca8] ;  /* 0x000ca804080e7981 */ /* 0x000ee8000c1e9b00 */
[----:B------:R-:W3:Y:S03]  /*0b10*/  LDG.E.64.CONSTANT R4, desc[UR4][R26.64] ;  /* 0x000000041a047981 */ /* 0x000ee6000c1e9b00 */
[----:B------:R-:W-:-:S02]  /*0b20*/  DFMA R24, R20, R24, R16 ;  /* 0x000000181418722b */ /* 0x000fc40000000010 */
[----:B-----5:R-:W-:Y:S01]  /*0b30*/  DMUL R22, R22, R18 ;  /* 0x0000001216167228 */ /* 0x020fe20000000000 */
[--C-:B------:R-:W-:Y:S01]  /*0b40*/  IMAD.WIDE.U32 R20, R3, 0x8, R10.reuse ;  /* 0x0000000803147825 */ /* 0x100fe200078e000a */
[C---:B------:R-:W-:Y:S01]  /*0b50*/  IADD3 R3, PT, PT, R2.reuse, 0x3f, RZ ;  /* 0x0000003f02037810 */ /* 0x040fe20007ffe0ff */
[----:B------:R-:W4:Y:S04]  /*0b60*/  LDG.E.64.CONSTANT R16, desc[UR4][R8.64+0xf30] ;  /* 0x000f300408107981 */ /* 0x000f28000c1e9b00 */
[----:B------:R-:W4:Y:S01]  /*0b70*/  LDG.E.64.CONSTANT R20, desc[UR4][R20.64] ;  /* 0x0000000414147981 */ /* 0x000f22000c1e9b00 */
[----:B------:R-:W-:Y:S01]  /*0b80*/  DFMA R18, R18, R22, R24 ;  /* 0x000000161212722b */ /* 0x000fe20000000018 */
[----:B------:R-:W-:Y:S01]  /*0b90*/  IMAD.WIDE.U32 R22, R3, 0x8, R10 ;  /* 0x0000000803167825 */ /* 0x000fe200078e000a */
[----:B------:R-:W-:-:S02]  /*0ba0*/  IADD3 R25, PT, PT, R2, 0x48, RZ ;  /* 0x0000004802197810 */ /* 0x000fc40007ffe0ff */
[----:B------:R-:W5:Y:S04]  /*0bb0*/  LDG.E.64.CONSTANT R2, desc[UR4][R8.64+0x11b8] ;  /* 0x0011b80408027981 */ /* 0x000f68000c1e9b00 */
[----:B------:R-:W5:Y:S01]  /*0bc0*/  LDG.E.64.CONSTANT R22, desc[UR4][R22.64] ;  /* 0x0000000416167981 */ /* 0x000f62000c1e9b00 */
[----:B------:R-:W-:-:S03]  /*0bd0*/  IMAD.WIDE.U32 R10, R25, 0x8, R10 ;  /* 0x00000008190a7825 */ /* 0x000fc600078e000a */
[----:B------:R-:W5:Y:S04]  /*0be0*/  LDG.E.64.CONSTANT R24, desc[UR4][R8.64+0x1440] ;  /* 0x0014400408187981 */ /* 0x000f68000c1e9b00 */
[----:B------:R-:W5:Y:S01]  /*0bf0*/  LDG.E.64.CONSTANT R10, desc[UR4][R10.64] ;  /* 0x000000040a0a7981 */ /* 0x000f62000c1e9b00 */
[----:B--2---:R-:W-:-:S08]  /*0c00*/  DMUL R6, R6, R12 ;  /* 0x0000000c06067228 */ /* 0x004fd00000000000 */
[----:B------:R-:W-:Y:S02]  /*0c10*/  DFMA R6, R12, R6, R18 ;  /* 0x000000060c06722b */ /* 0x000fe40000000012 */
[----:B---3--:R-:W-:-:S08]  /*0c20*/  DMUL R14, R14, R4 ;  /* 0x000000040e0e7228 */ /* 0x008fd00000000000 */
[----:B------:R-:W-:Y:S02]  /*0c30*/  DFMA R6, R4, R14, R6 ;  /* 0x0000000e0406722b */ /* 0x000fe40000000006 */
[----:B----4-:R-:W-:Y:S01]  /*0c40*/  DMUL R16, R16, R20 ;  /* 0x0000001410107228 */ /* 0x010fe20000000000 */
[----:B------:R-:W0:Y:S07]  /*0c50*/  LDC.64 R4, c[0x0][0x380] ;  /* 0x0000e000ff047b82 */ /* 0x000e2e0000000a00 */
[----:B------:R-:W-:-:S02]  /*0c60*/  DFMA R6, R20, R16, R6 ;  /* 0x000000101406722b */ /* 0x000fc40000000006 */
[----:B-----5:R-:W-:Y:S02]  /*0c70*/  DMUL R2, R2, R22 ;  /* 0x0000001602027228 */ /* 0x020fe40000000000 */
[----:B------:R-:W-:-:S06]  /*0c80*/  DMUL R24, R24, R10 ;  /* 0x0000000a18187228 */ /* 0x000fcc0000000000 */
[----:B------:R-:W-:Y:S01]  /*0c90*/  DFMA R2, R22, R2, R6 ;  /* 0x000000021602722b */ /* 0x000fe20000000006 */
[----:B0-----:R-:W-:-:S07]  /*0ca0*/  IMAD.WIDE R4, R0, 0x8, R4 ;  /* 0x0000000800047825 */ /* 0x001fce00078e0204 */
[----:B------:R-:W-:-:S07]  /*0cb0*/  DFMA R2, R10, R24, R2 ;  /* 0x000000180a02722b */ /* 0x000fce0000000002 */
[----:B------:R-:W-:Y:S01]  /*0cc0*/  STG.E.64 desc[UR4][R4.64], R2 ;  /* 0x0000000204007986 */ /* 0x000fe2000c101b04 */
[----:B------:R-:W-:Y:S05]  /*0cd0*/  EXIT ;  /* 0x000000000000794d */ /* 0x000fea0003800000 */
.L_x_6:
        /* <DEDUP_REMOVED lines=10> */
.L_x_21:


//--------------------- .text._Z13jacobi_kernelILi8EEvPdPKdS2_S2_S2_S2_S2_i --------------------------
	.section	.text._Z13jacobi_kernelILi8EEvPdPKdS2_S2_S2_S2_S2_i,"ax",@progbits
	.align	128
        .global         _Z13jacobi_kernelILi8EEvPdPKdS2_S2_S2_S2_S2_i
        .type           _Z13jacobi_kernelILi8EEvPdPKdS2_S2_S2_S2_S2_i,@function
        .size           _Z13jacobi_kernelILi8EEvPdPKdS2_S2_S2_S2_S2_i,(.L_x_22 - _Z13jacobi_kernelILi8EEvPdPKdS2_S2_S2_S2_S2_i)
        .other          _Z13jacobi_kernelILi8EEvPdPKdS2_S2_S2_S2_S2_i,@"STO_CUDA_ENTRY STV_DEFAULT"
_Z13jacobi_kernelILi8EEvPdPKdS2_S2_S2_S2_S2_i:
.text._Z13jacobi_kernelILi8EEvPdPKdS2_S2_S2_S2_S2_i:
[----:B------:R-:W-:Y:S01]  /*0000*/  LDC R1, c[0x0][0x37c] ;  /* 0x0000df00ff017b82 */ /* 0x000fe20000000800 */
[----:B------:R-:W0:Y:S07]  /*0010*/  S2R R0, SR_TID.X ;  /* 0x0000000000007919 */ /* 0x000e2e0000002100 */
[----:B------:R-:W0:Y:S01]  /*0020*/  S2UR UR4, SR_CTAID.X ;  /* 0x00000000000479c3 */ /* 0x000e220000002500 */
[----:B------:R-:W1:Y:S07]  /*0030*/  LDCU UR5, c[0x0][0x3b8] ;  /* 0x00007700ff0577ac */ /* 0x000e6e0008000800 */
[----:B------:R-:W0:Y:S02]  /*0040*/  LDC R3, c[0x0][0x360] ;  /* 0x0000d800ff037b82 */ /* 0x000e240000000800 */
[----:B0-----:R-:W-:-:S05]  /*0050*/  IMAD R0, R3, UR4, R0 ;  /* 0x0000000403007c24 */ /* 0x001fca000f8e0200 */
[----:B------:R-:W-:-:S04]  /*0060*/  SHF.R.S32.HI R3, RZ, 0x1f, R0 ;  /* 0x0000001fff037819 */ /* 0x000fc80000011400 */
[----:B------:R-:W-:-:S04]  /*0070*/  LEA.HI R2, R3, R0, RZ, 0x9 ;  /* 0x0000000003027211 */ /* 0x000fc800078f48ff */
[----:B------:R-:W-:-:S04]  /*0080*/  SHF.R.S32.HI R2, RZ, 0x9, R2 ;  /* 0x00000009ff027819 */ /* 0x000fc80000011402 */
[----:B-1----:R-:W-:-:S13]  /*0090*/  ISETP.GE.AND P0, PT, R2, UR5, PT ;  /* 0x0000000502007c0c */ /* 0x002fda000bf06270 */
[----:B------:R-:W-:Y:S05]  /*00a0*/  @P0 EXIT ;  /* 0x000000000000094d */ /* 0x000fea0003800000 */
[CC--:B------:R-:W-:Y:S01]  /*00b0*/  LEA.HI R10, R3.reuse, R0.reuse, RZ, 0x3 ;  /* 0x00000000030a7211 */ /* 0x0c0fe200078f18ff */
[----:B------:R-:W0:Y:S01]  /*00c0*/  LDC.64 R6, c[0x0][0x388] ;  /* 0x0000e200ff067b82 */ /* 0x000e220000000a00 */
[----:B------:R-:W-:Y:S01]  /*00d0*/  LEA.HI R3, R3, R0, RZ, 0x6 ;  /* 0x0000000003037211 */ /* 0x000fe200078f30ff */
[----:B------:R-:W1:Y:S01]  /*00e0*/  LDCU.64 UR4, c[0x0][0x358] ;  /* 0x00006b00ff0477ac */ /* 0x000e620008000a00 */
[----:B------:R-:W-:Y:S02]  /*00f0*/  SHF.R.S32.HI R4, RZ, 0x3, R10 ;  /* 0x00000003ff047819 */ /* 0x000fe4000001140a */
[----:B------:R-:W-:Y:S02]  /*0100*/  SHF.R.S32.HI R11, RZ, 0x6, R3 ;  /* 0x00000006ff0b7819 */ /* 0x000fe40000011403 */
[----:B------:R-:W-:Y:S01]  /*0110*/  LEA.HI R5, R4, R4, RZ, 0x3 ;  /* 0x0000000404057211 */ /* 0x000fe200078f18ff */
[----:B------:R-:W2:Y:S01]  /*0120*/  LDC.64 R8, c[0x0][0x3a0] ;  /* 0x0000e800ff087b82 */ /* 0x000ea20000000a00 */
[----:B------:R-:W-:-:S02]  /*0130*/  LEA.HI R12, R11, R11, RZ, 0x3 ;  /* 0x0000000b0b0c7211 */ /* 0x000fc400078f18ff */
[----:B------:R-:W-:Y:S02]  /*0140*/  LOP3.LUT R5, R5, 0xfffffff8, RZ, 0xc0, !PT ;  /* 0xfffffff805057812 */ /* 0x000fe400078ec0ff */
[----:B------:R-:W-:Y:S02]  /*0150*/  LOP3.LUT R12, R12, 0xfffffff8, RZ, 0xc0, !PT ;  /* 0xfffffff80c0c7812 */ /* 0x000fe400078ec0ff */
[----:B------:R-:W-:Y:S02]  /*0160*/  IADD3 R4, PT, PT, R4, -R5, RZ ;  /* 0x8000000504047210 */ /* 0x000fe40007ffe0ff */
[----:B------:R-:W-:Y:S02]  /*0170*/  SHF.L.U32 R5, R2, 0x9, RZ ;  /* 0x0000000902057819 */ /* 0x000fe400000006ff */
[----:B------:R-:W-:Y:S02]  /*0180*/  IADD3 R2, PT, PT, R11, -R12, RZ ;  /* 0x8000000c0b027210 */ /* 0x000fe40007ffe0ff */
[----:B------:R-:W-:Y:S01]  /*0190*/  LOP3.LUT R11, R10, 0xfffffff8, RZ, 0xc0, !PT ;  /* 0xfffffff80a0b7812 */ /* 0x000fe200078ec0ff */
[----:B------:R-:W-:-:S03]  /*01a0*/  IMAD R13, R4, 0x8, R5 ;  /* 0x00000008040d7824 */ /* 0x000fc600078e0205 */
[----:B------:R-:W-:Y:S02]  /*01b0*/  IADD3 R26, PT, PT, R0, -R11, RZ ;  /* 0x8000000b001a7210 */ /* 0x000fe40007ffe0ff */
[----:B------:R-:W-:-:S03]  /*01c0*/  LEA R13, R2, R13, 0x6 ;  /* 0x0000000d020d7211 */ /* 0x000fc600078e30ff */
[----:B0-----:R-:W-:-:S04]  /*01d0*/  IMAD.WIDE R14, R26, 0x8, R6 ;  /* 0x000000081a0e7825 */ /* 0x001fc800078e0206 */
[----:B--2---:R-:W-:Y:S02]  /*01e0*/  IMAD.WIDE R8, R13, 0x8, R8 ;  /* 0x000000080d087825 */ /* 0x004fe400078e0208 */
[----:B-1----:R-:W2:Y:S02]  /*01f0*/  LDG.E.64.CONSTANT R14, desc[UR4][R14.64] ;  /* 0x000000040e0e7981 */ /* 0x002ea4000c1e9b00 */
[C---:B------:R-:W-:Y:S02]  /*0200*/  VIADD R21, R26.reuse, 0x8 ;  /* 0x000000081a157836 */ /* 0x040fe40000000000 */
[----:B------:R-:W2:Y:S02]  /*0210*/  LDG.E.64.CONSTANT R24, desc[UR4][R8.64] ;  /* 0x0000000408187981 */ /* 0x000ea4000c1e9b00 */
[----:B------:R-:W-:Y:S02]  /*0220*/  IMAD.WIDE.U32 R20, R21, 0x8, R6 ;  /* 0x0000000815147825 */ /* 0x000fe400078e0006 */
[----:B------:R-:W3:Y:S04]  /*0230*/  LDG.E.64.CONSTANT R16, desc[UR4][R8.64+0x8] ;  /* 0x0000080408107981 */ /* 0x000ee8000c1e9b00 */
[----:B------:R-:W3:Y:S01]  /*0240*/  LDG.E.64.CONSTANT R20, desc[UR4][R20.64] ;  /* 0x0000000414147981 */ /* 0x000ee2000c1e9b00 */
[----:B------:R-:W-:-:S03]  /*0250*/  IADD3 R11, PT, PT, R26, 0x10, RZ ;  /* 0x000000101a0b7810 */ /* 0x000fc60007ffe0ff */
[----:B------:R-:W4:Y:S02]  /*0260*/  LDG.E.64.CONSTANT R22, desc[UR4][R8.64+0x10] ;  /* 0x0000100408167981 */ /* 0x000f24000c1e9b00 */
[----:B------:R-:W-:-:S06]  /*0270*/  IMAD.WIDE.U32 R10, R11, 0x8, R6 ;  /* 0x000000080b0a7825 */ /* 0x000fcc00078e0006 */
[----:B------:R-:W4:Y:S01]  /*0280*/  LDG.E.64.CONSTANT R10, desc[UR4][R10.64] ;  /* 0x000000040a0a7981 */ /* 0x000f22000c1e9b00 */
[----:B------:R-:W-:-:S05]  /*0290*/  IADD3 R13, PT, PT, R26, 0x18, RZ ;  /* 0x000000181a0d7810 */ /* 0x000fca0007ffe0ff */
[----:B------:R-:W-:-:S04]  /*02a0*/  IMAD.WIDE.U32 R12, R13, 0x8, R6 ;  /* 0x000000080d0c7825 */ /* 0x000fc800078e0006 */
[----:B------:R-:W-:Y:S02]  /*02b0*/  VIADD R19, R26, 0x20 ;  /* 0x000000201a137836 */ /* 0x000fe40000000000 */
[----:B------:R-:W5:Y:S02]  /*02c0*/  LDG.E.64.CONSTANT R12, desc[UR4][R12.64] ;  /* 0x000000040c0c7981 */ /* 0x000f64000c1e9b00 */
[----:B------:R-:W-:-:S06]  /*02d0*/  IMAD.WIDE.U32 R18, R19, 0x8, R6 ;  /* 0x0000000813127825 */ /* 0x000fcc00078e0006 */
[----:B------:R-:W5:Y:S01]  /*02e0*/  LDG.E.64.CONSTANT R18, desc[UR4][R18.64] ;  /* 0x0000000412127981 */ /* 0x000f62000c1e9b00 */
[----:B--2---:R-:W-:-:S08]  /*02f0*/  DMUL R24, R24, R14 ;  /* 0x0000000e18187228 */ /* 0x004fd00000000000 */
[----:B------:R-:W-:Y:S02]  /*0300*/  DFMA R24, R14, R24, RZ ;  /* 0x000000180e18722b */ /* 0x000fe400000000ff */
[----:B---3--:R-:W-:Y:S01]  /*0310*/  DMUL R16, R16, R20 ;  /* 0x0000001410107228 */ /* 0x008fe20000000000 */
[----:B------:R-:W5:Y:S07]  /*0320*/  LDG.E.64.CONSTANT R14, desc[UR4][R8.64+0x18] ;  /* 0x00001804080e7981 */ /* 0x000f6e000c1e9b00 */
[----:B------:R-:W-:Y:S01]  /*0330*/  DFMA R16, R20, R16, R24 ;  /* 0x000000101410722b */ /* 0x000fe20000000018 */
[----:B------:R-:W2:Y:S01]  /*0340*/  LDG.E.64.CONSTANT R20, desc[UR4][R8.64+0x20] ;  /* 0x0000200408147981 */ /* 0x000ea2000c1e9b00 */
[----:B------:R-:W-:Y:S01]  /*0350*/  IADD3 R25, PT, PT, R26, 0x28, RZ ;  /* 0x000000281a197810 */ /* 0x000fe20007ffe0ff */
[----:B----4-:R-:W-:-:S04]  /*0360*/  DMUL R22, R22, R10 ;  /* 0x0000000a16167228 */ /* 0x010fc80000000000 */
[----:B------:R-:W-:-:S04]  /*0370*/  IMAD.WIDE.U32 R24, R25, 0x8, R6 ;  /* 0x0000000819187825 */ /* 0x000fc800078e0006 */
[----:B------:R-:W-:Y:S02]  /*0380*/  DFMA R16, R10, R22, R16 ;  /* 0x000000160a10722b */ /* 0x000fe40000000010 */
[----:B------:R-:W3:Y:S04]  /*0390*/  LDG.E.64.CONSTANT R24, desc[UR4][R24.64] ;  /* 0x0000000418187981 */ /* 0x000ee8000c1e9b00 */
[----:B------:R-:W3:Y:S01]  /*03a0*/  LDG.E.64.CONSTANT R10, desc[UR4][R8.64+0x28] ;  /* 0x00002804080a7981 */ /* 0x000ee2000c1e9b00 */
[C---:B------:R-:W-:Y:S01]  /*03b0*/  IADD3 R23, PT, PT, R26.reuse, 0x38, RZ ;  /* 0x000000381a177810 */ /* 0x040fe20007ffe0ff */
[----:B------:R-:W-:-:S05]  /*03c0*/  IMAD.IADD R27, R26, 0x1, R5 ;  /* 0x000000011a1b7824 */ /* 0x000fca00078e0205 */
[----:B------:R-:W-:Y:S01]  /*03d0*/  LEA R27, R2, R27, 0x6 ;  /* 0x0000001b021b7211 */ /* 0x000fe200078e30ff */
[----:B-----5:R-:W-:-:S08]  /*03e0*/  DMUL R14, R14, R12 ;  /* 0x0000000c0e0e7228 */ /* 0x020fd00000000000 */
[----:B------:R-:W-:Y:S02]  /*03f0*/  DFMA R14, R12, R14, R16 ;  /* 0x0000000e0c0e722b */ /* 0x000fe40000000010 */
[----:B--2---:R-:W-:Y:S01]  /*0400*/  DMUL R20, R20, R18 ;  /* 0x0000001214147228 */ /* 0x004fe20000000000 */
[----:B------:R-:W-:Y:S01]  /*0410*/  IADD3 R17, PT, PT, R26, 0x30, RZ ;  /* 0x000000301a117810 */ /* 0x000fe20007ffe0ff */
[----:B------:R-:W0:Y:S04]  /*0420*/  LDC.64 R12, c[0x0][0x3a8] ;  /* 0x0000ea00ff0c7b82 */ /* 0x000e280000000a00 */
[----:B------:R-:W-:Y:S02]  /*0430*/  IMAD.WIDE.U32 R16, R17, 0x8, R6 ;  /* 0x0000000811107825 */ /* 0x000fe400078e0006 */
[----:B------:R-:W-:-:S02]  /*0440*/  DFMA R20, R18, R20, R14 ;  /* 0x000000141214722b */ /* 0x000fc4000000000e */
[----:B------:R-:W1:Y:S01]  /*0450*/  LDC.64 R14, c[0x0][0x390] ;  /* 0x0000e400ff0e7b82 */ /* 0x000e620000000a00 */
[----:B------:R-:W2:Y:S04]  /*0460*/  LDG.E.64.CONSTANT R18, desc[UR4][R8.64+0x30] ;  /* 0x0000300408127981 */ /* 0x000ea8000c1e9b00 */
[----:B------:R-:W2:Y:S01]  /*0470*/  LDG.E.64.CONSTANT R16, desc[UR4][R16.64] ;  /* 0x0000000410107981 */ /* 0x000ea2000c1e9b00 */
[----:B------:R-:W-:-:S03]  /*0480*/  IMAD.WIDE.U32 R6, R23, 0x8, R6 ;  /* 0x0000000817067825 */ /* 0x000fc600078e0006 */
[----:B------:R-:W4:Y:S01]  /*0490*/  LDG.E.64.CONSTANT R22, desc[UR4][R8.64+0x38] ;  /* 0x0000380408167981 */ /* 0x000f22000c1e9b00 */
[----:B---3--:R-:W-:-:S03]  /*04a0*/  DMUL R10, R10, R24 ;  /* 0x000000180a0a7228 */ /* 0x008fc60000000000 */
[----:B------:R-:W4:Y:S01]  /*04b0*/  LDG.E.64.CONSTANT R6, desc[UR4][R6.64] ;  /* 0x0000000406067981 */ /* 0x000f22000c1e9b00 */
[----:B0-----:R-:W-:-:S04]  /*04c0*/  IMAD.WIDE R26, R27, 0x8, R12 ;  /* 0x000000081b1a7825 */ /* 0x001fc800078e020c */
[----:B------:R-:W-:Y:S01]  /*04d0*/  DFMA R10, R24, R10, R20 ;  /* 0x0000000a180a722b */ /* 0x000fe20000000014 */
[----:B------:R-:W3:Y:S01]  /*04e0*/  LDG.E.64.CONSTANT R20, desc[UR4][R26.64] ;  /* 0x000000041a147981 */ /* 0x000ee2000c1e9b00 */
[C-C-:B-1----:R-:W-:Y:S01]  /*04f0*/  IMAD.WIDE R12, R4.reuse, 0x8, R14.reuse ;  /* 0x00000008040c7825 */ /* 0x142fe200078e020e */
[----:B------:R-:W-:Y:S02]  /*0500*/  IADD3 R29, PT, PT, R4, 0x8, RZ ;  /* 0x00000008041d7810 */ /* 0x000fe40007ffe0ff */
[----:B------:R-:W5:Y:S04]  /*0510*/  LDG.E.64.CONSTANT R8, desc[UR4][R26.64+0x40] ;  /* 0x000040041a087981 */ /* 0x000f68000c1e9b00 */
[----:B------:R-:W3:Y:S01]  /*0520*/  LDG.E.64.CONSTANT R12, desc[UR4][R12.64] ;  /* 0x000000040c0c7981 */ /* 0x000ee2000c1e9b00 */
[----:B--2---:R-:W-:Y:S01]  /*0530*/  DMUL R24, R18, R16 ;  /* 0x0000001012187228 */ /* 0x004fe20000000000 */
[----:B------:R-:W-:-:S07]  /*0540*/  IMAD.WIDE.U32 R18, R29, 0x8, R14 ;  /* 0x000000081d127825 */ /* 0x000fce00078e000e */
[----:B------:R-:W-:Y:S01]  /*0550*/  DFMA R10, R16, R24, R10 ;  /* 0x00000018100a722b */ /* 0x000fe2000000000a */
[----:B------:R-:W5:Y:S01]  /*0560*/  LDG.E.64.CONSTANT R18, desc[UR4][R18.64] ;  /* 0x0000000412127981 */ /* 0x000f62000c1e9b00 */
[----:B------:R-:W-:Y:S01]  /*0570*/  IADD3 R17, PT, PT, R4, 0x10, RZ ;  /* 0x0000001004117810 */ /* 0x000fe20007ffe0ff */
[----:B----4-:R-:W-:-:S04]  /*0580*/  DMUL R22, R22, R6 ;  /* 0x0000000616167228 */ /* 0x010fc80000000000 */
[----:B------:R-:W-:-:S04]  /*0590*/  IMAD.WIDE.U32 R16, R17, 0x8, R14 ;  /* 0x0000000811107825 */ /* 0x000fc800078e000e */
[----:B------:R-:W-:Y:S01]  /*05a0*/  DFMA R10, R6, R22, R10 ;  /* 0x00000016060a722b */ /* 0x000fe2000000000a */
[----:B------:R-:W2:Y:S01]  /*05b0*/  LDG.E.64.CONSTANT R6, desc[UR4][R26.64+0x80] ;  /* 0x000080041a067981 */ /* 0x000ea2000c1e9b00 */
[----:B------:R-:W-:-:S03]  /*05c0*/  VIADD R25, R4, 0x18 ;  /* 0x0000001804197836 */ /* 0x000fc60000000000 */
[----:B------:R-:W2:Y:S01]  /*05d0*/  LDG.E.64.CONSTANT R16, desc[UR4][R16.64] ;  /* 0x0000000410107981 */ /* 0x000ea2000c1e9b00 */
[----:B---3--:R-:W-:Y:S01]  /*05e0*/  DMUL R22, R20, R12 ;  /* 0x0000000c14167228 */ /* 0x008fe20000000000 */
        /* <DEDUP_REMOVED lines=10> */
[----:B--2---:R-:W-:Y:S01]  /*0690*/  DMUL R22, R6, R16 ;  /* 0x0000001006167228 */ /* 0x004fe20000000000 */
[----:B------:R-:W-:-:S05]  /*06a0*/  IADD3 R7, PT, PT, R4, 0x28, RZ ;  /* 0x0000002804077810 */ /* 0x000fca0007ffe0ff */
[----:B------:R-:W-:Y:S01]  /*06b0*/  IMAD.WIDE.U32 R6, R7, 0x8, R14 ;  /* 0x0000000807067825 */ /* 0x000fe200078e000e */
[----:B------:R-:W-:Y:S01]  /*06c0*/  IADD3 R25, PT, PT, R4, 0x30, RZ ;  /* 0x0000003004197810 */ /* 0x000fe20007ffe0ff */
[----:B------:R-:W-:Y:S01]  /*06d0*/  DFMA R10, R16, R22, R10 ;  /* 0x00000016100a722b */ /* 0x000fe2000000000a */
[----:B------:R-:W2:Y:S01]  /*06e0*/  LDG.E.64.CONSTANT R16, desc[UR4][R26.64+0x140] ;  /* 0x000140041a107981 */ /* 0x000ea2000c1e9b00 */
[----:B---3--:R-:W-:-:S03]  /*06f0*/  DMUL R22, R12, R20 ;  /* 0x000000140c167228 */ /* 0x008fc60000000000 */
[----:B------:R-:W2:Y:S01]  /*0700*/  LDG.E.64.CONSTANT R6, desc[UR4][R6.64] ;  /* 0x0000000406067981 */ /* 0x000ea2000c1e9b00 */
[----:B------:R-:W-:-:S04]  /*0710*/  IMAD.WIDE.U32 R12, R25, 0x8, R14 ;  /* 0x00000008190c7825 */ /* 0x000fc800078e000e */
[----:B------:R-:W-:Y:S02]  /*0720*/  DFMA R20, R20, R22, R10 ;  /* 0x000000161414722b */ /* 0x000fe4000000000a */
[----:B------:R-:W3:Y:S01]  /*0730*/  LDG.E.64.CONSTANT R12, desc[UR4][R12.64] ;  /* 0x000000040c0c7981 */ /* 0x000ee2000c1e9b00 */
[----:B------:R-:W-:Y:S01]  /*0740*/  VIADD R25, R4, 0x38 ;  /* 0x0000003804197836 */ /* 0x000fe20000000000 */
[----:B------:R-:W0:Y:S02]  /*0750*/  LDC.64 R22, c[0x0][0x398] ;  /* 0x0000e600ff167b82 */ /* 0x000e240000000a00 */
[----:B------:R-:W3:Y:S01]  /*0760*/  LDG.E.64.CONSTANT R10, desc[UR4][R26.64+0x180] ;  /* 0x000180041a0a7981 */ /* 0x000ee2000c1e9b00 */
[----:B------:R-:W-:-:S05]  /*0770*/  IMAD.WIDE.U32 R24, R25, 0x8, R14 ;  /* 0x0000000819187825 */ /* 0x000fca00078e000e */
[----:B------:R-:W1:Y:S01]  /*0780*/  LDC.64 R14, c[0x0][0x3b0] ;  /* 0x0000ec00ff0e7b82 */ /* 0x000e620000000a00 */
[----:B------:R-:W-:Y:S01]  /*0790*/  LOP3.LUT R3, R3, 0xffffffc0, RZ, 0xc0, !PT ;  /* 0xffffffc003037812 */ /* 0x000fe200078ec0ff */
[----:B------:R-:W5:Y:S03]  /*07a0*/  LDG.E.64.CONSTANT R24, desc[UR4][R24.64] ;  /* 0x0000000418187981 */ /* 0x000f66000c1e9b00 */
[----:B------:R-:W-:Y:S02]  /*07b0*/  IADD3 R3, PT, PT, R5, R0, -R3 ;  /* 0x0000000005037210 */ /* 0x000fe40007ffe803 */
[----:B------:R1:W5:Y:S01]  /*07c0*/  LDG.E.64.CONSTANT R4, desc[UR4][R26.64+0x1c0] ;  /* 0x0001c0041a047981 */ /* 0x000362000c1e9b00 */
[----:B0-----:R-:W-:-:S04]  /*07d0*/  IMAD.WIDE R28, R2, 0x8, R22 ;  /* 0x00000008021c7825 */ /* 0x001fc800078e0216 */
[----:B-1----:R-:W-:Y:S01]  /*07e0*/  IMAD.WIDE R14, R3, 0x8, R14 ;  /* 0x00000008030e7825 */ /* 0x002fe200078e020e */
[----:B------:R-:W-:-:S05]  /*07f0*/  IADD3 R3, PT, PT, R2, 0x8, RZ ;  /* 0x0000000802037810 */ /* 0x000fca0007ffe0ff */
[----:B------:R-:W-:Y:S01]  /*0800*/  IMAD.WIDE.U32 R26, R3, 0x8, R22 ;  /* 0x00000008031a7825 */ /* 0x000fe200078e0016 */
[----:B------:R-:W-:Y:S01]  /*0810*/  IADD3 R3, PT, PT, R2, 0x10, RZ ;  /* 0x0000001002037810 */ /* 0x000fe20007ffe0ff */
[----:B----4-:R-:W-:-:S08]  /*0820*/  DMUL R18, R18, R8 ;  /* 0x0000000812127228 */ /* 0x010fd00000000000 */
[----:B------:R-:W-:Y:S01]  /*0830*/  DFMA R18, R8, R18, R20 ;  /* 0x000000120812722b */ /* 0x000fe20000000014 */
[----:B------:R-:W4:Y:S01]  /*0840*/  LDG.E.64.CONSTANT R8, desc[UR4][R14.64] ;  /* 0x000000040e087981 */ /* 0x000f22000c1e9b00 */
[----:B--2---:R-:W-:-:S03]  /*0850*/  DMUL R20, R16, R6 ;  /* 0x0000000610147228 */ /* 0x004fc60000000000 */
[----:B------:R-:W4:Y:S05]  /*0860*/  LDG.E.64.CONSTANT R16, desc[UR4][R28.64] ;  /* 0x000000041c107981 */ /* 0x000f2a000c1e9b00 */
[----:B------:R-:W-:Y:S01]  /*0870*/  DFMA R18, R6, R20, R18 ;  /* 0x000000140612722b */ /* 0x000fe20000000012 */
[----:B------:R-:W2:Y:S01]  /*0880*/  LDG.E.64.CONSTANT R6, desc[UR4][R14.64+0x200] ;  /* 0x000200040e067981 */ /* 0x000ea2000c1e9b00 */
[----:B---3--:R-:W-:-:S03]  /*0890*/  DMUL R20, R10, R12 ;  /* 0x0000000c0a147228 */ /* 0x008fc60000000000 */
[----:B------:R0:W2:Y:S05]  /*08a0*/  LDG.E.64.CONSTANT R10, desc[UR4][R26.64] ;  /* 0x000000041a0a7981 */ /* 0x0000aa000c1e9b00 */
[----:B------:R-:W-:Y:S01]  /*08b0*/  DFMA R20, R12, R20, R18 ;  /* 0x000000140c14722b */ /* 0x000fe20000000012 */
[----:B------:R-:W-:Y:S01]  /*08c0*/  IMAD.WIDE.U32 R12, R3, 0x8, R22 ;  /* 0x00000008030c7825 */ /* 0x000fe200078e0016 */
[----:B------:R-:W3:Y:S05]  /*08d0*/  LDG.E.64.CONSTANT R18, desc[UR4][R14.64+0x400] ;  /* 0x000400040e127981 */ /* 0x000eea000c1e9b00 */
[----:B------:R-:W3:Y:S01]  /*08e0*/  LDG.E.64.CONSTANT R12, desc[UR4][R12.64] ;  /* 0x000000040c0c7981 */ /* 0x000ee2000c1e9b00 */
[----:B-----5:R-:W-:Y:S01]  /*08f0*/  DMUL R4, R4, R24 ;  /* 0x0000001804047228 */ /* 0x020fe20000000000 */
[----:B------:R-:W-:-:S07]  /*0900*/  IADD3 R3, PT, PT, R2, 0x18, RZ ;  /* 0x0000001802037810 */ /* 0x000fce0007ffe0ff */
[----:B------:R-:W-:Y:S01]  /*0910*/  DFMA R20, R24, R4, R20 ;  /* 0x000000041814722b */ /* 0x000fe20000000014 */
[C---:B0-----:R-:W-:Y:S01]  /*0920*/  VIADD R27, R2.reuse, 0x20 ;  /* 0x00000020021b7836 */ /* 0x041fe20000000000 */
[----:B------:R-:W-:-:S03]  /*0930*/  IADD3 R29, PT, PT, R2, 0x28, RZ ;  /* 0x00000028021d7810 */ /* 0x000fc60007ffe0ff */
[----:B------:R-:W-:-:S04]  /*0940*/  IMAD.WIDE.U32 R26, R27, 0x8, R22 ;  /* 0x000000081b1a7825 */ /* 0x000fc800078e0016 */
[----:B------:R-:W-:Y:S01]  /*0950*/  IMAD.WIDE.U32 R28, R29, 0x8, R22 ;  /* 0x000000081d1c7825 */ /* 0x000fe200078e0016 */
[----:B----4-:R-:W-:-:S03]  /*0960*/  DMUL R4, R8, R16 ;  /* 0x0000001008047228 */ /* 0x010fc60000000000 */
[----:B------:R-:W-:-:S05]  /*0970*/  IMAD.WIDE.U32 R8, R3, 0x8, R22 ;  /* 0x0000000803087825 */ /* 0x000fca00078e0016 */
[----:B------:R-:W-:Y:S01]  /*0980*/  DFMA R20, R16, R4, R20 ;  /* 0x000000041014722b */ /* 0x000fe20000000014 */
[----:B------:R-:W4:Y:S01]  /*0990*/  LDG.E.64.CONSTANT R8, desc[UR4][R8.64] ;  /* 0x0000000408087981 */ /* 0x000f22000c1e9b00 */
[----:B--2---:R-:W-:-:S03]  /*09a0*/  DMUL R24, R6, R10 ;  /* 0x0000000a06187228 */ /* 0x004fc60000000000 */
[----:B------:R-:W4:Y:S04]  /*09b0*/  LDG.E.64.CONSTANT R4, desc[UR4][R14.64+0x600] ;  /* 0x000600040e047981 */ /* 0x000f28000c1e9b00 */
[----:B------:R-:W2:Y:S01]  /*09c0*/  LDG.E.64.CONSTANT R6, desc[UR4][R26.64] ;  /* 0x000000041a067981 */ /* 0x000ea2000c1e9b00 */
[----:B------:R-:W-:-:S03]  /*09d0*/  DFMA R20, R10, R24, R20 ;  /* 0x000000180a14722b */ /* 0x000fc60000000014 */
[----:B------:R-:W2:Y:S01]  /*09e0*/  LDG.E.64.CONSTANT R16, desc[UR4][R14.64+0x800] ;  /* 0x000800040e107981 */ /* 0x000ea2000c1e9b00 */
[----:B------:R-:W-:-:S03]  /*09f0*/  IADD3 R3, PT, PT, R2, 0x30, RZ ;  /* 0x0000003002037810 */ /* 0x000fc60007ffe0ff */
[----:B------:R-:W5:Y:S01]  /*0a00*/  LDG.E.64.CONSTANT R10, desc[UR4][R14.64+0xa00] ;  /* 0x000a00040e0a7981 */ /* 0x000f62000c1e9b00 */
[----:B---3--:R-:W-:-:S03]  /*0a10*/  DMUL R24, R18, R12 ;  /* 0x0000000c12187228 */ /* 0x008fc60000000000 */
[----:B------:R-:W5:Y:S05]  /*0a20*/  LDG.E.64.CONSTANT R18, desc[UR4][R28.64] ;  /* 0x000000041c127981 */ /* 0x000f6a000c1e9b00 */
[----:B------:R-:W-:Y:S01]  /*0a30*/  DFMA R12, R12, R24, R20 ;  /* 0x000000180c0c722b */ /* 0x000fe20000000014 */
[--C-:B------:R-:W-:Y:S01]  /*0a40*/  IMAD.WIDE.U32 R20, R3, 0x8, R22.reuse ;  /* 0x0000000803147825 */ /* 0x100fe200078e0016 */
[----:B------:R-:W-:Y:S02]  /*0a50*/  IADD3 R25, PT, PT, R2, 0x38, RZ ;  /* 0x0000003802197810 */ /* 0x000fe40007ffe0ff */
[----:B------:R-:W3:Y:S04]  /*0a60*/  LDG.E.64.CONSTANT R2, desc[UR4][R14.64+0xc00] ;  /* 0x000c00040e027981 */ /* 0x000ee8000c1e9b00 */
[----:B------:R-:W3:Y:S01]  /*0a70*/  LDG.E.64.CONSTANT R20, desc[UR4][R20.64] ;  /* 0x0000000414147981 */ /* 0x000ee2000c1e9b00 */
[----:B------:R-:W-:-:S03]  /*0a80*/  IMAD.WIDE.U32 R22, R25, 0x8, R22 ;  /* 0x0000000819167825 */ /* 0x000fc600078e0016 */
[----:B------:R-:W3:Y:S04]  /*0a90*/  LDG.E.64.CONSTANT R24, desc[UR4][R14.64+0xe00] ;  /* 0x000e00040e187981 */ /* 0x000ee8000c1e9b00 */
[----:B------:R-:W3:Y:S01]  /*0aa0*/  LDG.E.64.CONSTANT R22, desc[UR4][R22.64] ;  /* 0x0000000416167981 */ /* 0x000ee2000c1e9b00 */
[----:B----4-:R-:W-:-:S08]  /*0ab0*/  DMUL R4, R4, R8 ;  /* 0x0000000804047228 */ /* 0x010fd00000000000 */
[----:B------:R-:W-:Y:S02]  /*0ac0*/  DFMA R4, R8, R4, R12 ;  /* 0x000000040804722b */ /* 0x000fe4000000000c */
[----:B--2---:R-:W-:Y:S02]  /*0ad0*/  DMUL R16, R16, R6 ;  /* 0x0000000610107228 */ /* 0x004fe40000000000 */
[----:B-----5:R-:W-:-:S06]  /*0ae0*/  DMUL R10, R10, R18 ;  /* 0x000000120a0a7228 */ /* 0x020fcc0000000000 */
[----:B------:R-:W-:Y:S01]  /*0af0*/  DFMA R4, R6, R16, R4 ;  /* 0x000000100604722b */ /* 0x000fe20000000004 */
[----:B------:R-:W0:Y:S07]  /*0b00*/  LDC.64 R6, c[0x0][0x380] ;  /* 0x0000e000ff067b82 */ /* 0x000e2e0000000a00 */
[----:B------:R-:W-:Y:S02]  /*0b10*/  DFMA R4, R18, R10, R4 ;  /* 0x0000000a1204722b */ /* 0x000fe40000000004 */
[----:B---3--:R-:W-:-:S02]  /*0b20*/  DMUL R2, R2, R20 ;  /* 0x0000001402027228 */ /* 0x008fc40000000000 */
[----:B------:R-:W-:-:S06]  /*0b30*/  DMUL R24, R24, R22 ;  /* 0x0000001618187228 */ /* 0x000fcc0000000000 */
[----:B------:R-:W-:Y:S01]  /*0b40*/  DFMA R2, R20, R2, R4 ;  /* 0x000000021402722b */ /* 0x000fe20000000004 */
[----:B0-----:R-:W-:-:S07]  /*0b50*/  IMAD.WIDE R4, R0, 0x8, R6 ;  /* 0x0000000800047825 */ /* 0x001fce00078e0206 */
[----:B------:R-:W-:-:S07]  /*0b60*/  DFMA R2, R22, R24, R2 ;  /* 0x000000181602722b */ /* 0x000fce0000000002 */
[----:B------:R-:W-:Y:S01]  /*0b70*/  STG.E.64 desc[UR4][R4.64], R2 ;  /* 0x0000000204007986 */ /* 0x000fe2000c101b04 */
[----:B------:R-:W-:Y:S05]  /*0b80*/  EXIT ;  /* 0x000000000000794d */ /* 0x000fea0003800000 */
.L_x_7:
        /* <DEDUP_REMOVED lines=15> */
.L_x_22:


//--------------------- .text._Z13jacobi_kernelILi7EEvPdPKdS2_S2_S2_S2_S2_i --------------------------
	.section	.text._Z13jacobi_kernelILi7EEvPdPKdS2_S2_S2_S2_S2_i,"ax",@progbits
	.align	128
        .global         _Z13jacobi_kernelILi7EEvPdPKdS2_S2_S2_S2_S2_i
        .type           _Z13jacobi_kernelILi7EEvPdPKdS2_S2_S2_S2_S2_i,@function
        .size           _Z13jacobi_kernelILi7EEvPdPKdS2_S2_S2_S2_S2_i,(.L_x_23 - _Z13jacobi_kernelILi7EEvPdPKdS2_S2_S2_S2_S2_i)
        .other          _Z13jacobi_kernelILi7EEvPdPKdS2_S2_S2_S2_S2_i,@"STO_CUDA_ENTRY STV_DEFAULT"
_Z13jacobi_kernelILi7EEvPdPKdS2_S2_S2_S2_S2_i:
.text._Z13jacobi_kernelILi7EEvPdPKdS2_S2_S2_S2_S2_i:
        /* <DEDUP_REMOVED lines=28> */
[C---:B0-----:R-:W-:Y:S01]  /*01c0*/  IMAD.WIDE R18, R0.reuse, 0x8, R6 ;  /* 0x0000000800127825 */ /* 0x041fe200078e0206 */
[----:B------:R-:W-:-:S03]  /*01d0*/  IADD3 R21, PT, PT, R0, 0x7, RZ ;  /* 0x0000000700157810 */ /* 0x000fc60007ffe0ff */
[----:B------:R-:W-:Y:S02]  /*01e0*/  IMAD.HI R2, R11, -0x6db6db6d, R10 ;  /* 0x924924930b027827 */ /* 0x000fe400078e020a */
[----:B-1----:R-:W3:Y:S03]  /*01f0*/  LDG.E.64.CONSTANT R18, desc[UR4][R18.64] ;  /* 0x0000000412127981 */ /* 0x002ee6000c1e9b00 */
[----:B------:R-:W-:-:S04]  /*0200*/  SHF.R.U32.HI R13, RZ, 0x1f, R2 ;  /* 0x0000001fff0d7819 */ /* 0x000fc80000011602 */
[----:B------:R-:W-:Y:S01]  /*0210*/  LEA.HI.SX32 R13, R2, R13, 0x1e ;  /* 0x0000000d020d7211 */ /* 0x000fe200078ff2ff */
[----:B------:R-:W-:-:S04]  /*0220*/  IMAD R2, R15, -0x7, R5 ;  /* 0xfffffff90f027824 */ /* 0x000fc800078e0205 */
[----:B------:R-:W-:-:S04]  /*0230*/  IMAD R4, R13, -0x7, R11 ;  /* 0xfffffff90d047824 */ /* 0x000fc800078e020b */
[----:B------:R-:W-:-:S04]  /*0240*/  IMAD R13, R4, 0x7, R27 ;  /* 0x00000007040d7824 */ /* 0x000fc800078e021b */
[----:B------:R-:W-:-:S04]  /*0250*/  IMAD R13, R2, 0x31, R13 ;  /* 0x00000031020d7824 */ /* 0x000fc800078e020d */
[----:B--2---:R-:W-:-:S05]  /*0260*/  IMAD.WIDE R8, R13, 0x8, R8 ;  /* 0x000000080d087825 */ /* 0x004fca00078e0208 */
[----:B------:R-:W3:Y:S01]  /*0270*/  LDG.E.64.CONSTANT R24, desc[UR4][R8.64] ;  /* 0x0000000408187981 */ /* 0x000ee2000c1e9b00 */
[--C-:B------:R-:W-:Y:S01]  /*0280*/  IMAD.WIDE.U32 R20, R21, 0x8, R6.reuse ;  /* 0x0000000815147825 */ /* 0x100fe200078e0006 */
[----:B------:R-:W-:Y:S02]  /*0290*/  IADD3 R11, PT, PT, R0, 0xe, RZ ;  /* 0x0000000e000b7810 */ /* 0x000fe40007ffe0ff */
[----:B------:R-:W2:Y:S04]  /*02a0*/  LDG.E.64.CONSTANT R16, desc[UR4][R8.64+0x8] ;  /* 0x0000080408107981 */ /* 0x000ea8000c1e9b00 */
[----:B------:R-:W2:Y:S01]  /*02b0*/  LDG.E.64.CONSTANT R20, desc[UR4][R20.64] ;  /* 0x0000000414147981 */ /* 0x000ea2000c1e9b00 */
[----:B------:R-:W-:-:S03]  /*02c0*/  IMAD.WIDE.U32 R10, R11, 0x8, R6 ;  /* 0x000000080b0a7825 */ /* 0x000fc600078e0006 */
[----:B------:R-:W4:Y:S04]  /*02d0*/  LDG.E.64.CONSTANT R22, desc[UR4][R8.64+0x10] ;  /* 0x0000100408167981 */ /* 0x000f28000c1e9b00 */
[----:B------:R-:W4:Y:S01]  /*02e0*/  LDG.E.64.CONSTANT R10, desc[UR4][R10.64] ;  /* 0x000000040a0a7981 */ /* 0x000f22000c1e9b00 */
[----:B------:R-:W-:-:S03]  /*02f0*/  IADD3 R13, PT, PT, R0, 0x15, RZ ;  /* 0x00000015000d7810 */ /* 0x000fc60007ffe0ff */
[----:B------:R-:W5:Y:S02]  /*0300*/  LDG.E.64.CONSTANT R14, desc[UR4][R8.64+0x18] ;  /* 0x00001804080e7981 */ /* 0x000f64000c1e9b00 */
[----:B------:R-:W-:-:S06]  /*0310*/  IMAD.WIDE.U32 R12, R13, 0x8, R6 ;  /* 0x000000080d0c7825 */ /* 0x000fcc00078e0006 */
[----:B------:R-:W5:Y:S01]  /*0320*/  LDG.E.64.CONSTANT R12, desc[UR4][R12.64] ;  /* 0x000000040c0c7981 */ /* 0x000f62000c1e9b00 */
[----:B---3--:R-:W-:-:S08]  /*0330*/  DMUL R24, R24, R18 ;  /* 0x0000001218187228 */ /* 0x008fd00000000000 */
[----:B------:R-:W-:Y:S01]  /*0340*/  DFMA R24, R18, R24, RZ ;  /* 0x000000181218722b */ /* 0x000fe200000000ff */
[----:B------:R-:W-:Y:S01]  /*0350*/  IADD3 R19, PT, PT, R0, 0x1c, RZ ;  /* 0x0000001c00137810 */ /* 0x000fe20007ffe0ff */
[----:B--2---:R-:W-:-:S04]  /*0360*/  DMUL R16, R16, R20 ;  /* 0x0000001410107228 */ /* 0x004fc80000000000 */
[----:B------:R-:W-:Y:S01]  /*0370*/  IMAD.WIDE.U32 R18, R19, 0x8, R6 ;  /* 0x0000000813127825 */ /* 0x000fe200078e0006 */
[----:B----4-:R-:W-:-:S03]  /*0380*/  DMUL R22, R22, R10 ;  /* 0x0000000a16167228 */ /* 0x010fc60000000000 */
[----:B------:R-:W-:Y:S01]  /*0390*/  DFMA R16, R20, R16, R24 ;  /* 0x000000101410722b */ /* 0x000fe20000000018 */
[C---:B------:R-:W-:Y:S01]  /*03a0*/  IADD3 R25, PT, PT, R0.reuse, 0x23, RZ ;  /* 0x0000002300197810 */ /* 0x040fe20007ffe0ff */
[----:B------:R-:W2:Y:S04]  /*03b0*/  LDG.E.64.CONSTANT R18, desc[UR4][R18.64] ;  /* 0x0000000412127981 */ /* 0x000ea8000c1e9b00 */
[----:B------:R-:W2:Y:S01]  /*03c0*/  LDG.E.64.CONSTANT R20, desc[UR4][R8.64+0x20] ;  /* 0x0000200408147981 */ /* 0x000ea2000c1e9b00 */
[----:B------:R-:W-:Y:S01]  /*03d0*/  IMAD.WIDE.U32 R24, R25, 0x8, R6 ;  /* 0x0000000819187825 */ /* 0x000fe200078e0006 */
[----:B------:R-:W-:Y:S02]  /*03e0*/  DFMA R16, R10, R22, R16 ;  /* 0x000000160a10722b */ /* 0x000fe40000000010 */
[----:B------:R-:W3:Y:S04]  /*03f0*/  LDG.E.64.CONSTANT R10, desc[UR4][R8.64+0x28] ;  /* 0x00002804080a7981 */ /* 0x000ee8000c1e9b00 */
[----:B------:R-:W3:Y:S01]  /*0400*/  LDG.E.64.CONSTANT R24, desc[UR4][R24.64] ;  /* 0x0000000418187981 */ /* 0x000ee2000c1e9b00 */
[----:B-----5:R-:W-:Y:S01]  /*0410*/  DMUL R14, R14, R12 ;  /* 0x0000000c0e0e7228 */ /* 0x020fe20000000000 */
[----:B------:R-:W-:-:S05]  /*0420*/  IADD3 R23, PT, PT, R0, 0x2a, RZ ;  /* 0x0000002a00177810 */ /* 0x000fca0007ffe0ff */
[----:B------:R-:W-:Y:S02]  /*0430*/  IMAD.WIDE.U32 R6, R23, 0x8, R6 ;  /* 0x0000000817067825 */ /* 0x000fe400078e0006 */
[----:B------:R-:W-:Y:S01]  /*0440*/  DFMA R16, R12, R14, R16 ;  /* 0x0000000e0c10722b */ /* 0x000fe20000000010 */
[----:B------:R0:W4:Y:S01]  /*0450*/  LDG.E.64.CONSTANT R22, desc[UR4][R8.64+0x30] ;  /* 0x0000300408167981 */ /* 0x000122000c1e9b00 */
[----:B------:R-:W1:Y:S03]  /*0460*/  LDC.64 R12, c[0x0][0x3a8] ;  /* 0x0000ea00ff0c7b82 */ /* 0x000e660000000a00 */
[----:B------:R-:W4:Y:S05]  /*0470*/  LDG.E.64.CONSTANT R6, desc[UR4][R6.64] ;  /* 0x0000000406067981 */ /* 0x000f2a000c1e9b00 */
[----:B------:R-:W5:Y:S01]  /*0480*/  LDC.64 R14, c[0x0][0x390] ;  /* 0x0000e400ff0e7b82 */ /* 0x000f620000000a00 */
[----:B------:R-:W-:-:S05]  /*0490*/  IADD3 R29, PT, PT, R0, R27, RZ ;  /* 0x0000001b001d7210 */ /* 0x000fca0007ffe0ff */
[----:B------:R-:W-:-:S04]  /*04a0*/  IMAD R29, R2, 0x31, R29 ;  /* 0x00000031021d7824 */ /* 0x000fc800078e021d */
[----:B-1----:R-:W-:-:S04]  /*04b0*/  IMAD.WIDE R28, R29, 0x8, R12 ;  /* 0x000000081d1c7825 */ /* 0x002fc800078e020c */
[----:B-----5:R-:W-:-:S06]  /*04c0*/  IMAD.WIDE R12, R4, 0x8, R14 ;  /* 0x00000008040c7825 */ /* 0x020fcc00078e020e */
[----:B------:R-:W5:Y:S01]  /*04d0*/  LDG.E.64.CONSTANT R12, desc[UR4][R12.64] ;  /* 0x000000040c0c7981 */ /* 0x000f62000c1e9b00 */
[----:B--2---:R-:W-:-:S08]  /*04e0*/  DMUL R20, R20, R18 ;  /* 0x0000001214147228 */ /* 0x004fd00000000000 */
[----:B------:R-:W-:Y:S01]  /*04f0*/  DFMA R20, R18, R20, R16 ;  /* 0x000000141214722b */ /* 0x000fe20000000010 */
[----:B------:R-:W5:Y:S01]  /*0500*/  LDG.E.64.CONSTANT R16, desc[UR4][R28.64] ;  /* 0x000000041c107981 */ /* 0x000f62000c1e9b00 */
[----:B------:R-:W-:Y:S01]  /*0510*/  IADD3 R19, PT, PT, R4, 0x7, RZ ;  /* 0x0000000704137810 */ /* 0x000fe20007ffe0ff */
[----:B---3--:R-:W-:-:S04]  /*0520*/  DMUL R10, R10, R24 ;  /* 0x000000180a0a7228 */ /* 0x008fc80000000000 */
[----:B0-----:R-:W-:-:S04]  /*0530*/  IMAD.WIDE.U32 R8, R19, 0x8, R14 ;  /* 0x0000000813087825 */ /* 0x001fc800078e000e */
[----:B------:R-:W-:Y:S02]  /*0540*/  DFMA R20, R24, R10, R20 ;  /* 0x0000000a1814722b */ /* 0x000fe40000000014 */
[----:B------:R-:W2:Y:S04]  /*0550*/  LDG.E.64.CONSTANT R10, desc[UR4][R28.64+0x38] ;  /* 0x000038041c0a7981 */ /* 0x000ea8000c1e9b00 */
[----:B------:R-:W2:Y:S01]  /*0560*/  LDG.E.64.CONSTANT R8, desc[UR4][R8.64] ;  /* 0x0000000408087981 */ /* 0x000ea2000c1e9b00 */
[----:B------:R-:W-:Y:S01]  /*0570*/  IADD3 R19, PT, PT, R4, 0xe, RZ ;  /* 0x0000000e04137810 */ /* 0x000fe20007ffe0ff */
[----:B----4-:R-:W-:-:S04]  /*0580*/  DMUL R22, R22, R6 ;  /* 0x0000000616167228 */ /* 0x010fc80000000000 */
[----:B------:R-:W-:-:S04]  /*0590*/  IMAD.WIDE.U32 R18, R19, 0x8, R14 ;  /* 0x0000000813127825 */ /* 0x000fc800078e000e */
[----:B------:R-:W-:Y:S01]  /*05a0*/  DFMA R20, R6, R22, R20 ;  /* 0x000000160614722b */ /* 0x000fe20000000014 */
[----:B------:R-:W3:Y:S04]  /*05b0*/  LDG.E.64.CONSTANT R6, desc[UR4][R28.64+0x70] ;  /* 0x000070041c067981 */ /* 0x000ee8000c1e9b00 */
        /* <DEDUP_REMOVED lines=13> */
[----:B---3--:R-:W-:Y:S01]  /*0690*/  DMUL R6, R6, R18 ;  /* 0x0000001206067228 */ /* 0x008fe20000000000 */
[----:B------:R-:W-:-:S07]  /*06a0*/  IADD3 R23, PT, PT, R4, 0x23, RZ ;  /* 0x0000002304177810 */ /* 0x000fce0007ffe0ff */
[----:B------:R-:W-:Y:S01]  /*06b0*/  DFMA R20, R18, R6, R20 ;  /* 0x000000061214722b */ /* 0x000fe20000000014 */
[----:B------:R-:W0:Y:S01]  /*06c0*/  LDC.64 R18, c[0x0][0x398] ;  /* 0x0000e600ff127b82 */ /* 0x000e220000000a00 */
[----:B------:R-:W-:Y:S01]  /*06d0*/  IMAD.WIDE.U32 R22, R23, 0x8, R14 ;  /* 0x0000000817167825 */ /* 0x000fe200078e000e */
[----:B------:R-:W-:-:S03]  /*06e0*/  IADD3 R25, PT, PT, R4, 0x2a, RZ ;  /* 0x0000002a04197810 */ /* 0x000fc60007ffe0ff */
[----:B------:R-:W-:Y:S02]  /*06f0*/  IMAD R0, R5, -0x31, R3 ;  /* 0xffffffcf05007824 */ /* 0x000fe400078e0203 */
[----:B------:R-:W3:Y:S01]  /*0700*/  LDG.E.64.CONSTANT R22, desc[UR4][R22.64] ;  /* 0x0000000416167981 */ /* 0x000ee2000c1e9b00 */
[----:B------:R-:W1:Y:S03]  /*0710*/  LDC.64 R6, c[0x0][0x3b0] ;  /* 0x0000ec00ff067b82 */ /* 0x000e660000000a00 */
[----:B------:R-:W3:Y:S01]  /*0720*/  LDG.E.64.CONSTANT R4, desc[UR4][R28.64+0x118] ;  /* 0x000118041c047981 */ /* 0x000ee2000c1e9b00 */
[----:B------:R-:W-:Y:S01]  /*0730*/  IMAD.WIDE.U32 R14, R25, 0x8, R14 ;  /* 0x00000008190e7825 */ /* 0x000fe200078e000e */
[----:B------:R-:W-:Y:S02]  /*0740*/  IADD3 R27, PT, PT, R27, R0, RZ ;  /* 0x000000001b1b7210 */ /* 0x000fe40007ffe0ff */
[----:B------:R-:W5:Y:S04]  /*0750*/  LDG.E.64.CONSTANT R24, desc[UR4][R28.64+0x150] ;  /* 0x000150041c187981 */ /* 0x000f68000c1e9b00 */
[----:B------:R-:W5:Y:S01]  /*0760*/  LDG.E.64.CONSTANT R14, desc[UR4][R14.64] ;  /* 0x000000040e0e7981 */ /* 0x000f62000c1e9b00 */
[----:B-1----:R-:W-:Y:S01]  /*0770*/  IMAD.WIDE R6, R27, 0x8, R6 ;  /* 0x000000081b067825 */ /* 0x002fe200078e0206 */
[----:B------:R-:W-:Y:S01]  /*0780*/  IADD3 R27, PT, PT, R2, 0x7, RZ ;  /* 0x00000007021b7810 */ /* 0x000fe20007ffe0ff */
[----:B----4-:R-:W-:-:S08]  /*0790*/  DMUL R12, R12, R16 ;  /* 0x000000100c0c7228 */ /* 0x010fd00000000000 */
[----:B------:R-:W-:Y:S01]  /*07a0*/  DFMA R12, R16, R12, R20 ;  /* 0x0000000c100c722b */ /* 0x000fe20000000014 */
[----:B0-----:R-:W-:Y:S01]  /*07b0*/  IMAD.WIDE R16, R2, 0x8, R18 ;  /* 0x0000000802107825 */ /* 0x001fe200078e0212 */
[----:B--2---:R-:W-:-:S05]  /*07c0*/  DMUL R20, R8, R10 ;  /* 0x0000000a08147228 */ /* 0x004fca0000000000 */
[----:B------:R-:W2:Y:S04]  /*07d0*/  LDG.E.64.CONSTANT R16, desc[UR4][R16.64] ;  /* 0x0000000410107981 */ /* 0x000ea8000c1e9b00 */
[----:B------:R-:W2:Y:S01]  /*07e0*/  LDG.E.64.CONSTANT R8, desc[UR4][R6.64] ;  /* 0x0000000406087981 */ /* 0x000ea2000c1e9b00 */
[----:B------:R-:W-:Y:S01]  /*07f0*/  DFMA R20, R10, R20, R12 ;  /* 0x000000140a14722b */ /* 0x000fe2000000000c */
[----:B------:R-:W-:Y:S02]  /*0800*/  IMAD.WIDE.U32 R10, R27, 0x8, R18 ;  /* 0x000000081b0a7825 */ /* 0x000fe400078e0012 */
[----:B------:R-:W4:Y:S04]  /*0810*/  LDG.E.64.CONSTANT R12, desc[UR4][R6.64+0x188] ;  /* 0x00018804060c7981 */ /* 0x000f28000c1e9b00 */
[----:B------:R-:W4:Y:S01]  /*0820*/  LDG.E.64.CONSTANT R10, desc[UR4][R10.64] ;  /* 0x000000040a0a7981 */ /* 0x000f22000c1e9b00 */
[----:B---3--:R-:W-:-:S08]  /*0830*/  DMUL R4, R4, R22 ;  /* 0x0000001604047228 */ /* 0x008fd00000000000 */
[----:B------:R-:W-:Y:S01]  /*0840*/  DFMA R22, R22, R4, R20 ;  /* 0x000000041616722b */ /* 0x000fe20000000014 */
[----:B------:R-:W-:Y:S01]  /*0850*/  IADD3 R21, PT, PT, R2, 0xe, RZ ;  /* 0x0000000e02157810 */ /* 0x000fe20007ffe0ff */
[----:B-----5:R-:W-:-:S04]  /*0860*/  DMUL R4, R24, R14 ;  /* 0x0000000e18047228 */ /* 0x020fc80000000000 */
[----:B------:R-:W-:Y:S01]  /*0870*/  IMAD.WIDE.U32 R24, R21, 0x8, R18 ;  /* 0x0000000815187825 */ /* 0x000fe200078e0012 */
[----:B------:R-:W-:-:S03]  /*0880*/  IADD3 R21, PT, PT, R2, 0x15, RZ ;  /* 0x0000001502157810 */ /* 0x000fc60007ffe0ff */
[----:B------:R-:W-:Y:S02]  /*0890*/  DFMA R22, R14, R4, R22 ;  /* 0x000000040e16722b */ /* 0x000fe40000000016 */
[----:B------:R-:W3:Y:S01]  /*08a0*/  LDG.E.64.CONSTANT R4, desc[UR4][R6.64+0x310] ;  /* 0x0003100406047981 */ /* 0x000ee2000c1e9b00 */
[----:B------:R-:W-:-:S03]  /*08b0*/  IMAD.WIDE.U32 R20, R21, 0x8, R18 ;  /* 0x0000000815147825 */ /* 0x000fc600078e0012 */
[----:B------:R0:W3:Y:S01]  /*08c0*/  LDG.E.64.CONSTANT R14, desc[UR4][R24.64] ;  /* 0x00000004180e7981 */ /* 0x0000e2000c1e9b00 */
[C---:B------:R-:W-:Y:S01]  /*08d0*/  IADD3 R29, PT, PT, R2.reuse, 0x1c, RZ ;  /* 0x0000001c021d7810 */ /* 0x040fe20007ffe0ff */
[----:B--2---:R-:W-:Y:S02]  /*08e0*/  DMUL R26, R8, R16 ;  /* 0x00000010081a7228 */ /* 0x004fe40000000000 */
[----:B------:R-:W2:Y:S06]  /*08f0*/  LDG.E.64.CONSTANT R8, desc[UR4][R20.64] ;  /* 0x0000000414087981 */ /* 0x000eac000c1e9b00 */
[----:B------:R-:W-:Y:S01]  /*0900*/  DFMA R22, R16, R26, R22 ;  /* 0x0000001a1016722b */ /* 0x000fe20000000016 */
[----:B------:R-:W-:Y:S01]  /*0910*/  IMAD.WIDE.U32 R16, R29, 0x8, R18 ;  /* 0x000000081d107825 */ /* 0x000fe200078e0012 */
[----:B------:R-:W2:Y:S01]  /*0920*/  LDG.E.64.CONSTANT R20, desc[UR4][R6.64+0x498] ;  /* 0x0004980406147981 */ /* 0x000ea2000c1e9b00 */
[----:B----4-:R-:W-:Y:S01]  /*0930*/  DMUL R26, R12, R10 ;  /* 0x0000000a0c1a7228 */ /* 0x010fe20000000000 */
[----:B------:R-:W-:-:S03]  /*0940*/  IADD3 R29, PT, PT, R2, 0x23, RZ ;  /* 0x00000023021d7810 */ /* 0x000fc60007ffe0ff */
[----:B------:R-:W4:Y:S04]  /*0950*/  LDG.E.64.CONSTANT R16, desc[UR4][R16.64] ;  /* 0x0000000410107981 */ /* 0x000f28000c1e9b00 */
[----:B------:R-:W4:Y:S01]  /*0960*/  LDG.E.64.CONSTANT R12, desc[UR4][R6.64+0x620] ;  /* 0x00062004060c7981 */ /* 0x000f22000c1e9b00 */
[--C-:B0-----:R-:W-:Y:S01]  /*0970*/  IMAD.WIDE.U32 R24, R29, 0x8, R18.reuse ;  /* 0x000000081d187825 */ /* 0x101fe200078e0012 */
[----:B------:R-:W-:Y:S01]  /*0980*/  DFMA R10, R10, R26, R22 ;  /* 0x0000001a0a0a722b */ /* 0x000fe20000000016 */
        /* <DEDUP_REMOVED lines=8> */
[----:B--2---:R-:W-:-:S08]  /*0a10*/  DMUL R20, R20, R8 ;  /* 0x0000000814147228 */ /* 0x004fd00000000000 */
[----:B------:R-:W-:Y:S02]  /*0a20*/  DFMA R4, R8, R20, R4 ;  /* 0x000000140804722b */ /* 0x000fe40000000004 */
[----:B----4-:R-:W-:Y:S01]  /*0a30*/  DMUL R12, R12, R16 ;  /* 0x000000100c0c7228 */ /* 0x010fe20000000000 */
[----:B------:R-:W0:Y:S01]  /*0a40*/  LDC.64 R8, c[0x0][0x380] ;  /* 0x0000e000ff087b82 */ /* 0x000e220000000a00 */
[----:B-----5:R-:W-:-:S06]  /*0a50*/  DMUL R22, R22, R24 ;  /* 0x0000001816167228 */ /* 0x020fcc0000000000 */
[----:B------:R-:W-:Y:S02]  /*0a60*/  DFMA R4, R16, R12, R4 ;  /* 0x0000000c1004722b */ /* 0x000fe40000000004 */
[----:B------:R-:W-:-:S06]  /*0a70*/  DMUL R26, R26, R18 ;  /* 0x000000121a1a7228 */ /* 0x000fcc0000000000 */
[----:B------:R-:W-:-:S08]  /*0a80*/  DFMA R4, R24, R22, R4 ;  /* 0x000000161804722b */ /* 0x000fd00000000004 */
[----:B------:R-:W-:Y:S01]  /*0a90*/  DFMA R4, R18, R26, R4 ;  /* 0x0000001a1204722b */ /* 0x000fe20000000004 */
[----:B0-----:R-:W-:-:S06]  /*0aa0*/  IMAD.WIDE R2, R3, 0x8, R8 ;  /* 0x0000000803027825 */ /* 0x001fcc00078e0208 */
[----:B------:R-:W-:Y:S01]  /*0ab0*/  STG.E.64 desc[UR4][R2.64], R4 ;  /* 0x0000000402007986 */ /* 0x000fe2000c101b04 */
[----:B------:R-:W-:Y:S05]  /*0ac0*/  EXIT ;  /* 0x000000000000794d */ /* 0x000fea0003800000 */
.L_x_8:
        /* <DEDUP_REMOVED lines=11> */
.L_x_23:


//--------------------- .text._Z13jacobi_kernelILi6EEvPdPKdS2_S2_S2_S2_S2_i --------------------------
	.section	.text._Z13jacobi_kernelILi6EEvPdPKdS2_S2_S2_S2_S2_i,"ax",@progbits
	.align	128
        .global         _Z13jacobi_kernelILi6EEvPdPKdS2_S2_S2_S2_S2_i
        .type           _Z13jacobi_kernelILi6EEvPdPKdS2_S2_S2_S2_S2_i,@function
        .size           _Z13jacobi_kernelILi6EEvPdPKdS2_S2_S2_S2_S2_i,(.L_x_24 - _Z13jacobi_kernelILi6EEvPdPKdS2_S2_S2_S2_S2_i)
        .other          _Z13jacobi_kernelILi6EEvPdPKdS2_S2_S2_S2_S2_i,@"STO_CUDA_ENTRY STV_DEFAULT"
_Z13jacobi_kernelILi6EEvPdPKdS2_S2_S2_S2_S2_i:
.text._Z13jacobi_kernelILi6EEvPdPKdS2_S2_S2_S2_S2_i:
        /* <DEDUP_REMOVED lines=17> */
[----:B------:R-:W-:Y:S01]  /*0110*/  LEA.HI R11, R3, R3, RZ, 0x1 ;  /* 0x00000003030b7211 */ /* 0x000fe200078f08ff */
[----:B------:R-:W2:Y:S01]  /*0120*/  LDC.64 R8, c[0x0][0x3a0] ;  /* 0x0000e800ff087b82 */ /* 0x000ea20000000a00 */
[----:B------:R-:W-:-:S03]  /*0130*/  LEA.HI.SX32 R3, R4, R5, 0x1d ;  /* 0x0000000504037211 */ /* 0x000fc600078feaff */
[----:B------:R-:W-:-:S04]  /*0140*/  IMAD.HI R4, R11, 0x2aaaaaab, RZ ;  /* 0x2aaaaaab0b047827 */ /* 0x000fc800078e02ff */
[----:B------:R-:W-:Y:S01]  /*0150*/  IMAD.HI R5, R3, 0x2aaaaaab, RZ ;  /* 0x2aaaaaab03057827 */ /* 0x000fe200078e02ff */
[----:B------:R-:W-:-:S03]  /*0160*/  LEA.HI R4, R4, R4, RZ, 0x1 ;  /* 0x0000000404047211 */ /* 0x000fc600078f08ff */
[----:B------:R-:W-:Y:S01]  /*0170*/  IMAD R0, R11, -0x6, R2 ;  /* 0xfffffffa0b007824 */ /* 0x000fe200078e0202 */
[----:B------:R-:W-:Y:S01]  /*0180*/  LEA.HI R10, R5, R5, RZ, 0x1 ;  /* 0x00000005050a7211 */ /* 0x000fe200078f08ff */
[----:B------:R-:W-:Y:S02]  /*0190*/  IMAD R5, R4, -0x6, R11 ;  /* 0xfffffffa04057824 */ /* 0x000fe400078e020b */
[----:B0-----:R-:W-:-:S04]  /*01a0*/  IMAD.WIDE R20, R0, 0x8, R6 ;  /* 0x0000000800147825 */ /* 0x001fc800078e0206 */
[----:B------:R-:W-:Y:S02]  /*01b0*/  IMAD R4, R10, -0x6, R3 ;  /* 0xfffffffa0a047824 */ /* 0x000fe400078e0203 */
[----:B------:R-:W-:Y:S01]  /*01c0*/  IMAD R13, R5, 0x6, R26 ;  /* 0x00000006050d7824 */ /* 0x000fe200078e021a */
[----:B------:R-:W-:Y:S01]  /*01d0*/  IADD3 R11, PT, PT, R0, 0x6, RZ ;  /* 0x00000006000b7810 */ /* 0x000fe20007ffe0ff */
[----:B-1----:R-:W3:Y:S02]  /*01e0*/  LDG.E.64.CONSTANT R20, desc[UR4][R20.64] ;  /* 0x0000000414147981 */ /* 0x002ee4000c1e9b00 */
        /* <DEDUP_REMOVED lines=8> */
[----:B------:R-:W-:-:S06]  /*0270*/  IMAD.WIDE.U32 R12, R13, 0x8, R6 ;  /* 0x000000080d0c7825 */ /* 0x000fcc00078e0006 */
[----:B------:R-:W4:Y:S01]  /*0280*/  LDG.E.64.CONSTANT R12, desc[UR4][R12.64] ;  /* 0x000000040c0c7981 */ /* 0x000f22000c1e9b00 */
[----:B------:R-:W-:-:S05]  /*0290*/  IADD3 R19, PT, PT, R0, 0x12, RZ ;  /* 0x0000001200137810 */ /* 0x000fca0007ffe0ff */
[----:B------:R-:W-:Y:S01]  /*02a0*/  IMAD.WIDE.U32 R18, R19, 0x8, R6 ;  /* 0x0000000813127825 */ /* 0x000fe200078e0006 */
[----:B------:R-:W-:-:S05]  /*02b0*/  IADD3 R25, PT, PT, R0, 0x18, RZ ;  /* 0x0000001800197810 */ /* 0x000fca0007ffe0ff */
[----:B------:R-:W5:Y:S01]  /*02c0*/  LDG.E.64.CONSTANT R18, desc[UR4][R18.64] ;  /* 0x0000000412127981 */ /* 0x000f62000c1e9b00 */
[----:B------:R-:W-:-:S06]  /*02d0*/  IMAD.WIDE.U32 R24, R25, 0x8, R6 ;  /* 0x0000000819187825 */ /* 0x000fcc00078e0006 */
[----:B------:R-:W5:Y:S01]  /*02e0*/  LDG.E.64.CONSTANT R24, desc[UR4][R24.64] ;  /* 0x0000000418187981 */ /* 0x000f62000c1e9b00 */
[----:B---3--:R-:W-:-:S08]  /*02f0*/  DMUL R16, R16, R20 ;  /* 0x0000001410107228 */ /* 0x008fd00000000000 */
[----:B------:R-:W-:Y:S01]  /*0300*/  DFMA R16, R20, R16, RZ ;  /* 0x000000101410722b */ /* 0x000fe200000000ff */
[----:B------:R-:W5:Y:S01]  /*0310*/  LDG.E.64.CONSTANT R20, desc[UR4][R8.64+0x18] ;  /* 0x0000180408147981 */ /* 0x000f62000c1e9b00 */
[----:B--2---:R-:W-:-:S08]  /*0320*/  DMUL R22, R22, R10 ;  /* 0x0000000a16167228 */ /* 0x004fd00000000000 */
[----:B------:R-:W-:Y:S01]  /*0330*/  DFMA R16, R10, R22, R16 ;  /* 0x000000160a10722b */ /* 0x000fe20000000010 */
[----:B------:R-:W2:Y:S01]  /*0340*/  LDG.E.64.CONSTANT R10, desc[UR4][R8.64+0x20] ;  /* 0x00002004080a7981 */ /* 0x000ea2000c1e9b00 */
[----:B------:R-:W-:-:S05]  /*0350*/  IADD3 R23, PT, PT, R0, 0x1e, RZ ;  /* 0x0000001e00177810 */ /* 0x000fca0007ffe0ff */
[----:B------:R-:W-:Y:S02]  /*0360*/  IMAD.WIDE.U32 R6, R23, 0x8, R6 ;  /* 0x0000000817067825 */ /* 0x000fe400078e0006 */
[----:B------:R-:W3:Y:S04]  /*0370*/  LDG.E.64.CONSTANT R22, desc[UR4][R8.64+0x28] ;  /* 0x0000280408167981 */ /* 0x000ee8000c1e9b00 */
[----:B------:R-:W3:Y:S01]  /*0380*/  LDG.E.64.CONSTANT R6, desc[UR4][R6.64] ;  /* 0x0000000406067981 */ /* 0x000ee2000c1e9b00 */
[----:B----4-:R-:W-:-:S08]  /*0390*/  DMUL R14, R14, R12 ;  /* 0x0000000c0e0e7228 */ /* 0x010fd00000000000 */
[----:B------:R-:W-:Y:S01]  /*03a0*/  DFMA R16, R12, R14, R16 ;  /* 0x0000000e0c10722b */ /* 0x000fe20000000010 */
[----:B------:R-:W0:Y:S08]  /*03b0*/  LDC.64 R12, c[0x0][0x3a8] ;  /* 0x0000ea00ff0c7b82 */ /* 0x000e300000000a00 */
[----:B------:R-:W1:Y:S01]  /*03c0*/  LDC.64 R14, c[0x0][0x390] ;  /* 0x0000e400ff0e7b82 */ /* 0x000e620000000a00 */
[----:B------:R-:W-:-:S05]  /*03d0*/  IADD3 R27, PT, PT, R0, R26, RZ ;  /* 0x0000001a001b7210 */ /* 0x000fca0007ffe0ff */
[----:B------:R-:W-:-:S04]  /*03e0*/  IMAD R27, R4, 0x24, R27 ;  /* 0x00000024041b7824 */ /* 0x000fc800078e021b */
[----:B0-----:R-:W-:Y:S01]  /*03f0*/  IMAD.WIDE R12, R27, 0x8, R12 ;  /* 0x000000081b0c7825 */ /* 0x001fe200078e020c */
[----:B------:R-:W-:-:S03]  /*0400*/  IADD3 R27, PT, PT, R5, 0x6, RZ ;  /* 0x00000006051b7810 */ /* 0x000fc60007ffe0ff */
[----:B-1----:R-:W-:-:S05]  /*0410*/  IMAD.WIDE R28, R5, 0x8, R14 ;  /* 0x00000008051c7825 */ /* 0x002fca00078e020e */
[----:B------:R-:W4:Y:S01]  /*0420*/  LDG.E.64.CONSTANT R8, desc[UR4][R28.64] ;  /* 0x000000041c087981 */ /* 0x000f22000c1e9b00 */
[----:B------:R-:W-:-:S03]  /*0430*/  IMAD R3, R3, -0x24, R2 ;  /* 0xffffffdc03037824 */ /* 0x000fc600078e0202 */
[----:B------:R-:W4:Y:S01]  /*0440*/  LDG.E.64.CONSTANT R28, desc[UR4][R12.64+0xc0] ;  /* 0x0000c0040c1c7981 */ /* 0x000f22000c1e9b00 */
[----:B-----5:R-:W-:-:S08]  /*0450*/  DMUL R20, R20, R18 ;  /* 0x0000001214147228 */ /* 0x020fd00000000000 */
[----:B------:R-:W-:Y:S01]  /*0460*/  DFMA R20, R18, R20, R16 ;  /* 0x000000141214722b */ /* 0x000fe20000000010 */
        /* <DEDUP_REMOVED lines=9> */
[----:B------:R-:W-:Y:S01]  /*0500*/  DFMA R6, R6, R22, R20 ;  /* 0x000000160606722b */ /* 0x000fe20000000014 */
[----:B------:R0:W3:Y:S04]  /*0510*/  LDG.E.64.CONSTANT R20, desc[UR4][R24.64] ;  /* 0x0000000418147981 */ /* 0x0000e8000c1e9b00 */
[----:B------:R-:W3:Y:S01]  /*0520*/  LDG.E.64.CONSTANT R22, desc[UR4][R12.64+0x60] ;  /* 0x000060040c167981 */ /* 0x000ee2000c1e9b00 */
[----:B------:R-:W-:-:S05]  /*0530*/  IADD3 R27, PT, PT, R5, 0x18, RZ ;  /* 0x00000018051b7810 */ /* 0x000fca0007ffe0ff */
[----:B0-----:R-:W-:-:S06]  /*0540*/  IMAD.WIDE.U32 R24, R27, 0x8, R14 ;  /* 0x000000081b187825 */ /* 0x001fcc00078e000e */
[----:B------:R-:W5:Y:S01]  /*0550*/  LDG.E.64.CONSTANT R24, desc[UR4][R24.64] ;  /* 0x0000000418187981 */ /* 0x000f62000c1e9b00 */
[----:B------:R-:W-:-:S03]  /*0560*/  IADD3 R3, PT, PT, R26, R3, RZ ;  /* 0x000000031a037210 */ /* 0x000fc60007ffe0ff */
[----:B------:R-:W5:Y:S01]  /*0570*/  LDG.E.64.CONSTANT R26, desc[UR4][R12.64+0xf0] ;  /* 0x0000f0040c1a7981 */ /* 0x000f62000c1e9b00 */
[----:B----4-:R-:W-:-:S08]  /*0580*/  DMUL R16, R16, R8 ;  /* 0x0000000810107228 */ /* 0x010fd00000000000 */
[----:B------:R-:W-:Y:S01]  /*0590*/  DFMA R6, R8, R16, R6 ;  /* 0x000000100806722b */ /* 0x000fe20000000006 */
[----:B------:R-:W-:Y:S01]  /*05a0*/  IADD3 R9, PT, PT, R5, 0x12, RZ ;  /* 0x0000001205097810 */ /* 0x000fe20007ffe0ff */
[----:B------:R-:W4:Y:S01]  /*05b0*/  LDG.E.64.CONSTANT R16, desc[UR4][R12.64+0x90] ;  /* 0x000090040c107981 */ /* 0x000f22000c1e9b00 */
[----:B--2---:R-:W-:-:S03]  /*05c0*/  DMUL R18, R18, R10 ;  /* 0x0000000a12127228 */ /* 0x004fc60000000000 */
[----:B------:R-:W-:-:S05]  /*05d0*/  IMAD.WIDE.U32 R8, R9, 0x8, R14 ;  /* 0x0000000809087825 */ /* 0x000fca00078e000e */
[----:B------:R-:W-:Y:S01]  /*05e0*/  DFMA R6, R10, R18, R6 ;  /* 0x000000120a06722b */ /* 0x000fe20000000006 */
[----:B------:R0:W4:Y:S01]  /*05f0*/  LDG.E.64.CONSTANT R10, desc[UR4][R8.64] ;  /* 0x00000004080a7981 */ /* 0x000122000c1e9b00 */
[----:B------:R-:W1:Y:S08]  /*0600*/  LDC.64 R18, c[0x0][0x3b0] ;  /* 0x0000ec00ff127b82 */ /* 0x000e700000000a00 */
[----:B0-----:R-:W0:Y:S01]  /*0610*/  LDC.64 R8, c[0x0][0x398] ;  /* 0x0000e600ff087b82 */ /* 0x001e220000000a00 */
[----:B------:R-:W-:Y:S01]  /*0620*/  IADD3 R5, PT, PT, R5, 0x1e, RZ ;  /* 0x0000001e05057810 */ /* 0x000fe20007ffe0ff */
[----:B---3--:R-:W-:-:S04]  /*0630*/  DMUL R22, R22, R20 ;  /* 0x0000001416167228 */ /* 0x008fc80000000000 */
[----:B------:R-:W-:-:S04]  /*0640*/  IMAD.WIDE.U32 R14, R5, 0x8, R14 ;  /* 0x00000008050e7825 */ /* 0x000fc800078e000e */
[----:B------:R-:W-:Y:S02]  /*0650*/  DFMA R6, R20, R22, R6 ;  /* 0x000000161406722b */ /* 0x000fe40000000006 */
[----:B------:R-:W2:Y:S01]  /*0660*/  LDG.E.64.CONSTANT R14, desc[UR4][R14.64] ;  /* 0x000000040e0e7981 */ /* 0x000ea2000c1e9b00 */
[----:B-1----:R-:W-:-:S05]  /*0670*/  IMAD.WIDE R18, R3, 0x8, R18 ;  /* 0x0000000803127825 */ /* 0x002fca00078e0212 */
[----:B------:R-:W3:Y:S01]  /*0680*/  LDG.E.64.CONSTANT R22, desc[UR4][R18.64] ;  /* 0x0000000412167981 */ /* 0x000ee2000c1e9b00 */
[----:B0-----:R-:W-:-:S06]  /*0690*/  IMAD.WIDE R20, R4, 0x8, R8 ;  /* 0x0000000804147825 */ /* 0x001fcc00078e0208 */
[----:B------:R-:W3:Y:S01]  /*06a0*/  LDG.E.64.CONSTANT R20, desc[UR4][R20.64] ;  /* 0x0000000414147981 */ /* 0x000ee2000c1e9b00 */
[----:B-----5:R-:W-:Y:S01]  /*06b0*/  DMUL R28, R28, R24 ;  /* 0x000000181c1c7228 */ /* 0x020fe20000000000 */
[----:B------:R-:W-:-:S05]  /*06c0*/  IADD3 R13, PT, PT, R4, 0xc, RZ ;  /* 0x0000000c040d7810 */ /* 0x000fca0007ffe0ff */
[----:B------:R-:W-:Y:S01]  /*06d0*/  IMAD.WIDE.U32 R12, R13, 0x8, R8 ;  /* 0x000000080d0c7825 */ /* 0x000fe200078e0008 */
[----:B------:R-:W-:-:S05]  /*06e0*/  IADD3 R3, PT, PT, R4, 0x18, RZ ;  /* 0x0000001804037810 */ /* 0x000fca0007ffe0ff */
[----:B------:R-:W5:Y:S01]  /*06f0*/  LDG.E.64.CONSTANT R12, desc[UR4][R12.64] ;  /* 0x000000040c0c7981 */ /* 0x000f62000c1e9b00 */
[----:B----4-:R-:W-:-:S08]  /*0700*/  DMUL R16, R16, R10 ;  /* 0x0000000a10107228 */ /* 0x010fd00000000000 */
[----:B------:R-:W-:Y:S01]  /*0710*/  DFMA R6, R10, R16, R6 ;  /* 0x000000100a06722b */ /* 0x000fe20000000006 */
[C---:B------:R-:W-:Y:S01]  /*0720*/  IADD3 R11, PT, PT, R4.reuse, 0x6, RZ ;  /* 0x00000006040b7810 */ /* 0x040fe20007ffe0ff */
[----:B------:R-:W5:Y:S04]  /*0730*/  LDG.E.64.CONSTANT R16, desc[UR4][R18.64+0x240] ;  /* 0x0002400412107981 */ /* 0x000f68000c1e9b00 */
[----:B------:R-:W-:Y:S02]  /*0740*/  IMAD.WIDE.U32 R10, R11, 0x8, R8 ;  /* 0x000000080b0a7825 */ /* 0x000fe400078e0008 */
[----:B------:R-:W-:Y:S02]  /*0750*/  DFMA R24, R24, R28, R6 ;  /* 0x0000001c1818722b */ /* 0x000fe40000000006 */
[----:B------:R-:W4:Y:S04]  /*0760*/  LDG.E.64.CONSTANT R6, desc[UR4][R18.64+0x120] ;  /* 0x0001200412067981 */ /* 0x000f28000c1e9b00 */
[----:B------:R-:W4:Y:S01]  /*0770*/  LDG.E.64.CONSTANT R10, desc[UR4][R10.64] ;  /* 0x000000040a0a7981 */ /* 0x000f22000c1e9b00 */
[----:B--2---:R-:W-:Y:S01]  /*0780*/  DMUL R26, R26, R14 ;  /* 0x0000000e1a1a7228 */ /* 0x004fe20000000000 */
[----:B------:R-:W-:-:S07]  /*0790*/  IADD3 R29, PT, PT, R4, 0x12, RZ ;  /* 0x00000012041d7810 */ /* 0x000fce0007ffe0ff */
[----:B------:R-:W-:Y:S01]  /*07a0*/  DFMA R24, R14, R26, R24 ;  /* 0x0000001a0e18722b */ /* 0x000fe20000000018 */
[----:B------:R-:W-:Y:S01]  /*07b0*/  IMAD.WIDE.U32 R28, R29, 0x8, R8 ;  /* 0x000000081d1c7825 */ /* 0x000fe200078e0008 */
[----:B------:R-:W2:Y:S01]  /*07c0*/  LDG.E.64.CONSTANT R14, desc[UR4][R18.64+0x360] ;  /* 0x00036004120e7981 */ /* 0x000ea2000c1e9b00 */
[----:B---3--:R-:W-:-:S03]  /*07d0*/  DMUL R26, R22, R20 ;  /* 0x00000014161a7228 */ /* 0x008fc60000000000 */
[----:B------:R-:W2:Y:S05]  /*07e0*/  LDG.E.64.CONSTANT R22, desc[UR4][R28.64] ;  /* 0x000000041c167981 */ /* 0x000eaa000c1e9b00 */
        /* <DEDUP_REMOVED lines=9> */
[----:B----4-:R-:W-:-:S08]  /*0880*/  DMUL R6, R6, R10 ;  /* 0x0000000a06067228 */ /* 0x010fd00000000000 */
        /* <DEDUP_REMOVED lines=12> */
.L_x_9:
        /* <DEDUP_REMOVED lines=11> */
.L_x_24:


//--------------------- .text._Z13jacobi_kernelILi5EEvPdPKdS2_S2_S2_S2_S2_i --------------------------
	.section	.text._Z13jacobi_kernelILi5EEvPdPKdS2_S2_S2_S2_S2_i,"ax",@progbits
	.align	128
        .global         _Z13jacobi_kernelILi5EEvPdPKdS2_S2_S2_S2_S2_i
        .type           _Z13jacobi_kernelILi5EEvPdPKdS2_S2_S2_S2_S2_i,@function
        .size           _Z13jacobi_kernelILi5EEvPdPKdS2_S2_S2_S2_S2_i,(.L_x_25 - _Z13jacobi_kernelILi5EEvPdPKdS2_S2_S2_S2_S2_i)
        .other          _Z13jacobi_kernelILi5EEvPdPKdS2_S2_S2_S2_S2_i,@"STO_CUDA_ENTRY STV_DEFAULT"
_Z13jacobi_kernelILi5EEvPdPKdS2_S2_S2_S2_S2_i:
.text._Z13jacobi_kernelILi5EEvPdPKdS2_S2_S2_S2_S2_i:
        /* <DEDUP_REMOVED lines=32> */
[----:B0-----:R-:W-:-:S04]  /*0200*/  IMAD.WIDE R20, R5, 0x8, R22 ;  /* 0x0000000805147825 */ /* 0x001fc800078e0216 */
[----:B--2---:R-:W-:Y:S02]  /*0210*/  IMAD.WIDE R6, R9, 0x8, R6 ;  /* 0x0000000809067825 */ /* 0x004fe400078e0206 */
[----:B-1----:R-:W2:Y:S04]  /*0220*/  LDG.E.64.CONSTANT R20, desc[UR4][R20.64] ;  /* 0x0000000414147981 */ /* 0x002ea8000c1e9b00 */
[----:B------:R-:W2:Y:S01]  /*0230*/  LDG.E.64.CONSTANT R16, desc[UR4][R6.64] ;  /* 0x0000000406107981 */ /* 0x000ea2000c1e9b00 */
[----:B------:R-:W-:-:S03]  /*0240*/  IADD3 R9, PT, PT, R5, 0x5, RZ ;  /* 0x0000000505097810 */ /* 0x000fc60007ffe0ff */
[----:B------:R-:W3:Y:S02]  /*0250*/  LDG.E.64.CONSTANT R10, desc[UR4][R6.64+0x8] ;  /* 0x00000804060a7981 */ /* 0x000ee4000c1e9b00 */
[--C-:B------:R-:W-:Y:S01]  /*0260*/  IMAD.WIDE.U32 R8, R9, 0x8, R22.reuse ;  /* 0x0000000809087825 */ /* 0x100fe200078e0016 */
[----:B------:R-:W-:Y:S01]  /*0270*/  IADD3 R13, PT, PT, R5, 0xa, RZ ;  /* 0x0000000a050d7810 */ /* 0x000fe20007ffe0ff */
[----:B------:R-:W4:Y:S04]  /*0280*/  LDG.E.64.CONSTANT R14, desc[UR4][R6.64+0x10] ;  /* 0x00001004060e7981 */ /* 0x000f28000c1e9b00 */
[----:B------:R-:W3:Y:S01]  /*0290*/  LDG.E.64.CONSTANT R8, desc[UR4][R8.64] ;  /* 0x0000000408087981 */ /* 0x000ee2000c1e9b00 */
[----:B------:R-:W-:Y:S01]  /*02a0*/  IMAD.WIDE.U32 R12, R13, 0x8, R22 ;  /* 0x000000080d0c7825 */ /* 0x000fe200078e0016 */
[----:B------:R-:W-:-:S05]  /*02b0*/  IADD3 R19, PT, PT, R5, 0xf, RZ ;  /* 0x0000000f05137810 */ /* 0x000fca0007ffe0ff */
[----:B------:R-:W4:Y:S01]  /*02c0*/  LDG.E.64.CONSTANT R12, desc[UR4][R12.64] ;  /* 0x000000040c0c7981 */ /* 0x000f22000c1e9b00 */
[----:B------:R-:W-:Y:S01]  /*02d0*/  IMAD.WIDE.U32 R18, R19, 0x8, R22 ;  /* 0x0000000813127825 */ /* 0x000fe200078e0016 */
[----:B------:R-:W-:-:S05]  /*02e0*/  IADD3 R25, PT, PT, R5, 0x14, RZ ;  /* 0x0000001405197810 */ /* 0x000fca0007ffe0ff */
[----:B------:R-:W5:Y:S01]  /*02f0*/  LDG.E.64.CONSTANT R18, desc[UR4][R18.64] ;  /* 0x0000000412127981 */ /* 0x000f62000c1e9b00 */
[----:B------:R-:W-:-:S03]  /*0300*/  IMAD.WIDE.U32 R22, R25, 0x8, R22 ;  /* 0x0000000819167825 */ /* 0x000fc600078e0016 */
[----:B------:R-:W5:Y:S04]  /*0310*/  LDG.E.64.CONSTANT R24, desc[UR4][R6.64+0x20] ;  /* 0x0000200406187981 */ /* 0x000f68000c1e9b00 */
[----:B------:R-:W5:Y:S01]  /*0320*/  LDG.E.64.CONSTANT R22, desc[UR4][R22.64] ;  /* 0x0000000416167981 */ /* 0x000f62000c1e9b00 */
[----:B--2---:R-:W-:-:S08]  /*0330*/  DMUL R16, R16, R20 ;  /* 0x0000001410107228 */ /* 0x004fd00000000000 */
[----:B------:R-:W-:Y:S01]  /*0340*/  DFMA R16, R20, R16, RZ ;  /* 0x000000101410722b */ /* 0x000fe200000000ff */
[----:B------:R-:W2:Y:S01]  /*0350*/  LDG.E.64.CONSTANT R20, desc[UR4][R6.64+0x18] ;  /* 0x0000180406147981 */ /* 0x000ea2000c1e9b00 */
[----:B---3--:R-:W-:-:S08]  /*0360*/  DMUL R10, R10, R8 ;  /* 0x000000080a0a7228 */ /* 0x008fd00000000000 */
[----:B------:R-:W-:Y:S01]  /*0370*/  DFMA R16, R8, R10, R16 ;  /* 0x0000000a0810722b */ /* 0x000fe20000000010 */
[----:B------:R-:W0:Y:S08]  /*0380*/  LDC.64 R8, c[0x0][0x3a8] ;  /* 0x0000ea00ff087b82 */ /* 0x000e300000000a00 */
[----:B------:R-:W1:Y:S01]  /*0390*/  LDC.64 R10, c[0x0][0x390] ;  /* 0x0000e400ff0a7b82 */ /* 0x000e620000000a00 */
[----:B------:R-:W-:-:S05]  /*03a0*/  IADD3 R5, PT, PT, R5, R26, RZ ;  /* 0x0000001a05057210 */ /* 0x000fca0007ffe0ff */
[----:B------:R-:W-:Y:S01]  /*03b0*/  IMAD R5, R2, 0x19, R5 ;  /* 0x0000001902057824 */ /* 0x000fe200078e0205 */
[----:B----4-:R-:W-:-:S03]  /*03c0*/  DMUL R14, R14, R12 ;  /* 0x0000000c0e0e7228 */ /* 0x010fc60000000000 */
[----:B0-----:R-:W-:-:S05]  /*03d0*/  IMAD.WIDE R28, R5, 0x8, R8 ;  /* 0x00000008051c7825 */ /* 0x001fca00078e0208 */
[----:B------:R-:W3:Y:S01]  /*03e0*/  LDG.E.64.CONSTANT R6, desc[UR4][R28.64] ;  /* 0x000000041c067981 */ /* 0x000ee2000c1e9b00 */
[----:B-1----:R-:W-:-:S06]  /*03f0*/  IMAD.WIDE R8, R4, 0x8, R10 ;  /* 0x0000000804087825 */ /* 0x002fcc00078e020a */
[----:B------:R-:W3:Y:S01]  /*0400*/  LDG.E.64.CONSTANT R8, desc[UR4][R8.64] ;  /* 0x0000000408087981 */ /* 0x000ee2000c1e9b00 */
[----:B------:R-:W-:Y:S01]  /*0410*/  DFMA R14, R12, R14, R16 ;  /* 0x0000000e0c0e722b */ /* 0x000fe20000000010 */
[----:B------:R-:W-:-:S05]  /*0420*/  IADD3 R13, PT, PT, R4, 0x5, RZ ;  /* 0x00000005040d7810 */ /* 0x000fca0007ffe0ff */
[----:B------:R-:W-:Y:S01]  /*0430*/  IMAD.WIDE.U32 R12, R13, 0x8, R10 ;  /* 0x000000080d0c7825 */ /* 0x000fe200078e000a */
[----:B------:R-:W-:Y:S01]  /*0440*/  IADD3 R17, PT, PT, R4, 0xa, RZ ;  /* 0x0000000a04117810 */ /* 0x000fe20007ffe0ff */
[----:B-----5:R-:W-:-:S04]  /*0450*/  DMUL R24, R24, R22 ;  /* 0x0000001618187228 */ /* 0x020fc80000000000 */
[----:B------:R-:W4:Y:S01]  /*0460*/  LDG.E.64.CONSTANT R12, desc[UR4][R12.64] ;  /* 0x000000040c0c7981 */ /* 0x000f22000c1e9b00 */
[----:B------:R-:W-:Y:S01]  /*0470*/  IMAD.WIDE.U32 R16, R17, 0x8, R10 ;  /* 0x0000000811107825 */ /* 0x000fe200078e000a */
[----:B------:R-:W-:-:S05]  /*0480*/  IADD3 R5, PT, PT, R4, 0xf, RZ ;  /* 0x0000000f04057810 */ /* 0x000fca0007ffe0ff */
[----:B------:R-:W5:Y:S01]  /*0490*/  LDG.E.64.CONSTANT R16, desc[UR4][R16.64] ;  /* 0x0000000410107981 */ /* 0x000f62000c1e9b00 */
[----:B--2---:R-:W-:-:S08]  /*04a0*/  DMUL R20, R20, R18 ;  /* 0x0000001214147228 */ /* 0x004fd00000000000 */
[----:B------:R-:W-:Y:S01]  /*04b0*/  DFMA R18, R18, R20, R14 ;  /* 0x000000141212722b */ /* 0x000fe2000000000e */
[----:B------:R-:W4:Y:S04]  /*04c0*/  LDG.E.64.CONSTANT R14, desc[UR4][R28.64+0x28] ;  /* 0x000028041c0e7981 */ /* 0x000f28000c1e9b00 */
[----:B------:R-:W5:Y:S03]  /*04d0*/  LDG.E.64.CONSTANT R20, desc[UR4][R28.64+0x50] ;  /* 0x000050041c147981 */ /* 0x000f66000c1e9b00 */
[----:B------:R-:W-:Y:S01]  /*04e0*/  DFMA R18, R22, R24, R18 ;  /* 0x000000181612722b */ /* 0x000fe20000000012 */
[----:B------:R-:W-:Y:S01]  /*04f0*/  IADD3 R23, PT, PT, R4, 0x14, RZ ;  /* 0x0000001404177810 */ /* 0x000fe20007ffe0ff */
[--C-:B------:R-:W-:Y:S01]  /*0500*/  IMAD.WIDE.U32 R4, R5, 0x8, R10.reuse ;  /* 0x0000000805047825 */ /* 0x100fe200078e000a */
[----:B------:R-:W2:Y:S03]  /*0510*/  LDG.E.64.CONSTANT R24, desc[UR4][R28.64+0xa0] ;  /* 0x0000a0041c187981 */ /* 0x000ea6000c1e9b00 */
[----:B------:R-:W-:-:S02]  /*0520*/  IMAD.WIDE.U32 R10, R23, 0x8, R10 ;  /* 0x00000008170a7825 */ /* 0x000fc400078e000a */
[----:B------:R-:W2:Y:S04]  /*0530*/  LDG.E.64.CONSTANT R4, desc[UR4][R4.64] ;  /* 0x0000000404047981 */ /* 0x000ea8000c1e9b00 */
[----:B------:R-:W2:Y:S04]  /*0540*/  LDG.E.64.CONSTANT R22, desc[UR4][R28.64+0x78] ;  /* 0x000078041c167981 */ /* 0x000ea8000c1e9b00 */
[----:B------:R-:W2:Y:S01]  /*0550*/  LDG.E.64.CONSTANT R10, desc[UR4][R10.64] ;  /* 0x000000040a0a7981 */ /* 0x000ea2000c1e9b00 */
[----:B---3--:R-:W-:-:S08]  /*0560*/  DMUL R6, R6, R8 ;  /* 0x0000000806067228 */ /* 0x008fd00000000000 */
[----:B------:R-:W-:Y:S02]  /*0570*/  DFMA R18, R8, R6, R18 ;  /* 0x000000060812722b */ /* 0x000fe40000000012 */
[----:B------:R-:W0:Y:S08]  /*0580*/  LDC.64 R6, c[0x0][0x3b0] ;  /* 0x0000ec00ff067b82 */ /* 0x000e300000000a00 */
[----:B------:R-:W1:Y:S01]  /*0590*/  LDC.64 R8, c[0x0][0x398] ;  /* 0x0000e600ff087b82 */ /* 0x000e620000000a00 */
[----:B------:R-:W-:-:S05]  /*05a0*/  IMAD R3, R3, -0x19, R0 ;  /* 0xffffffe703037824 */ /* 0x000fca00078e0200 */
[----:B------:R-:W-:-:S05]  /*05b0*/  IADD3 R3, PT, PT, R26, R3, RZ ;  /* 0x000000031a037210 */ /* 0x000fca0007ffe0ff */
[----:B0-----:R-:W-:Y:S01]  /*05c0*/  IMAD.WIDE R6, R3, 0x8, R6 ;  /* 0x0000000803067825 */ /* 0x001fe200078e0206 */
[----:B------:R-:W-:-:S03]  /*05d0*/  IADD3 R3, PT, PT, R2, 0x5, RZ ;  /* 0x0000000502037810 */ /* 0x000fc60007ffe0ff */
[----:B-1----:R-:W-:Y:S01]  /*05e0*/  IMAD.WIDE R26, R2, 0x8, R8 ;  /* 0x00000008021a7825 */ /* 0x002fe200078e0208 */
[----:B----4-:R-:W-:Y:S02]  /*05f0*/  DMUL R14, R14, R12 ;  /* 0x0000000c0e0e7228 */ /* 0x010fe40000000000 */
[----:B-----5:R-:W-:-:S06]  /*0600*/  DMUL R20, R20, R16 ;  /* 0x0000001014147228 */ /* 0x020fcc0000000000 */
[----:B------:R-:W-:Y:S01]  /*0610*/  DFMA R14, R12, R14, R18 ;  /* 0x0000000e0c0e722b */ /* 0x000fe20000000012 */
[----:B------:R-:W3:Y:S04]  /*0620*/  LDG.E.64.CONSTANT R12, desc[UR4][R6.64] ;  /* 0x00000004060c7981 */ /* 0x000ee8000c1e9b00 */
[----:B------:R-:W4:Y:S03]  /*0630*/  LDG.E.64.CONSTANT R18, desc[UR4][R6.64+0xc8] ;  /* 0x0000c80406127981 */ /* 0x000f26000c1e9b00 */
[----:B------:R-:W-:Y:S02]  /*0640*/  DFMA R20, R16, R20, R14 ;  /* 0x000000141014722b */ /* 0x000fe4000000000e */
[----:B------:R-:W3:Y:S01]  /*0650*/  LDG.E.64.CONSTANT R14, desc[UR4][R26.64] ;  /* 0x000000041a0e7981 */ /* 0x000ee2000c1e9b00 */
[----:B--2---:R-:W-:Y:S01]  /*0660*/  DMUL R22, R22, R4 ;  /* 0x0000000416167228 */ /* 0x004fe20000000000 */
[----:B------:R-:W-:Y:S01]  /*0670*/  IMAD.WIDE.U32 R16, R3, 0x8, R8 ;  /* 0x0000000803107825 */ /* 0x000fe200078e0008 */
[----:B------:R-:W-:Y:S01]  /*0680*/  IADD3 R3, PT, PT, R2, 0xa, RZ ;  /* 0x0000000a02037810 */ /* 0x000fe20007ffe0ff */
[----:B------:R-:W-:-:S04]  /*0690*/  DMUL R24, R24, R10 ;  /* 0x0000000a18187228 */ /* 0x000fc80000000000 */
[----:B------:R-:W4:Y:S01]  /*06a0*/  LDG.E.64.CONSTANT R16, desc[UR4][R16.64] ;  /* 0x0000000410107981 */ /* 0x000f22000c1e9b00 */
[----:B------:R-:W-:Y:S01]  /*06b0*/  DFMA R22, R4, R22, R20 ;  /* 0x000000160416722b */ /* 0x000fe20000000014 */
[--C-:B------:R-:W-:Y:S01]  /*06c0*/  IMAD.WIDE.U32 R20, R3, 0x8, R8.reuse ;  /* 0x0000000803147825 */ /* 0x100fe200078e0008 */
[C---:B------:R-:W-:Y:S01]  /*06d0*/  IADD3 R3, PT, PT, R2.reuse, 0xf, RZ ;  /* 0x0000000f02037810 */ /* 0x040fe20007ffe0ff */
[----:B------:R-:W2:Y:S04]  /*06e0*/  LDG.E.64.CONSTANT R4, desc[UR4][R6.64+0x190] ;  /* 0x0001900406047981 */ /* 0x000ea8000c1e9b00 */
[----:B------:R-:W2:Y:S01]  /*06f0*/  LDG.E.64.CONSTANT R20, desc[UR4][R20.64] ;  /* 0x0000000414147981 */ /* 0x000ea2000c1e9b00 */
        /* <DEDUP_REMOVED lines=8> */
[----:B---3--:R-:W-:-:S08]  /*0780*/  DMUL R12, R12, R14 ;  /* 0x0000000e0c0c7228 */ /* 0x008fd00000000000 */
[----:B------:R-:W-:Y:S02]  /*0790*/  DFMA R10, R14, R12, R10 ;  /* 0x0000000c0e0a722b */ /* 0x000fe4000000000a */
[----:B----4-:R-:W-:Y:S01]  /*07a0*/  DMUL R18, R18, R16 ;  /* 0x0000001012127228 */ /* 0x010fe20000000000 */
[----:B------:R-:W0:Y:S01]  /*07b0*/  LDC.64 R12, c[0x0][0x380] ;  /* 0x0000e000ff0c7b82 */ /* 0x000e220000000a00 */
[----:B--2---:R-:W-:-:S06]  /*07c0*/  DMUL R4, R4, R20 ;  /* 0x0000001404047228 */ /* 0x004fcc0000000000 */
[----:B------:R-:W-:-:S08]  /*07d0*/  DFMA R10, R16, R18, R10 ;  /* 0x00000012100a722b */ /* 0x000fd0000000000a */
        /* <DEDUP_REMOVED lines=8> */
.L_x_10:
        /* <DEDUP_REMOVED lines=10> */
.L_x_25:


//--------------------- .text._Z13jacobi_kernelILi4EEvPdPKdS2_S2_S2_S2_S2_i --------------------------
	.section	.text._Z13jacobi_kernelILi4EEvPdPKdS2_S2_S2_S2_S2_i,"ax",@progbits
	.align	128
        .global         _Z13jacobi_kernelILi4EEvPdPKdS2_S2_S2_S2_S2_i
        .type           _Z13jacobi_kernelILi4EEvPdPKdS2_S2_S2_S2_S2_i,@function
        .size           _Z13jacobi_kernelILi4EEvPdPKdS2_S2_S2_S2_S2_i,(.L_x_26 - _Z13jacobi_kernelILi4EEvPdPKdS2_S2_S2_S2_S2_i)
        .other          _Z13jacobi_kernelILi4EEvPdPKdS2_S2_S2_S2_S2_i,@"STO_CUDA_ENTRY STV_DEFAULT"
_Z13jacobi_kernelILi4EEvPdPKdS2_S2_S2_S2_S2_i:
.text._Z13jacobi_kernelILi4EEvPdPKdS2_S2_S2_S2_S2_i:
        /* <DEDUP_REMOVED lines=22> */
[----:B------:R-:W-:Y:S01]  /*0160*/  IADD3 R4, PT, PT, R4, -R5, RZ ;  /* 0x8000000504047210 */ /* 0x000fe20007ffe0ff */
[----:B------:R-:W-:Y:S01]  /*0170*/  IMAD.SHL.U32 R5, R2, 0x40, RZ ;  /* 0x0000004002057824 */ /* 0x000fe200078e00ff */
[----:B------:R-:W-:Y:S01]  /*0180*/  IADD3 R2, PT, PT, R9, -R10, RZ ;  /* 0x8000000a09027210 */ /* 0x000fe20007ffe0ff */
[----:B------:R-:W3:Y:S01]  /*0190*/  LDC.64 R12, c[0x0][0x3a8] ;  /* 0x0000ea00ff0c7b82 */ /* 0x000ee20000000a00 */
[----:B------:R-:W-:Y:S01]  /*01a0*/  LOP3.LUT R9, R8, 0xfffffffc, RZ, 0xc0, !PT ;  /* 0xfffffffc08097812 */ /* 0x000fe200078ec0ff */
[----:B------:R-:W-:-:S03]  /*01b0*/  IMAD R11, R4, 0x4, R5 ;  /* 0x00000004040b7824 */ /* 0x000fc600078e0205 */
[----:B------:R-:W-:Y:S01]  /*01c0*/  IADD3 R26, PT, PT, R0, -R9, RZ ;  /* 0x80000009001a7210 */ /* 0x000fe20007ffe0ff */
[----:B------:R-:W-:-:S04]  /*01d0*/  IMAD R11, R2, 0x10, R11 ;  /* 0x00000010020b7824 */ /* 0x000fc800078e020b */
[----:B0-----:R-:W-:-:S04]  /*01e0*/  IMAD.WIDE R22, R26, 0x8, R6 ;  /* 0x000000081a167825 */ /* 0x001fc800078e0206 */
[----:B--2---:R-:W-:Y:S02]  /*01f0*/  IMAD.WIDE R28, R11, 0x8, R28 ;  /* 0x000000080b1c7825 */ /* 0x004fe400078e021c */
[----:B-1----:R-:W2:Y:S04]  /*0200*/  LDG.E.64.CONSTANT R22, desc[UR4][R22.64] ;  /* 0x0000000416167981 */ /* 0x002ea8000c1e9b00 */
[----:B------:R-:W2:Y:S01]  /*0210*/  LDG.E.64.CONSTANT R24, desc[UR4][R28.64] ;  /* 0x000000041c187981 */ /* 0x000ea2000c1e9b00 */
[----:B------:R-:W-:-:S03]  /*0220*/  IADD3 R19, PT, PT, R26, 0x4, RZ ;  /* 0x000000041a137810 */ /* 0x000fc60007ffe0ff */
[----:B------:R-:W4:Y:S02]  /*0230*/  LDG.E.64.CONSTANT R20, desc[UR4][R28.64+0x8] ;  /* 0x000008041c147981 */ /* 0x000f24000c1e9b00 */
[----:B------:R-:W-:Y:S01]  /*0240*/  IMAD.WIDE.U32 R18, R19, 0x8, R6 ;  /* 0x0000000813127825 */ /* 0x000fe200078e0006 */
[C---:B------:R-:W-:Y:S01]  /*0250*/  IADD3 R15, PT, PT, R26.reuse, 0xc, RZ ;  /* 0x0000000c1a0f7810 */ /* 0x040fe20007ffe0ff */
[----:B------:R-:W5:Y:S04]  /*0260*/  LDG.E.64.CONSTANT R10, desc[UR4][R28.64+0x10] ;  /* 0x000010041c0a7981 */ /* 0x000f68000c1e9b00 */
[----:B------:R-:W4:Y:S01]  /*0270*/  LDG.E.64.CONSTANT R18, desc[UR4][R18.64] ;  /* 0x0000000412127981 */ /* 0x000f22000c1e9b00 */
[----:B------:R-:W-:-:S03]  /*0280*/  VIADD R17, R26, 0x8 ;  /* 0x000000081a117836 */ /* 0x000fc60000000000 */
[----:B------:R-:W5:Y:S01]  /*0290*/  LDG.E.64.CONSTANT R8, desc[UR4][R28.64+0x18] ;  /* 0x000018041c087981 */ /* 0x000f62000c1e9b00 */
[----:B------:R-:W-:-:S06]  /*02a0*/  IMAD.WIDE.U32 R16, R17, 0x8, R6 ;  /* 0x0000000811107825 */ /* 0x000fcc00078e0006 */
[----:B------:R-:W5:Y:S01]  /*02b0*/  LDG.E.64.CONSTANT R16, desc[UR4][R16.64] ;  /* 0x0000000410107981 */ /* 0x000f62000c1e9b00 */
[----:B------:R-:W-:Y:S02]  /*02c0*/  IMAD.WIDE.U32 R14, R15, 0x8, R6 ;  /* 0x000000080f0e7825 */ /* 0x000fe400078e0006 */
[----:B------:R-:W0:Y:S04]  /*02d0*/  LDC.64 R6, c[0x0][0x390] ;  /* 0x0000e400ff067b82 */ /* 0x000e280000000a00 */
[----:B------:R-:W5:Y:S01]  /*02e0*/  LDG.E.64.CONSTANT R14, desc[UR4][R14.64] ;  /* 0x000000040e0e7981 */ /* 0x000f62000c1e9b00 */
[----:B------:R-:W-:Y:S01]  /*02f0*/  IADD3 R27, PT, PT, R4, 0x8, RZ ;  /* 0x00000008041b7810 */ /* 0x000fe20007ffe0ff */
[----:B--2---:R-:W-:-:S08]  /*0300*/  DMUL R24, R24, R22 ;  /* 0x0000001618187228 */ /* 0x004fd00000000000 */
[----:B------:R-:W-:Y:S01]  /*0310*/  DFMA R24, R22, R24, RZ ;  /* 0x000000181618722b */ /* 0x000fe200000000ff */
[----:B------:R-:W-:Y:S01]  /*0320*/  IMAD.IADD R23, R26, 0x1, R5 ;  /* 0x000000011a177824 */ /* 0x000fe200078e0205 */
[----:B----4-:R-:W-:-:S04]  /*0330*/  DMUL R20, R20, R18 ;  /* 0x0000001214147228 */ /* 0x010fc80000000000 */
[----:B------:R-:W-:-:S05]  /*0340*/  LEA R23, R2, R23, 0x4 ;  /* 0x0000001702177211 */ /* 0x000fca00078e20ff */
[----:B---3--:R-:W-:-:S04]  /*0350*/  IMAD.WIDE R22, R23, 0x8, R12 ;  /* 0x0000000817167825 */ /* 0x008fc800078e020c */
[C---:B0-----:R-:W-:Y:S01]  /*0360*/  IMAD.WIDE R12, R4.reuse, 0x8, R6 ;  /* 0x00000008040c7825 */ /* 0x041fe200078e0206 */
[----:B------:R-:W-:Y:S01]  /*0370*/  DFMA R20, R18, R20, R24 ;  /* 0x000000141214722b */ /* 0x000fe20000000018 */
[----:B------:R-:W2:Y:S04]  /*0380*/  LDG.E.64.CONSTANT R18, desc[UR4][R22.64] ;  /* 0x0000000416127981 */ /* 0x000ea8000c1e9b00 */
[----:B------:R-:W2:Y:S01]  /*0390*/  LDG.E.64.CONSTANT R12, desc[UR4][R12.64] ;  /* 0x000000040c0c7981 */ /* 0x000ea2000c1e9b00 */
[----:B-----5:R-:W-:Y:S01]  /*03a0*/  DMUL R24, R10, R16 ;  /* 0x000000100a187228 */ /* 0x020fe20000000000 */
[----:B------:R-:W-:-:S04]  /*03b0*/  VIADD R11, R4, 0x4 ;  /* 0x00000004040b7836 */ /* 0x000fc80000000000 */
[----:B------:R-:W-:-:S03]  /*03c0*/  IMAD.WIDE.U32 R10, R11, 0x8, R6 ;  /* 0x000000080b0a7825 */ /* 0x000fc600078e0006 */
[----:B------:R-:W-:Y:S01]  /*03d0*/  DFMA R20, R16, R24, R20 ;  /* 0x000000181014722b */ /* 0x000fe20000000014 */
[----:B------:R-:W3:Y:S01]  /*03e0*/  LDG.E.64.CONSTANT R16, desc[UR4][R22.64+0x20] ;  /* 0x0000200416107981 */ /* 0x000ee2000c1e9b00 */
[----:B------:R-:W-:-:S03]  /*03f0*/  DMUL R24, R8, R14 ;  /* 0x0000000e08187228 */ /* 0x000fc60000000000 */
[----:B------:R-:W3:Y:S01]  /*0400*/  LDG.E.64.CONSTANT R10, desc[UR4][R10.64] ;  /* 0x000000040a0a7981 */ /* 0x000ee2000c1e9b00 */
[----:B------:R-:W-:-:S04]  /*0410*/  IMAD.WIDE.U32 R8, R27, 0x8, R6 ;  /* 0x000000081b087825 */ /* 0x000fc800078e0006 */
[----:B------:R-:W-:Y:S01]  /*0420*/  DFMA R20, R14, R24, R20 ;  /* 0x000000180e14722b */ /* 0x000fe20000000014 */
[----:B------:R-:W4:Y:S04]  /*0430*/  LDG.E.64.CONSTANT R14, desc[UR4][R22.64+0x40] ;  /* 0x00004004160e7981 */ /* 0x000f28000c1e9b00 */
[----:B------:R-:W4:Y:S01]  /*0440*/  LDG.E.64.CONSTANT R8, desc[UR4][R8.64] ;  /* 0x0000000408087981 */ /* 0x000f22000c1e9b00 */
[----:B------:R-:W-:Y:S02]  /*0450*/  IADD3 R25, PT, PT, R4, 0xc, RZ ;  /* 0x0000000c04197810 */ /* 0x000fe40007ffe0ff */
[----:B------:R-:W-:-:S03]  /*0460*/  LOP3.LUT R3, R3, 0xfffffff0, RZ, 0xc0, !PT ;  /* 0xfffffff003037812 */ /* 0x000fc600078ec0ff */
[----:B------:R-:W-:Y:S01]  /*0470*/  IMAD.WIDE.U32 R6, R25, 0x8, R6 ;  /* 0x0000000819067825 */ /* 0x000fe200078e0006 */
[----:B------:R-:W-:Y:S02]  /*0480*/  IADD3 R3, PT, PT, R5, R0, -R3 ;  /* 0x0000000005037210 */ /* 0x000fe40007ffe803 */
[----:B------:R0:W5:Y:S04]  /*0490*/  LDG.E.64.CONSTANT R4, desc[UR4][R22.64+0x60] ;  /* 0x0000600416047981 */ /* 0x000168000c1e9b00 */
[----:B------:R-:W5:Y:S01]  /*04a0*/  LDG.E.64.CONSTANT R6, desc[UR4][R6.64] ;  /* 0x0000000406067981 */ /* 0x000f62000c1e9b00 */
[----:B0-----:R-:W-:Y:S01]  /*04b0*/  IADD3 R23, PT, PT, R2, 0xc, RZ ;  /* 0x0000000c02177810 */ /* 0x001fe20007ffe0ff */
[----:B--2---:R-:W-:-:S08]  /*04c0*/  DMUL R18, R18, R12 ;  /* 0x0000000c12127228 */ /* 0x004fd00000000000 */
[----:B------:R-:W-:Y:S01]  /*04d0*/  DFMA R20, R12, R18, R20 ;  /* 0x000000120c14722b */ /* 0x000fe20000000014 */
[----:B------:R-:W0:Y:S08]  /*04e0*/  LDC.64 R12, c[0x0][0x398] ;  /* 0x0000e600ff0c7b82 */ /* 0x000e300000000a00 */
[----:B------:R-:W1:Y:S01]  /*04f0*/  LDC.64 R18, c[0x0][0x3b0] ;  /* 0x0000ec00ff127b82 */ /* 0x000e620000000a00 */
[----:B---3--:R-:W-:-:S08]  /*0500*/  DMUL R26, R16, R10 ;  /* 0x0000000a101a7228 */ /* 0x008fd00000000000 */
[----:B------:R-:W-:Y:S01]  /*0510*/  DFMA R20, R10, R26, R20 ;  /* 0x0000001a0a14722b */ /* 0x000fe20000000014 */
[----:B0-----:R-:W-:Y:S01]  /*0520*/  IMAD.WIDE R28, R2, 0x8, R12 ;  /* 0x00000008021c7825 */ /* 0x001fe200078e020c */
[----:B----4-:R-:W-:-:S04]  /*0530*/  DMUL R26, R14, R8 ;  /* 0x000000080e1a7228 */ /* 0x010fc80000000000 */
[----:B------:R-:W2:Y:S01]  /*0540*/  LDG.E.64.CONSTANT R16, desc[UR4][R28.64] ;  /* 0x000000041c107981 */ /* 0x000ea2000c1e9b00 */
[----:B-1----:R-:W-:-:S04]  /*0550*/  IMAD.WIDE R18, R3, 0x8, R18 ;  /* 0x0000000803127825 */ /* 0x002fc800078e0212 */
[C---:B------:R-:W-:Y:S01]  /*0560*/  VIADD R3, R2.reuse, 0x4 ;  /* 0x0000000402037836 */ /* 0x040fe20000000000 */
[----:B------:R-:W2:Y:S03]  /*0570*/  LDG.E.64.CONSTANT R24, desc[UR4][R18.64] ;  /* 0x0000000412187981 */ /* 0x000ea6000c1e9b00 */
[----:B------:R-:W-:Y:S01]  /*0580*/  IMAD.WIDE.U32 R10, R3, 0x8, R12 ;  /* 0x00000008030a7825 */ /* 0x000fe200078e000c */
[----:B------:R-:W-:Y:S01]  /*0590*/  IADD3 R3, PT, PT, R2, 0x8, RZ ;  /* 0x0000000802037810 */ /* 0x000fe20007ffe0ff */
[----:B------:R-:W-:-:S03]  /*05a0*/  DFMA R8, R8, R26, R20 ;  /* 0x0000001a0808722b */ /* 0x000fc60000000014 */
[----:B------:R-:W3:Y:S01]  /*05b0*/  LDG.E.64.CONSTANT R14, desc[UR4][R10.64] ;  /* 0x000000040a0e7981 */ /* 0x000ee2000c1e9b00 */
[----:B------:R-:W-:-:S03]  /*05c0*/  IMAD.WIDE.U32 R20, R3, 0x8, R12 ;  /* 0x0000000803147825 */ /* 0x000fc600078e000c */
[----:B------:R-:W4:Y:S04]  /*05d0*/  LDG.E.64.CONSTANT R2, desc[UR4][R18.64+0x100] ;  /* 0x0001000412027981 */ /* 0x000f28000c1e9b00 */
[----:B------:R-:W3:Y:S01]  /*05e0*/  LDG.E.64.CONSTANT R10, desc[UR4][R18.64+0x80] ;  /* 0x00008004120a7981 */ /* 0x000ee2000c1e9b00 */
[----:B------:R-:W-:-:S03]  /*05f0*/  IMAD.WIDE.U32 R12, R23, 0x8, R12 ;  /* 0x00000008170c7825 */ /* 0x000fc600078e000c */
[----:B------:R-:W4:Y:S04]  /*0600*/  LDG.E.64.CONSTANT R20, desc[UR4][R20.64] ;  /* 0x0000000414147981 */ /* 0x000f28000c1e9b00 */
[----:B------:R-:W4:Y:S04]  /*0610*/  LDG.E.64.CONSTANT R22, desc[UR4][R18.64+0x180] ;  /* 0x0001800412167981 */ /* 0x000f28000c1e9b00 */
[----:B------:R-:W4:Y:S01]  /*0620*/  LDG.E.64.CONSTANT R12, desc[UR4][R12.64] ;  /* 0x000000040c0c7981 */ /* 0x000f22000c1e9b00 */
[----:B-----5:R-:W-:-:S08]  /*0630*/  DMUL R4, R4, R6 ;  /* 0x0000000604047228 */ /* 0x020fd00000000000 */
[----:B------:R-:W-:Y:S01]  /*0640*/  DFMA R4, R6, R4, R8 ;  /* 0x000000040604722b */ /* 0x000fe20000000008 */
[----:B------:R-:W0:Y:S01]  /*0650*/  LDC.64 R6, c[0x0][0x380] ;  /* 0x0000e000ff067b82 */ /* 0x000e220000000a00 */
[----:B--2---:R-:W-:-:S08]  /*0660*/  DMUL R24, R24, R16 ;  /* 0x0000001018187228 */ /* 0x004fd00000000000 */
[----:B------:R-:W-:Y:S02]  /*0670*/  DFMA R4, R16, R24, R4 ;  /* 0x000000181004722b */ /* 0x000fe40000000004 */
[----:B---3--:R-:W-:Y:S02]  /*0680*/  DMUL R10, R10, R14 ;  /* 0x0000000e0a0a7228 */ /* 0x008fe40000000000 */
[----:B----4-:R-:W-:-:S06]  /*0690*/  DMUL R2, R2, R20 ;  /* 0x0000001402027228 */ /* 0x010fcc0000000000 */
[----:B------:R-:W-:Y:S02]  /*06a0*/  DFMA R4, R14, R10, R4 ;  /* 0x0000000a0e04722b */ /* 0x000fe40000000004 */
[----:B------:R-:W-:-:S06]  /*06b0*/  DMUL R22, R22, R12 ;  /* 0x0000000c16167228 */ /* 0x000fcc0000000000 */
[----:B------:R-:W-:Y:S01]  /*06c0*/  DFMA R2, R20, R2, R4 ;  /* 0x000000021402722b */ /* 0x000fe20000000004 */
[----:B0-----:R-:W-:-:S07]  /*06d0*/  IMAD.WIDE R4, R0, 0x8, R6 ;  /* 0x0000000800047825 */ /* 0x001fce00078e0206 */
[----:B------:R-:W-:-:S07]  /*06e0*/  DFMA R2, R12, R22, R2 ;  /* 0x000000160c02722b */ /* 0x000fce0000000002 */
[----:B------:R-:W-:Y:S01]  /*06f0*/  STG.E.64 desc[UR4][R4.64], R2 ;  /* 0x0000000204007986 */ /* 0x000fe2000c101b04 */
[----:B------:R-:W-:Y:S05]  /*0700*/  EXIT ;  /* 0x000000000000794d */ /* 0x000fea0003800000 */
.L_x_11:
        /* <DEDUP_REMOVED lines=15> */
.L_x_26:


//--------------------- .text._Z13jacobi_kernelILi3EEvPdPKdS2_S2_S2_S2_S2_i --------------------------
	.section	.text._Z13jacobi_kernelILi3EEvPdPKdS2_S2_S2_S2_S2_i,"ax",@progbits
	.align	128
        .global         _Z13jacobi_kernelILi3EEvPdPKdS2_S2_S2_S2_S2_i
        .type           _Z13jacobi_kernelILi3EEvPdPKdS2_S2_S2_S2_S2_i,@function
        .size           _Z13jacobi_kernelILi3EEvPdPKdS2_S2_S2_S2_S2_i,(.L_x_27 - _Z13jacobi_kernelILi3EEvPdPKdS2_S2_S2_S2_S2_i)
        .other          _Z13jacobi_kernelILi3EEvPdPKdS2_S2_S2_S2_S2_i,@"STO_CUDA_ENTRY STV_DEFAULT"
_Z13jacobi_kernelILi3EEvPdPKdS2_S2_S2_S2_S2_i:
.text._Z13jacobi_kernelILi3EEvPdPKdS2_S2_S2_S2_S2_i:
        /* <DEDUP_REMOVED lines=15> */
[----:B------:R-:W-:-:S04]  /*00f0*/  SHF.R.S32.HI R5, RZ, 0x1, R4 ;  /* 0x00000001ff057819 */ /* 0x000fc80000011404 */
[----:B------:R-:W-:Y:S01]  /*0100*/  LEA.HI R9, R3, R3, RZ, 0x1 ;  /* 0x0000000303097211 */ /* 0x000fe200078f08ff */
[----:B------:R-:W2:Y:S01]  /*0110*/  LDC.64 R26, c[0x0][0x3a0] ;  /* 0x0000e800ff1a7b82 */ /* 0x000ea20000000a00 */
[----:B------:R-:W-:-:S03]  /*0120*/  LEA.HI R3, R4, R5, RZ, 0x1 ;  /* 0x0000000504037211 */ /* 0x000fc600078f08ff */
[----:B------:R-:W-:-:S04]  /*0130*/  IMAD.HI R4, R9, 0x55555556, RZ ;  /* 0x5555555609047827 */ /* 0x000fc800078e02ff */
[----:B------:R-:W-:Y:S01]  /*0140*/  IMAD.HI R5, R3, 0x55555556, RZ ;  /* 0x5555555603057827 */ /* 0x000fe200078e02ff */
[----:B------:R-:W-:-:S03]  /*0150*/  LEA.HI R4, R4, R4, RZ, 0x1 ;  /* 0x0000000404047211 */ /* 0x000fc600078f08ff */
[----:B------:R-:W-:Y:S01]  /*0160*/  IMAD R12, R9, -0x3, R2 ;  /* 0xfffffffd090c7824 */ /* 0x000fe200078e0202 */
[----:B------:R-:W-:Y:S01]  /*0170*/  LEA.HI R8, R5, R5, RZ, 0x1 ;  /* 0x0000000505087211 */ /* 0x000fe200078f08ff */
[----:B------:R-:W-:Y:S02]  /*0180*/  IMAD R5, R0, 0x1b, RZ ;  /* 0x0000001b00057824 */ /* 0x000fe400078e02ff */
[----:B------:R-:W-:Y:S01]  /*0190*/  IMAD R0, R4, -0x3, R9 ;  /* 0xfffffffd04007824 */ /* 0x000fe200078e0209 */
[----:B------:R-:W-:Y:S01]  /*01a0*/  IADD3 R17, PT, PT, R12, 0x3, RZ ;  /* 0x000000030c117810 */ /* 0x000fe20007ffe0ff */
[----:B------:R-:W-:Y:S02]  /*01b0*/  IMAD R4, R8, -0x3, R3 ;  /* 0xfffffffd08047824 */ /* 0x000fe400078e0203 */
[----:B------:R-:W-:Y:S02]  /*01c0*/  IMAD R11, R0, 0x3, R5 ;  /* 0x00000003000b7824 */ /* 0x000fe400078e0205 */
[----:B0-----:R-:W-:-:S04]  /*01d0*/  IMAD.WIDE R24, R12, 0x8, R6 ;  /* 0x000000080c187825 */ /* 0x001fc800078e0206 */
[----:B------:R-:W-:Y:S02]  /*01e0*/  IMAD R11, R4, 0x9, R11 ;  /* 0x00000009040b7824 */ /* 0x000fe400078e020b */
[----:B-1----:R-:W3:Y:S02]  /*01f0*/  LDG.E.64.CONSTANT R24, desc[UR4][R24.64] ;  /* 0x0000000418187981 */ /* 0x002ee4000c1e9b00 */
[----:B--2---:R-:W-:Y:S01]  /*0200*/  IMAD.WIDE R26, R11, 0x8, R26 ;  /* 0x000000080b1a7825 */ /* 0x004fe200078e021a */
[----:B------:R-:W-:Y:S01]  /*0210*/  IADD3 R9, PT, PT, R12, 0x6, RZ ;  /* 0x000000060c097810 */ /* 0x000fe20007ffe0ff */
[----:B------:R-:W0:Y:S03]  /*0220*/  LDC.64 R10, c[0x0][0x3a8] ;  /* 0x0000ea00ff0a7b82 */ /* 0x000e260000000a00 */
[----:B------:R-:W3:Y:S01]  /*0230*/  LDG.E.64.CONSTANT R20, desc[UR4][R26.64] ;  /* 0x000000041a147981 */ /* 0x000ee2000c1e9b00 */
[----:B------:R-:W-:-:S03]  /*0240*/  IMAD.WIDE.U32 R16, R17, 0x8, R6 ;  /* 0x0000000811107825 */ /* 0x000fc600078e0006 */
[----:B------:R-:W2:Y:S01]  /*0250*/  LDG.E.64.CONSTANT R18, desc[UR4][R26.64+0x8] ;  /* 0x000008041a127981 */ /* 0x000ea2000c1e9b00 */
[----:B------:R-:W-:Y:S02]  /*0260*/  IMAD.WIDE.U32 R8, R9, 0x8, R6 ;  /* 0x0000000809087825 */ /* 0x000fe400078e0006 */
[----:B------:R-:W1:Y:S01]  /*0270*/  LDC.64 R6, c[0x0][0x390] ;  /* 0x0000e400ff067b82 */ /* 0x000e620000000a00 */
[----:B------:R-:W2:Y:S04]  /*0280*/  LDG.E.64.CONSTANT R16, desc[UR4][R16.64] ;  /* 0x0000000410107981 */ /* 0x000ea8000c1e9b00 */
[----:B------:R-:W4:Y:S04]  /*0290*/  LDG.E.64.CONSTANT R8, desc[UR4][R8.64] ;  /* 0x0000000408087981 */ /* 0x000f28000c1e9b00 */
[----:B------:R-:W4:Y:S01]  /*02a0*/  LDG.E.64.CONSTANT R22, desc[UR4][R26.64+0x10] ;  /* 0x000010041a167981 */ /* 0x000f22000c1e9b00 */
[----:B------:R-:W-:-:S05]  /*02b0*/  IADD3 R13, PT, PT, R12, R5, RZ ;  /* 0x000000050c0d7210 */ /* 0x000fca0007ffe0ff */
[----:B------:R-:W-:-:S04]  /*02c0*/  IMAD R15, R4, 0x9, R13 ;  /* 0x00000009040f7824 */ /* 0x000fc800078e020d */
[----:B0-----:R-:W-:-:S04]  /*02d0*/  IMAD.WIDE R10, R15, 0x8, R10 ;  /* 0x000000080f0a7825 */ /* 0x001fc800078e020a */
[----:B-1----:R-:W-:Y:S01]  /*02e0*/  IMAD.WIDE R12, R0, 0x8, R6 ;  /* 0x00000008000c7825 */ /* 0x002fe200078e0206 */
[----:B------:R-:W5:Y:S05]  /*02f0*/  LDG.E.64.CONSTANT R14, desc[UR4][R10.64] ;  /* 0x000000040a0e7981 */ /* 0x000f6a000c1e9b00 */
[----:B------:R-:W5:Y:S01]  /*0300*/  LDG.E.64.CONSTANT R12, desc[UR4][R12.64] ;  /* 0x000000040c0c7981 */ /* 0x000f62000c1e9b00 */
[----:B---3--:R-:W-:-:S08]  /*0310*/  DMUL R20, R20, R24 ;  /* 0x0000001814147228 */ /* 0x008fd00000000000 */
[----:B------:R-:W-:Y:S02]  /*0320*/  DFMA R20, R24, R20, RZ ;  /* 0x000000141814722b */ /* 0x000fe400000000ff */
[----:B--2---:R-:W-:Y:S01]  /*0330*/  DMUL R18, R18, R16 ;  /* 0x0000001012127228 */ /* 0x004fe20000000000 */
[----:B------:R-:W-:-:S07]  /*0340*/  IADD3 R25, PT, PT, R0, 0x3, RZ ;  /* 0x0000000300197810 */ /* 0x000fce0007ffe0ff */
[----:B------:R-:W-:Y:S01]  /*0350*/  DFMA R16, R16, R18, R20 ;  /* 0x000000121010722b */ /* 0x000fe20000000014 */
[----:B------:R-:W0:Y:S01]  /*0360*/  LDC.64 R20, c[0x0][0x398] ;  /* 0x0000e600ff147b82 */ /* 0x000e220000000a00 */
[----:B----4-:R-:W-:-:S07]  /*0370*/  DMUL R22, R22, R8 ;  /* 0x0000000816167228 */ /* 0x010fce0000000000 */
[----:B------:R-:W1:Y:S01]  /*0380*/  LDC.64 R18, c[0x0][0x3b0] ;  /* 0x0000ec00ff127b82 */ /* 0x000e620000000a00 */
[----:B------:R-:W-:Y:S01]  /*0390*/  IMAD.WIDE.U32 R24, R25, 0x8, R6 ;  /* 0x0000000819187825 */ /* 0x000fe200078e0006 */
[----:B------:R-:W-:Y:S01]  /*03a0*/  DFMA R16, R8, R22, R16 ;  /* 0x000000160810722b */ /* 0x000fe20000000010 */
[----:B------:R-:W-:Y:S01]  /*03b0*/  IADD3 R23, PT, PT, R0, 0x6, RZ ;  /* 0x0000000600177810 */ /* 0x000fe20007ffe0ff */
[----:B------:R-:W2:Y:S01]  /*03c0*/  LDG.E.64.CONSTANT R8, desc[UR4][R10.64+0x18] ;  /* 0x000018040a087981 */ /* 0x000ea2000c1e9b00 */
[----:B------:R-:W-:-:S03]  /*03d0*/  IMAD R0, R3, -0x9, R2 ;  /* 0xfffffff703007824 */ /* 0x000fc600078e0202 */
[----:B------:R-:W2:Y:S01]  /*03e0*/  LDG.E.64.CONSTANT R24, desc[UR4][R24.64] ;  /* 0x0000000418187981 */ /* 0x000ea2000c1e9b00 */
[----:B------:R-:W-:Y:S01]  /*03f0*/  IMAD.WIDE.U32 R6, R23, 0x8, R6 ;  /* 0x0000000817067825 */ /* 0x000fe200078e0006 */
[----:B------:R-:W-:Y:S02]  /*0400*/  IADD3 R5, PT, PT, R5, R0, RZ ;  /* 0x0000000005057210 */ /* 0x000fe40007ffe0ff */
[----:B------:R-:W3:Y:S01]  /*0410*/  LDG.E.64.CONSTANT R22, desc[UR4][R10.64+0x30] ;  /* 0x000030040a167981 */ /* 0x000ee2000c1e9b00 */
[----:B-----5:R-:W-:-:S03]  /*0420*/  DMUL R28, R14, R12 ;  /* 0x0000000c0e1c7228 */ /* 0x020fc60000000000 */
[----:B------:R-:W3:Y:S01]  /*0430*/  LDG.E.64.CONSTANT R6, desc[UR4][R6.64] ;  /* 0x0000000406067981 */ /* 0x000ee2000c1e9b00 */
[C---:B0-----:R-:W-:Y:S01]  /*0440*/  IMAD.WIDE R26, R4.reuse, 0x8, R20 ;  /* 0x00000008041a7825 */ /* 0x041fe200078e0214 */
[----:B------:R-:W-:-:S03]  /*0450*/  IADD3 R3, PT, PT, R4, 0x3, RZ ;  /* 0x0000000304037810 */ /* 0x000fc60007ffe0ff */
[----:B-1----:R-:W-:Y:S02]  /*0460*/  IMAD.WIDE R18, R5, 0x8, R18 ;  /* 0x0000000805127825 */ /* 0x002fe400078e0212 */
[----:B------:R-:W4:Y:S01]  /*0470*/  LDG.E.64.CONSTANT R26, desc[UR4][R26.64] ;  /* 0x000000041a1a7981 */ /* 0x000f22000c1e9b00 */
[----:B------:R-:W-:-:S03]  /*0480*/  DFMA R16, R12, R28, R16 ;  /* 0x0000001c0c10722b */ /* 0x000fc60000000010 */
[----:B------:R-:W4:Y:S01]  /*0490*/  LDG.E.64.CONSTANT R14, desc[UR4][R18.64] ;  /* 0x00000004120e7981 */ /* 0x000f22000c1e9b00 */
[--C-:B------:R-:W-:Y:S01]  /*04a0*/  IMAD.WIDE.U32 R28, R3, 0x8, R20.reuse ;  /* 0x00000008031c7825 */ /* 0x100fe200078e0014 */
[----:B------:R-:W-:Y:S02]  /*04b0*/  IADD3 R13, PT, PT, R4, 0x6, RZ ;  /* 0x00000006040d7810 */ /* 0x000fe40007ffe0ff */
        /* <DEDUP_REMOVED lines=14> */
[----:B------:R-:W-:-:S08]  /*05a0*/  DFMA R4, R10, R4, R8 ;  /* 0x000000040a04722b */ /* 0x000fd00000000008 */
[----:B------:R-:W-:Y:S01]  /*05b0*/  DFMA R4, R12, R20, R4 ;  /* 0x000000140c04722b */ /* 0x000fe20000000004 */
[----:B0-----:R-:W-:-:S06]  /*05c0*/  IMAD.WIDE R2, R2, 0x8, R6 ;  /* 0x0000000802027825 */ /* 0x001fcc00078e0206 */
[----:B------:R-:W-:Y:S01]  /*05d0*/  STG.E.64 desc[UR4][R2.64], R4 ;  /* 0x0000000402007986 */ /* 0x000fe2000c101b04 */
[----:B------:R-:W-:Y:S05]  /*05e0*/  EXIT ;  /* 0x000000000000794d */ /* 0x000fea0003800000 */
.L_x_12:
        /* <DEDUP_REMOVED lines=9> */
.L_x_27:


//--------------------- .text._Z13jacobi_kernelILi2EEvPdPKdS2_S2_S2_S2_S2_i --------------------------
	.section	.text._Z13jacobi_kernelILi2EEvPdPKdS2_S2_S2_S2_S2_i,"ax",@progbits
	.align	128
        .global         _Z13jacobi_kernelILi2EEvPdPKdS2_S2_S2_S2_S2_i
        .type           _Z13jacobi_kernelILi2EEvPdPKdS2_S2_S2_S2_S2_i,@function
        .size           _Z13jacobi_kernelILi2EEvPdPKdS2_S2_S2_S2_S2_i,(.L_x_28 - _Z13jacobi_kernelILi2EEvPdPKdS2_S2_S2_S2_S2_i)
        .other          _Z13jacobi_kernelILi2EEvPdPKdS2_S2_S2_S2_S2_i,@"STO_CUDA_ENTRY STV_DEFAULT"
_Z13jacobi_kernelILi2EEvPdPKdS2_S2_S2_S2_S2_i:
.text._Z13jacobi_kernelILi2EEvPdPKdS2_S2_S2_S2_S2_i:
        /* <DEDUP_REMOVED lines=11> */
[-C--:B------:R-:W-:Y:S01]  /*00b0*/  LEA.HI R6, R0, R0.reuse, RZ, 0x1 ;  /* 0x0000000000067211 */ /* 0x080fe200078f08ff */
[----:B------:R-:W0:Y:S01]  /*00c0*/  LDC.64 R4, c[0x0][0x388] ;  /* 0x0000e200ff047b82 */ /* 0x000e220000000a00 */
[----:B------:R-:W-:Y:S01]  /*00d0*/  LEA.HI R20, R3, R0, RZ, 0x2 ;  /* 0x0000000003147211 */ /* 0x000fe200078f10ff */
[----:B------:R-:W1:Y:S01]  /*00e0*/  LDCU.64 UR4, c[0x0][0x358] ;  /* 0x00006b00ff0477ac */ /* 0x000e620008000a00 */
[----:B------:R-:W-:Y:S01]  /*00f0*/  SHF.R.S32.HI R7, RZ, 0x1, R6 ;  /* 0x00000001ff077819 */ /* 0x000fe20000011406 */
[----:B------:R-:W-:Y:S01]  /*0100*/  IMAD.SHL.U32 R25, R2, 0x8, RZ ;  /* 0x0000000802197824 */ /* 0x000fe200078e00ff */
[----:B------:R-:W-:Y:S02]  /*0110*/  SHF.R.S32.HI R21, RZ, 0x2, R20 ;  /* 0x00000002ff157819 */ /* 0x000fe40000011414 */
[----:B------:R-:W-:Y:S01]  /*0120*/  LEA.HI R3, R6, R7, RZ, 0x1 ;  /* 0x0000000706037211 */ /* 0x000fe200078f08ff */
[----:B------:R-:W2:Y:S03]  /*0130*/  LDC.64 R26, c[0x0][0x3a0] ;  /* 0x0000e800ff1a7b82 */ /* 0x000ea60000000a00 */
[----:B------:R-:W-:-:S02]  /*0140*/  LOP3.LUT R18, R3, 0xfffffffe, RZ, 0xc0, !PT ;  /* 0xfffffffe03127812 */ /* 0x000fc400078ec0ff */
[----:B------:R-:W-:-:S03]  /*0150*/  LEA.HI R3, R20, R21, RZ, 0x1 ;  /* 0x0000001514037211 */ /* 0x000fc600078f08ff */
[----:B------:R-:W-:Y:S01]  /*0160*/  IMAD.IADD R18, R7, 0x1, -R18 ;  /* 0x0000000107127824 */ /* 0x000fe200078e0a12 */
[----:B------:R-:W-:Y:S01]  /*0170*/  LOP3.LUT R8, R3, 0xfffffffe, RZ, 0xc0, !PT ;  /* 0xfffffffe03087812 */ /* 0x000fe200078ec0ff */
[----:B------:R-:W3:Y:S01]  /*0180*/  LDC.64 R22, c[0x0][0x390] ;  /* 0x0000e400ff167b82 */ /* 0x000ee20000000a00 */
[----:B------:R-:W-:Y:S01]  /*0190*/  LOP3.LUT R3, R6, 0xfffffffe, RZ, 0xc0, !PT ;  /* 0xfffffffe06037812 */ /* 0x000fe200078ec0ff */
[----:B------:R-:W-:Y:S01]  /*01a0*/  IMAD R2, R18, 0x2, R25 ;  /* 0x0000000212027824 */ /* 0x000fe200078e0219 */
[----:B------:R-:W-:Y:S02]  /*01b0*/  IADD3 R21, PT, PT, R21, -R8, RZ ;  /* 0x8000000815157210 */ /* 0x000fe40007ffe0ff */
[----:B------:R-:W-:-:S03]  /*01c0*/  IADD3 R8, PT, PT, R0, -R3, RZ ;  /* 0x8000000300087210 */ /* 0x000fc60007ffe0ff */
[----:B------:R-:W4:Y:S01]  /*01d0*/  LDC.64 R14, c[0x0][0x3a8] ;  /* 0x0000ea00ff0e7b82 */ /* 0x000f220000000a00 */
[----:B------:R-:W-:Y:S01]  /*01e0*/  IMAD R3, R21, 0x4, R2 ;  /* 0x0000000415037824 */ /* 0x000fe200078e0202 */
[C---:B------:R-:W-:Y:S01]  /*01f0*/  IADD3 R11, PT, PT, R8.reuse, 0x2, RZ ;  /* 0x00000002080b7810 */ /* 0x040fe20007ffe0ff */
[----:B0-----:R-:W-:-:S04]  /*0200*/  IMAD.WIDE R6, R8, 0x8, R4 ;  /* 0x0000000808067825 */ /* 0x001fc800078e0204 */
[----:B--2---:R-:W-:Y:S02]  /*0210*/  IMAD.WIDE R26, R3, 0x8, R26 ;  /* 0x00000008031a7825 */ /* 0x004fe400078e021a */
[----:B-1----:R-:W2:Y:S02]  /*0220*/  LDG.E.64.CONSTANT R6, desc[UR4][R6.64] ;  /* 0x0000000406067981 */ /* 0x002ea4000c1e9b00 */
[----:B------:R-:W-:Y:S02]  /*0230*/  IMAD.WIDE.U32 R10, R11, 0x8, R4 ;  /* 0x000000080b0a7825 */ /* 0x000fe400078e0004 */
[----:B------:R-:W2:Y:S01]  /*0240*/  LDG.E.64.CONSTANT R2, desc[UR4][R26.64] ;  /* 0x000000041a027981 */ /* 0x000ea2000c1e9b00 */
[----:B------:R-:W0:Y:S01]  /*0250*/  LDC.64 R4, c[0x0][0x398] ;  /* 0x0000e600ff047b82 */ /* 0x000e220000000a00 */
[----:B------:R-:W-:Y:S02]  /*0260*/  IMAD.IADD R12, R8, 0x1, R25 ;  /* 0x00000001080c7824 */ /* 0x000fe400078e0219 */
[----:B------:R-:W5:Y:S03]  /*0270*/  LDG.E.64.CONSTANT R10, desc[UR4][R10.64] ;  /* 0x000000040a0a7981 */ /* 0x000f66000c1e9b00 */
[----:B------:R-:W-:-:S02]  /*0280*/  LEA R19, R21, R12, 0x2 ;  /* 0x0000000c15137211 */ /* 0x000fc400078e10ff */
[----:B------:R-:W1:Y:S01]  /*0290*/  LDC.64 R8, c[0x0][0x3b0] ;  /* 0x0000ec00ff087b82 */ /* 0x000e620000000a00 */
[----:B------:R0:W5:Y:S01]  /*02a0*/  LDG.E.64.CONSTANT R12, desc[UR4][R26.64+0x8] ;  /* 0x000008041a0c7981 */ /* 0x000162000c1e9b00 */
[----:B---3--:R-:W-:-:S04]  /*02b0*/  IMAD.WIDE R16, R18, 0x8, R22 ;  /* 0x0000000812107825 */ /* 0x008fc800078e0216 */
[----:B----4-:R-:W-:Y:S02]  /*02c0*/  IMAD.WIDE R14, R19, 0x8, R14 ;  /* 0x00000008130e7825 */ /* 0x010fe400078e020e */
[----:B------:R-:W3:Y:S02]  /*02d0*/  LDG.E.64.CONSTANT R16, desc[UR4][R16.64] ;  /* 0x0000000410107981 */ /* 0x000ee4000c1e9b00 */
[----:B------:R-:W-:Y:S02]  /*02e0*/  VIADD R29, R18, 0x2 ;  /* 0x00000002121d7836 */ /* 0x000fe40000000000 */
[----:B------:R-:W3:Y:S02]  /*02f0*/  LDG.E.64.CONSTANT R18, desc[UR4][R14.64] ;  /* 0x000000040e127981 */ /* 0x000ee4000c1e9b00 */
[----:B------:R-:W-:Y:S01]  /*0300*/  IMAD.WIDE.U32 R22, R29, 0x8, R22 ;  /* 0x000000081d167825 */ /* 0x000fe200078e0016 */
[----:B------:R-:W-:-:S04]  /*0310*/  LOP3.LUT R29, R20, 0xfffffffc, RZ, 0xc0, !PT ;  /* 0xfffffffc141d7812 */ /* 0x000fc800078ec0ff */
[----:B------:R-:W-:Y:S01]  /*0320*/  IADD3 R29, PT, PT, R25, R0, -R29 ;  /* 0x00000000191d7210 */ /* 0x000fe20007ffe81d */
[----:B------:R-:W4:Y:S01]  /*0330*/  LDG.E.64.CONSTANT R22, desc[UR4][R22.64] ;  /* 0x0000000416167981 */ /* 0x000f22000c1e9b00 */
[C---:B------:R-:W-:Y:S01]  /*0340*/  IADD3 R20, PT, PT, R21.reuse, 0x2, RZ ;  /* 0x0000000215147810 */ /* 0x040fe20007ffe0ff */
[----:B0-----:R-:W-:Y:S02]  /*0350*/  IMAD.WIDE R26, R21, 0x8, R4 ;  /* 0x00000008151a7825 */ /* 0x001fe400078e0204 */
[----:B------:R-:W4:Y:S02]  /*0360*/  LDG.E.64.CONSTANT R24, desc[UR4][R14.64+0x10] ;  /* 0x000010040e187981 */ /* 0x000f24000c1e9b00 */
[----:B-1----:R-:W-:Y:S02]  /*0370*/  IMAD.WIDE R8, R29, 0x8, R8 ;  /* 0x000000081d087825 */ /* 0x002fe400078e0208 */
[----:B------:R-:W4:Y:S02]  /*0380*/  LDG.E.64.CONSTANT R26, desc[UR4][R26.64] ;  /* 0x000000041a1a7981 */ /* 0x000f24000c1e9b00 */
[----:B------:R-:W-:-:S02]  /*0390*/  IMAD.WIDE.U32 R4, R20, 0x8, R4 ;  /* 0x0000000814047825 */ /* 0x000fc400078e0004 */
[----:B------:R-:W4:Y:S04]  /*03a0*/  LDG.E.64.CONSTANT R20, desc[UR4][R8.64] ;  /* 0x0000000408147981 */ /* 0x000f28000c1e9b00 */
[----:B------:R-:W4:Y:S04]  /*03b0*/  LDG.E.64.CONSTANT R28, desc[UR4][R8.64+0x20] ;  /* 0x00002004081c7981 */ /* 0x000f28000c1e9b00 */
[----:B------:R-:W4:Y:S01]  /*03c0*/  LDG.E.64.CONSTANT R4, desc[UR4][R4.64] ;  /* 0x0000000404047981 */ /* 0x000f22000c1e9b00 */
[----:B--2---:R-:W-:-:S08]  /*03d0*/  DMUL R2, R2, R6 ;  /* 0x0000000602027228 */ /* 0x004fd00000000000 */
[----:B------:R-:W-:Y:S02]  /*03e0*/  DFMA R2, R6, R2, RZ ;  /* 0x000000020602722b */ /* 0x000fe400000000ff */
[----:B-----5:R-:W-:Y:S01]  /*03f0*/  DMUL R12, R12, R10 ;  /* 0x0000000a0c0c7228 */ /* 0x020fe20000000000 */
[----:B------:R-:W0:Y:S07]  /*0400*/  LDC.64 R6, c[0x0][0x380] ;  /* 0x0000e000ff067b82 */ /* 0x000e2e0000000a00 */
[----:B------:R-:W-:-:S02]  /*0410*/  DFMA R2, R10, R12, R2 ;  /* 0x0000000c0a02722b */ /* 0x000fc40000000002 */
[----:B---3--:R-:W-:-:S08]  /*0420*/  DMUL R18, R18, R16 ;  /* 0x0000001012127228 */ /* 0x008fd00000000000 */
[----:B------:R-:W-:Y:S02]  /*0430*/  DFMA R2, R16, R18, R2 ;  /* 0x000000121002722b */ /* 0x000fe40000000002 */
[----:B----4-:R-:W-:-:S08]  /*0440*/  DMUL R24, R24, R22 ;  /* 0x0000001618187228 */ /* 0x010fd00000000000 */
[----:B------:R-:W-:Y:S02]  /*0450*/  DFMA R2, R22, R24, R2 ;  /* 0x000000181602722b */ /* 0x000fe40000000002 */
[----:B------:R-:W-:Y:S02]  /*0460*/  DMUL R20, R20, R26 ;  /* 0x0000001a14147228 */ /* 0x000fe40000000000 */
[----:B------:R-:W-:-:S06]  /*0470*/  DMUL R28, R28, R4 ;  /* 0x000000041c1c7228 */ /* 0x000fcc0000000000 */
[----:B------:R-:W-:-:S08]  /*0480*/  DFMA R2, R26, R20, R2 ;  /* 0x000000141a02722b */ /* 0x000fd00000000002 */
[----:B------:R-:W-:Y:S01]  /*0490*/  DFMA R2, R4, R28, R2 ;  /* 0x0000001c0402722b */ /* 0x000fe20000000002 */
[----:B0-----:R-:W-:-:S06]  /*04a0*/  IMAD.WIDE R4, R0, 0x8, R6 ;  /* 0x0000000800047825 */ /* 0x001fcc00078e0206 */
[----:B------:R-:W-:Y:S01]  /*04b0*/  STG.E.64 desc[UR4][R4.64], R2 ;  /* 0x0000000204007986 */ /* 0x000fe2000c101b04 */
[----:B------:R-:W-:Y:S05]  /*04c0*/  EXIT ;  /* 0x000000000000794d */ /* 0x000fea0003800000 */
.L_x_13:
        /* <DEDUP_REMOVED lines=11> */
.L_x_28:


//--------------------- .text._Z13jacobi_kernelILi1EEvPdPKdS2_S2_S2_S2_S2_i --------------------------
	.section	.text._Z13jacobi_kernelILi1EEvPdPKdS2_S2_S2_S2_S2_i,"ax",@progbits
	.align	128
        .global         _Z13jacobi_kernelILi1EEvPdPKdS2_S2_S2_S2_S2_i
        .type           _Z13jacobi_kernelILi1EEvPdPKdS2_S2_S2_S2_S2_i,@function
        .size           _Z13jacobi_kernelILi1EEvPdPKdS2_S2_S2_S2_S2_i,(.L_x_29 - _Z13jacobi_kernelILi1EEvPdPKdS2_S2_S2_S2_S2_i)
        .other          _Z13jacobi_kernelILi1EEvPdPKdS2_S2_S2_S2_S2_i,@"STO_CUDA_ENTRY STV_DEFAULT"
_Z13jacobi_kernelILi1EEvPdPKdS2_S2_S2_S2_S2_i:
.text._Z13jacobi_kernelILi1EEvPdPKdS2_S2_S2_S2_S2_i:
[----:B------:R-:W-:Y:S01]  /*0000*/  LDC R1, c[0x0][0x37c] ;  /* 0x0000df00ff017b82 */ /* 0x000fe20000000800 */
[----:B------:R-:W0:Y:S07]  /*0010*/  S2R R0, SR_TID.X ;  /* 0x0000000000007919 */ /* 0x000e2e0000002100 */
[----:B------:R-:W0:Y:S01]  /*0020*/  S2UR UR4, SR_CTAID.X ;  /* 0x00000000000479c3 */ /* 0x000e220000002500 */
[----:B------:R-:W1:Y:S07]  /*0030*/  LDCU UR5, c[0x0][0x3b8] ;  /* 0x00007700ff0577ac */ /* 0x000e6e0008000800 */
[----:B------:R-:W0:Y:S02]  /*0040*/  LDC R3, c[0x0][0x360] ;  /* 0x0000d800ff037b82 */ /* 0x000e240000000800 */
[----:B0-----:R-:W-:-:S05]  /*0050*/  IMAD R0, R3, UR4, R0 ;  /* 0x0000000403007c24 */ /* 0x001fca000f8e0200 */
[----:B-1----:R-:W-:-:S13]  /*0060*/  ISETP.GE.AND P0, PT, R0, UR5, PT ;  /* 0x0000000500007c0c */ /* 0x002fda000bf06270 */
[----:B------:R-:W-:Y:S05]  /*0070*/  @P0 EXIT ;  /* 0x000000000000094d */ /* 0x000fea0003800000 */
[----:B------:R-:W0:Y:S01]  /*0080*/  LDC.64 R6, c[0x0][0x3a0] ;  /* 0x0000e800ff067b82 */ /* 0x000e220000000a00 */
[----:B------:R-:W1:Y:S07]  /*0090*/  LDCU.64 UR4, c[0x0][0x358] ;  /* 0x00006b00ff0477ac */ /* 0x000e6e0008000a00 */
[----:B------:R-:W2:Y:S08]  /*00a0*/  LDC.64 R2, c[0x0][0x388] ;  /* 0x0000e200ff027b82 */ /* 0x000eb00000000a00 */
[----:B------:R-:W3:Y:S08]  /*00b0*/  LDC.64 R10, c[0x0][0x3a8] ;  /* 0x0000ea00ff0a7b82 */ /* 0x000ef00000000a00 */
[----:B------:R-:W4:Y:S01]  /*00c0*/  LDC.64 R4, c[0x0][0x390] ;  /* 0x0000e400ff047b82 */ /* 0x000f220000000a00 */
[----:B0-----:R-:W-:-:S06]  /*00d0*/  IMAD.WIDE R6, R0, 0x8, R6 ;  /* 0x0000000800067825 */ /* 0x001fcc00078e0206 */
[----:B-1----:R-:W5:Y:S01]  /*00e0*/  LDG.E.64.CONSTANT R6, desc[UR4][R6.64] ;  /* 0x0000000406067981 */ /* 0x002f62000c1e9b00 */
[----:B------:R-:W0:Y:S03]  /*00f0*/  LDC.64 R12, c[0x0][0x3b0] ;  /* 0x0000ec00ff0c7b82 */ /* 0x000e260000000a00 */
[----:B--2---:R-:W5:Y:S05]  /*0100*/  LDG.E.64.CONSTANT R2, desc[UR4][R2.64] ;  /* 0x0000000402027981 */ /* 0x004f6a000c1e9b00 */
[----:B------:R-:W1:Y:S01]  /*0110*/  LDC.64 R14, c[0x0][0x398] ;  /* 0x0000e600ff0e7b82 */ /* 0x000e620000000a00 */
[----:B---3--:R-:W-:-:S06]  /*0120*/  IMAD.WIDE R10, R0, 0x8, R10 ;  /* 0x00000008000a7825 */ /* 0x008fcc00078e020a */
[----:B------:R-:W2:Y:S01]  /*0130*/  LDG.E.64.CONSTANT R10, desc[UR4][R10.64] ;  /* 0x000000040a0a7981 */ /* 0x000ea2000c1e9b00 */
[----:B------:R-:W3:Y:S03]  /*0140*/  LDC.64 R16, c[0x0][0x380] ;  /* 0x0000e000ff107b82 */ /* 0x000ee60000000a00 */
[----:B----4-:R-:W2:Y:S01]  /*0150*/  LDG.E.64.CONSTANT R4, desc[UR4][R4.64] ;  /* 0x0000000404047981 */ /* 0x010ea2000c1e9b00 */
[----:B0-----:R-:W-:-:S06]  /*0160*/  IMAD.WIDE R12, R0, 0x8, R12 ;  /* 0x00000008000c7825 */ /* 0x001fcc00078e020c */
[----:B------:R-:W4:Y:S04]  /*0170*/  LDG.E.64.CONSTANT R12, desc[UR4][R12.64] ;  /* 0x000000040c0c7981 */ /* 0x000f28000c1e9b00 */
[----:B-1----:R-:W4:Y:S01]  /*0180*/  LDG.E.64.CONSTANT R14, desc[UR4][R14.64] ;  /* 0x000000040e0e7981 */ /* 0x002f22000c1e9b00 */
[----:B-----5:R-:W-:-:S08]  /*0190*/  DMUL R8, R6, R2 ;  /* 0x0000000206087228 */ /* 0x020fd00000000000 */
[----:B------:R-:W-:Y:S02]  /*01a0*/  DFMA R8, R2, R8, RZ ;  /* 0x000000080208722b */ /* 0x000fe400000000ff */
[----:B--2---:R-:W-:-:S08]  /*01b0*/  DMUL R2, R10, R4 ;  /* 0x000000040a027228 */ /* 0x004fd00000000000 */
[----:B------:R-:W-:Y:S02]  /*01c0*/  DFMA R2, R4, R2, R8 ;  /* 0x000000020402722b */ /* 0x000fe40000000008 */
[----:B----4-:R-:W-:Y:S01]  /*01d0*/  DMUL R6, R12, R14 ;  /* 0x0000000e0c067228 */ /* 0x010fe20000000000 */
[----:B---3--:R-:W-:-:S07]  /*01e0*/  IMAD.WIDE R4, R0, 0x8, R16 ;  /* 0x0000000800047825 */ /* 0x008fce00078e0210 */
[----:B------:R-:W-:-:S07]  /*01f0*/  DFMA R2, R14, R6, R2 ;  /* 0x000000060e02722b */ /* 0x000fce0000000002 */
[----:B------:R-:W-:Y:S01]  /*0200*/  STG.E.64 desc[UR4][R4.64], R2 ;  /* 0x0000000204007986 */ /* 0x000fe2000c101b04 */
[----:B------:R-:W-:Y:S05]  /*0210*/  EXIT ;  /* 0x000000000000794d */ /* 0x000fea0003800000 */
.L_x_14:
        /* <DEDUP_REMOVED lines=14> */
.L_x_29:


//--------------------- .nv.shared.reserved.0     --------------------------
	.section	.nv.shared.reserved.0,"aw",@nobits
	.weak		__nv_reservedSMEM_offset_0_alias
	.size		__nv_reservedSMEM_offset_0_alias, 0, 64
	.other		__nv_reservedSMEM_offset_0_alias,@"STO_CUDA_RESERVED_SHARED STV_DEFAULT"
__nv_reservedSMEM_offset_0_alias:
	.zero		0
	.zero		64


//--------------------- .nv.constant0._Z13jacobi_kernelILi15EEvPdPKdS2_S2_S2_S2_S2_i --------------------------
	.section	.nv.constant0._Z13jacobi_kernelILi15EEvPdPKdS2_S2_S2_S2_S2_i,"a",@progbits
	.sectionflags	@""
	.align	4
.nv.constant0._Z13jacobi_kernelILi15EEvPdPKdS2_S2_S2_S2_S2_i:
	.zero		956


//--------------------- .nv.constant0._Z13jacobi_kernelILi14EEvPdPKdS2_S2_S2_S2_S2_i --------------------------
	.section	.nv.constant0._Z13jacobi_kernelILi14EEvPdPKdS2_S2_S2_S2_S2_i,"a",@progbits
	.sectionflags	@""
	.align	4
.nv.constant0._Z13jacobi_kernelILi14EEvPdPKdS2_S2_S2_S2_S2_i:
	.zero		956


//--------------------- .nv.constant0._Z13jacobi_kernelILi13EEvPdPKdS2_S2_S2_S2_S2_i --------------------------
	.section	.nv.constant0._Z13jacobi_kernelILi13EEvPdPKdS2_S2_S2_S2_S2_i,"a",@progbits
	.sectionflags	@""
	.align	4
.nv.constant0._Z13jacobi_kernelILi13EEvPdPKdS2_S2_S2_S2_S2_i:
	.zero		956


//--------------------- .nv.constant0._Z13jacobi_kernelILi12EEvPdPKdS2_S2_S2_S2_S2_i --------------------------
	.section	.nv.constant0._Z13jacobi_kernelILi12EEvPdPKdS2_S2_S2_S2_S2_i,"a",@progbits
	.sectionflags	@""
	.align	4
.nv.constant0._Z13jacobi_kernelILi12EEvPdPKdS2_S2_S2_S2_S2_i:
	.zero		956


//--------------------- .nv.constant0._Z13jacobi_kernelILi11EEvPdPKdS2_S2_S2_S2_S2_i --------------------------
	.section	.nv.constant0._Z13jacobi_kernelILi11EEvPdPKdS2_S2_S2_S2_S2_i,"a",@progbits
	.sectionflags	@""
	.align	4
.nv.constant0._Z13jacobi_kernelILi11EEvPdPKdS2_S2_S2_S2_S2_i:
	.zero		956


//--------------------- .nv.constant0._Z13jacobi_kernelILi10EEvPdPKdS2_S2_S2_S2_S2_i --------------------------
	.section	.nv.constant0._Z13jacobi_kernelILi10EEvPdPKdS2_S2_S2_S2_S2_i,"a",@progbits
	.sectionflags	@""
	.align	4
.nv.constant0._Z13jacobi_kernelILi10EEvPdPKdS2_S2_S2_S2_S2_i:
	.zero		956


//--------------------- .nv.constant0._Z13jacobi_kernelILi9EEvPdPKdS2_S2_S2_S2_S2_i --------------------------
	.section	.nv.constant0._Z13jacobi_kernelILi9EEvPdPKdS2_S2_S2_S2_S2_i,"a",@progbits
	.sectionflags	@""
	.align	4
.nv.constant0._Z13jacobi_kernelILi9EEvPdPKdS2_S2_S2_S2_S2_i:
	.zero		956


//--------------------- .nv.constant0._Z13jacobi_kernelILi8EEvPdPKdS2_S2_S2_S2_S2_i --------------------------
	.section	.nv.constant0._Z13jacobi_kernelILi8EEvPdPKdS2_S2_S2_S2_S2_i,"a",@progbits
	.sectionflags	@""
	.align	4
.nv.constant0._Z13jacobi_kernelILi8EEvPdPKdS2_S2_S2_S2_S2_i:
	.zero		956


//--------------------- .nv.constant0._Z13jacobi_kernelILi7EEvPdPKdS2_S2_S2_S2_S2_i --------------------------
	.section	.nv.constant0._Z13jacobi_kernelILi7EEvPdPKdS2_S2_S2_S2_S2_i,"a",@progbits
	.sectionflags	@""
	.align	4
.nv.constant0._Z13jacobi_kernelILi7EEvPdPKdS2_S2_S2_S2_S2_i:
	.zero		956


//--------------------- .nv.constant0._Z13jacobi_kernelILi6EEvPdPKdS2_S2_S2_S2_S2_i --------------------------
	.section	.nv.constant0._Z13jacobi_kernelILi6EEvPdPKdS2_S2_S2_S2_S2_i,"a",@progbits
	.sectionflags	@""
	.align	4
.nv.constant0._Z13jacobi_kernelILi6EEvPdPKdS2_S2_S2_S2_S2_i:
	.zero		956


//--------------------- .nv.constant0._Z13jacobi_kernelILi5EEvPdPKdS2_S2_S2_S2_S2_i --------------------------
	.section	.nv.constant0._Z13jacobi_kernelILi5EEvPdPKdS2_S2_S2_S2_S2_i,"a",@progbits
	.sectionflags	@""
	.align	4
.nv.constant0._Z13jacobi_kernelILi5EEvPdPKdS2_S2_S2_S2_S2_i:
	.zero		956


//--------------------- .nv.constant0._Z13jacobi_kernelILi4EEvPdPKdS2_S2_S2_S2_S2_i --------------------------
	.section	.nv.constant0._Z13jacobi_kernelILi4EEvPdPKdS2_S2_S2_S2_S2_i,"a",@progbits
	.sectionflags	@""
	.align	4
.nv.constant0._Z13jacobi_kernelILi4EEvPdPKdS2_S2_S2_S2_S2_i:
	.zero		956


//--------------------- .nv.constant0._Z13jacobi_kernelILi3EEvPdPKdS2_S2_S2_S2_S2_i --------------------------
	.section	.nv.constant0._Z13jacobi_kernelILi3EEvPdPKdS2_S2_S2_S2_S2_i,"a",@progbits
	.sectionflags	@""
	.align	4
.nv.constant0._Z13jacobi_kernelILi3EEvPdPKdS2_S2_S2_S2_S2_i:
	.zero		956


//--------------------- .nv.constant0._Z13jacobi_kernelILi2EEvPdPKdS2_S2_S2_S2_S2_i --------------------------
	.section	.nv.constant0._Z13jacobi_kernelILi2EEvPdPKdS2_S2_S2_S2_S2_i,"a",@progbits
	.sectionflags	@""
	.align	4
.nv.constant0._Z13jacobi_kernelILi2EEvPdPKdS2_S2_S2_S2_S2_i:
	.zero		956


//--------------------- .nv.constant0._Z13jacobi_kernelILi1EEvPdPKdS2_S2_S2_S2_S2_i --------------------------
	.section	.nv.constant0._Z13jacobi_kernelILi1EEvPdPKdS2_S2_S2_S2_S2_i,"a",@progbits
	.sectionflags	@""
	.align	4
.nv.constant0._Z13jacobi_kernelILi1EEvPdPKdS2_S2_S2_S2_S2_i:
	.zero		956


//--------------------- SYMBOLS --------------------------

	.type		.nv.reservedSmem.offset0,@object
	.size		.nv.reservedSmem.offset0,0x4
